def matmul_kernel(
    a_ptr,
    b_ptr,
    c_ptr,
    M,
    N,
    K,
    stride_am,
    stride_ak,
    stride_bk,
    stride_bn,
    stride_cm,
    stride_cn,
    BLOCK_M: tl.constexpr,
    BLOCK_N: tl.constexpr,
    BLOCK_K: tl.constexpr,
    GROUP_M: tl.constexpr,
):
    pid = tl.program_id(axis=0)
    num_pid_m = tl.cdiv(M, BLOCK_M)
    num_pid_n = tl.cdiv(N, BLOCK_N)
    num_pid_in_group = GROUP_M * num_pid_n
    group_id = pid // num_pid_in_group
    first_pid_m = group_id * GROUP_M
    group_size_m = min(num_pid_m - first_pid_m, GROUP_M)
    pid_m = first_pid_m + ((pid % num_pid_in_group) % group_size_m)
    pid_n = (pid % num_pid_in_group) // group_size_m

    offs_am = (pid_m * BLOCK_M + tl.arange(0, BLOCK_M)) % M
    offs_bn = (pid_n * BLOCK_N + tl.arange(0, BLOCK_N)) % N
    offs_k = tl.arange(0, BLOCK_K)
    a_ptrs = a_ptr + offs_am[:, None] * stride_am + offs_k[None, :] * stride_ak
    b_ptrs = b_ptr + offs_k[:, None] * stride_bk + offs_bn[None, :] * stride_bn

    acc = tl.zeros((BLOCK_M, BLOCK_N), dtype=tl.float32)
    for kk in range(0, tl.cdiv(K, BLOCK_K)):
        a = tl.load(a_ptrs, mask=offs_k[None, :] < K - kk * BLOCK_K, other=0.0)
        b = tl.load(b_ptrs, mask=offs_k[:, None] < K - kk * BLOCK_K, other=0.0)
        acc = tl.dot(a, b, acc)
        a_ptrs += BLOCK_K * stride_ak
        b_ptrs += BLOCK_K * stride_bk

    c = acc.to(c_ptr.dtype.element_ty)
    offs_cm = pid_m * BLOCK_M + tl.arange(0, BLOCK_M)
    offs_cn = pid_n * BLOCK_N + tl.arange(0, BLOCK_N)
    c_ptrs = c_ptr + offs_cm[:, None] * stride_cm + offs_cn[None, :] * stride_cn
    mask = (offs_cm[:, None] < M) & (offs_cn[None, :] < N)
    tl.store(c_ptrs, c, mask=mask)

# config = {"BLOCK_K": 256, "BLOCK_M": 32, "BLOCK_N": 512, "GROUP_M": 8, "arch": "sm_100", "dtype": "bf16", "num_ctas": 1, "num_stages": 3, "num_warps": 4}
# arch = sm_100


// ===== COMPILED SASS (sm_100a) =====

	.target	sm_100a

	.elftype	@"ET_EXEC"


//--------------------- .note.nv.tkinfo           --------------------------
	.section	.note.nv.tkinfo,"",@"SHT_NOTE"
	.sectionflags	@"SHF_NOTE_NV_TKINFO"
	.tkinfo
        /*0018*/ 	.word	0x00000081
        /*0030*/ 	.string	""
        /*0030*/ 	.string	"ptxas-blackwell"
        /*0030*/ 	.string	"Cuda compilation tools, release 12.9, V12.9.86"
        /*0030*/ 	.string	"Build cuda_12.9.r12.9/compiler.36037853_0"
        /*0030*/ 	.string	"-v  -suppress-debug-info  -lineinfo  -arch sm_100a "



//--------------------- .note.nv.cuver            --------------------------
	.section	.note.nv.cuver,"",@"SHT_NOTE"
	.sectionflags	@"SHF_NOTE_NV_CUVER"
        /*0018*/ 	.short	0x0001
        /*001a*/ 	.short	0x0064
        /*001c*/ 	.short	0x0001
        /*001e*/ 	.short	0x0000
        /*0020*/ 	.short	0x0001
        /*0022*/ 	.short	0x0000


//--------------------- .nv.info                  --------------------------
	.section	.nv.info,"",@"SHT_CUDA_INFO"
	.align	4


	//----- nvinfo : EIATTR_REGCOUNT
	.align		4
        /*0000*/ 	.byte	0x04, 0x2f
        /*0002*/ 	.short	(.L_1 - .L_0)
	.align		4
.L_0:
        /*0004*/ 	.word	index@(matmul_kernel)
        /*0008*/ 	.word	0x00000020


	//----- nvinfo : EIATTR_FRAME_SIZE
	.align		4
.L_1:
        /*000c*/ 	.byte	0x04, 0x11
        /*000e*/ 	.short	(.L_3 - .L_2)
	.align		4
.L_2:
        /*0010*/ 	.word	index@(matmul_kernel)
        /*0014*/ 	.word	0x00005ef8


	//----- nvinfo : EIATTR_MIN_STACK_SIZE
	.align		4
.L_3:
        /*0018*/ 	.byte	0x04, 0x12
        /*001a*/ 	.short	(.L_5 - .L_4)
	.align		4
.L_4:
        /*001c*/ 	.word	index@(matmul_kernel)
        /*0020*/ 	.word	0x00005ef8
.L_5:


//--------------------- .nv.info.matmul_kernel    --------------------------
	.section	.nv.info.matmul_kernel,"",@"SHT_CUDA_INFO"
	.sectionflags	@""
	.align	4


	//----- nvinfo : EIATTR_CUDA_API_VERSION
	.align		4
        /*0000*/ 	.byte	0x04, 0x37
        /*0002*/ 	.short	(.L_7 - .L_6)
.L_6:
        /*0004*/ 	.word	0x00000081


	//----- nvinfo : EIATTR_KPARAM_INFO
	.align		4
.L_7:
        /*0008*/ 	.byte	0x04, 0x17
        /*000a*/ 	.short	(.L_9 - .L_8)
.L_8:
        /*000c*/ 	.word	0x00000000
        /*0010*/ 	.short	0x000d
        /*0012*/ 	.short	0x0048
        /*0014*/ 	.byte	0x00, 0xf4, 0x21, 0x00


	//----- nvinfo : EIATTR_KPARAM_INFO
	.align		4
.L_9:
        /*0018*/ 	.byte	0x04, 0x17
        /*001a*/ 	.short	(.L_11 - .L_10)
.L_10:
        /*001c*/ 	.word	0x00000000
        /*0020*/ 	.short	0x000c
        /*0022*/ 	.short	0x0040
        /*0024*/ 	.byte	0x00, 0xf4, 0x21, 0x00


	//----- nvinfo : EIATTR_KPARAM_INFO
	.align		4
.L_11:
        /*0028*/ 	.byte	0x04, 0x17
        /*002a*/ 	.short	(.L_13 - .L_12)
.L_12:
        /*002c*/ 	.word	0x00000000
        /*0030*/ 	.short	0x000b
        /*0032*/ 	.short	0x0038
        /*0034*/ 	.byte	0x00, 0xf0, 0x11, 0x00


	//----- nvinfo : EIATTR_KPARAM_INFO
	.align		4
.L_13:
        /*0038*/ 	.byte	0x04, 0x17
        /*003a*/ 	.short	(.L_15 - .L_14)
.L_14:
        /*003c*/ 	.word	0x00000000
        /*0040*/ 	.short	0x000a
        /*0042*/ 	.short	0x0034
        /*0044*/ 	.byte	0x00, 0xf0, 0x11, 0x00


	//----- nvinfo : EIATTR_KPARAM_INFO
	.align		4
.L_15:
        /*0048*/ 	.byte	0x04, 0x17
        /*004a*/ 	.short	(.L_17 - .L_16)
.L_16:
        /*004c*/ 	.word	0x00000000
        /*0050*/ 	.short	0x0009
        /*0052*/ 	.short	0x0030
        /*0054*/ 	.byte	0x00, 0xf0, 0x11, 0x00


	//----- nvinfo : EIATTR_KPARAM_INFO
	.align		4
.L_17:
        /*0058*/ 	.byte	0x04, 0x17
        /*005a*/ 	.short	(.L_19 - .L_18)
.L_18:
        /*005c*/ 	.word	0x00000000
        /*0060*/ 	.short	0x0008
        /*0062*/ 	.short	0x002c
        /*0064*/ 	.byte	0x00, 0xf0, 0x11, 0x00


	//----- nvinfo : EIATTR_KPARAM_INFO
	.align		4
.L_19:
        /*0068*/ 	.byte	0x04, 0x17
        /*006a*/ 	.short	(.L_21 - .L_20)
.L_20:
        /*006c*/ 	.word	0x00000000
        /*0070*/ 	.short	0x0007
        /*0072*/ 	.short	0x0028
        /*0074*/ 	.byte	0x00, 0xf0, 0x11, 0x00


	//----- nvinfo : EIATTR_KPARAM_INFO
	.align		4
.L_21:
        /*0078*/ 	.byte	0x04, 0x17
        /*007a*/ 	.short	(.L_23 - .L_22)
.L_22:
        /*007c*/ 	.word	0x00000000
        /*0080*/ 	.short	0x0006
        /*0082*/ 	.short	0x0024
        /*0084*/ 	.byte	0x00, 0xf0, 0x11, 0x00


	//----- nvinfo : EIATTR_KPARAM_INFO
	.align		4
.L_23:
        /*0088*/ 	.byte	0x04, 0x17
        /*008a*/ 	.short	(.L_25 - .L_24)
.L_24:
        /*008c*/ 	.word	0x00000000
        /*0090*/ 	.short	0x0005
        /*0092*/ 	.short	0x0020
        /*0094*/ 	.byte	0x00, 0xf0, 0x11, 0x00


	//----- nvinfo : EIATTR_KPARAM_INFO
	.align		4
.L_25:
        /*0098*/ 	.byte	0x04, 0x17
        /*009a*/ 	.short	(.L_27 - .L_26)
.L_26:
        /*009c*/ 	.word	0x00000000
        /*00a0*/ 	.short	0x0004
        /*00a2*/ 	.short	0x001c
        /*00a4*/ 	.byte	0x00, 0xf0, 0x11, 0x00


	//----- nvinfo : EIATTR_KPARAM_INFO
	.align		4
.L_27:
        /*00a8*/ 	.byte	0x04, 0x17
        /*00aa*/ 	.short	(.L_29 - .L_28)
.L_28:
        /*00ac*/ 	.word	0x00000000
        /*00b0*/ 	.short	0x0003
        /*00b2*/ 	.short	0x0018
        /*00b4*/ 	.byte	0x00, 0xf0, 0x11, 0x00


	//----- nvinfo : EIATTR_KPARAM_INFO
	.align		4
.L_29:
        /*00b8*/ 	.byte	0x04, 0x17
        /*00ba*/ 	.short	(.L_31 - .L_30)
.L_30:
        /*00bc*/ 	.word	0x00000000
        /*00c0*/ 	.short	0x0002
        /*00c2*/ 	.short	0x0010
        /*00c4*/ 	.byte	0x00, 0xf4, 0x21, 0x00


	//----- nvinfo : EIATTR_KPARAM_INFO
	.align		4
.L_31:
        /*00c8*/ 	.byte	0x04, 0x17
        /*00ca*/ 	.short	(.L_33 - .L_32)
.L_32:
        /*00cc*/ 	.word	0x00000000
        /*00d0*/ 	.short	0x0001
        /*00d2*/ 	.short	0x0008
        /*00d4*/ 	.byte	0x00, 0xf4, 0x21, 0x00


	//----- nvinfo : EIATTR_KPARAM_INFO
	.align		4
.L_33:
        /*00d8*/ 	.byte	0x04, 0x17
        /*00da*/ 	.short	(.L_35 - .L_34)
.L_34:
        /*00dc*/ 	.word	0x00000000
        /*00e0*/ 	.short	0x0000
        /*00e2*/ 	.short	0x0000
        /*00e4*/ 	.byte	0x00, 0xf4, 0x21, 0x00


	//----- nvinfo : EIATTR_SPARSE_MMA_MASK
	.align		4
.L_35:
        /*00e8*/ 	.byte	0x03, 0x50
        /*00ea*/ 	.short	0x0000


	//----- nvinfo : EIATTR_MAXREG_COUNT
	.align		4
        /*00ec*/ 	.byte	0x03, 0x1b
        /*00ee*/ 	.short	0x00ff


	//----- nvinfo : EIATTR_NUM_BARRIERS
	.align		4
        /*00f0*/ 	.byte	0x02, 0x4c
        /*00f2*/ 	.byte	0x01
	.zero		1


	//----- nvinfo : EIATTR_ANNOTATIONS
	.align		4
        /*00f4*/ 	.byte	0x04, 0x55
        /*00f6*/ 	.short	(.L_37 - .L_36)


	//   ....[0]....
.L_36:
        /*00f8*/ 	.word	0x00000001
        /*00fc*/ 	.byte	0x60, 0x05, 0x00, 0x00, 0x01, 0x00, 0x00, 0x00, 0x90, 0x05, 0x00, 0x00, 0x01, 0x00, 0x00, 0x00
        /* <DEDUP_REMOVED lines=3122> */
        /*c42c*/ 	.byte	0xc0, 0xfb, 0x03, 0x00


	//----- nvinfo : EIATTR_VRC_CTA_INIT_COUNT
	.align		4
.L_37:
        /*c430*/ 	.byte	0x02, 0x4a
	.zero		1
	.zero		1


	//----- nvinfo : EIATTR_EXIT_INSTR_OFFSETS
	.align		4
        /*c434*/ 	.byte	0x04, 0x1c
        /*c436*/ 	.short	(.L_39 - .L_38)


	//   ....[0]....
.L_38:
        /*c438*/ 	.word	0x000aaa00


	//   ....[1]....
        /*c43c*/ 	.word	0x000aaa30


	//----- nvinfo : EIATTR_REQNTID
	.align		4
.L_39:
        /*c440*/ 	.byte	0x04, 0x10
        /*c442*/ 	.short	(.L_41 - .L_40)
.L_40:
        /*c444*/ 	.word	0x00000080
        /*c448*/ 	.word	0x00000001
        /*c44c*/ 	.word	0x00000001


	//----- nvinfo : EIATTR_CBANK_PARAM_SIZE
	.align		4
.L_41:
        /*c450*/ 	.byte	0x03, 0x19
        /*c452*/ 	.short	0x0050


	//----- nvinfo : EIATTR_PARAM_CBANK
	.align		4
        /*c454*/ 	.byte	0x04, 0x0a
        /*c456*/ 	.short	(.L_43 - .L_42)
	.align		4
.L_42:
        /*c458*/ 	.word	index@(.nv.constant0.matmul_kernel)
        /*c45c*/ 	.short	0x0380
        /*c45e*/ 	.short	0x0050


	//----- nvinfo : EIATTR_SW_WAR
	.align		4
.L_43:
        /*c460*/ 	.byte	0x04, 0x36
        /*c462*/ 	.short	(.L_45 - .L_44)
.L_44:
        /*c464*/ 	.word	0x00000008
.L_45:


//--------------------- .nv.compat                --------------------------
	.section	.nv.compat,"",@"SHT_CUDA_COMPAT_INFO"
	.align	4
        /*0000*/ 	.byte	0x02, 0x02, 0x01, 0x00, 0x02, 0x05, 0x05, 0x00, 0x02, 0x03, 0x00, 0x00, 0x02, 0x06, 0x01, 0x00


//--------------------- .nv.callgraph             --------------------------
	.section	.nv.callgraph,"",@"SHT_CUDA_CALLGRAPH"
	.align	4
	.sectionentsize	8
	.align		4
        /*0000*/ 	.word	0x00000000
	.align		4
        /*0004*/ 	.word	0xffffffff
	.align		4
        /*0008*/ 	.word	0x00000000
	.align		4
        /*000c*/ 	.word	0xfffffffe
	.align		4
        /*0010*/ 	.word	0x00000000
	.align		4
        /*0014*/ 	.word	0xfffffffd
	.align		4
        /*0018*/ 	.word	0x00000000
	.align		4
        /*001c*/ 	.word	0xfffffffc


//--------------------- .text.matmul_kernel       --------------------------
	.section	.text.matmul_kernel,"ax",@progbits
	.align	128
        .global         matmul_kernel
        .type           matmul_kernel,@function
        .size           matmul_kernel,(.L_x_4 - matmul_kernel)
        .other          matmul_kernel,@"STO_CUDA_ENTRY STV_DEFAULT"
matmul_kernel:
.text.matmul_kernel:
[----:B------:R-:W0:Y:S08]  /*0000*/  LDC R1, c[0x0][0x37c] ;  /* 0x0000df00ff017b82 */ /* 0x000e300000000800 */
[----:B------:R-:W1:Y:S01]  /*0010*/  LDC.64 R6, c[0x0][0x398] ;  /* 0x0000e600ff067b82 */ /* 0x000e620000000a00 */
[----:B------:R-:W2:Y:S01]  /*0020*/  S2R R14, SR_TID.X ;  /* 0x00000000000e7919 */ /* 0x000ea20000002100 */
[----:B------:R-:W3:Y:S01]  /*0030*/  LDCU UR4, c[0x0][0x3a0] ;  /* 0x00007400ff0477ac */ /* 0x000ee20008000800 */
[----:B0-----:R-:W-:Y:S01]  /*0040*/  VIADD R1, R1, 0xffffa108 ;  /* 0xffffa10801017836 */ /* 0x001fe20000000000 */
[----:B------:R-:W-:Y:S01]  /*0050*/  UMOV UR5, 0x400 ;  /* 0x0000040000057882 */ /* 0x000fe20000000000 */
[----:B------:R-:W0:Y:S03]  /*0060*/  LDCU.64 UR8, c[0x0][0x358] ;  /* 0x00006b00ff0877ac */ /* 0x000e260008000a00 */
[----:B------:R-:W4:Y:S01]  /*0070*/  S2UR UR6, SR_CgaCtaId ;  /* 0x00000000000679c3 */ /* 0x000f220000008800 */
[----:B---3--:R-:W-:Y:S01]  /*0080*/  UIADD3 UR4, UPT, UPT, UR4, 0xff, URZ ;  /* 0x000000ff04047890 */ /* 0x008fe2000fffe0ff */
[----:B-1----:R-:W-:-:S03]  /*0090*/  VIADD R0, R7, 0x1ff ;  /* 0x000001ff07007836 */ /* 0x002fc60000000000 */
[----:B------:R-:W-:Y:S02]  /*00a0*/  UISETP.GT.AND UP0, UPT, UR4, 0xff, UPT ;  /* 0x000000ff0400788c */ /* 0x000fe4000bf04270 */
[----:B------:R-:W-:Y:S01]  /*00b0*/  SHF.R.S32.HI R3, RZ, 0x1f, R0 ;  /* 0x0000001fff037819 */ /* 0x000fe20000011400 */
[----:B----4-:R-:W-:-:S03]  /*00c0*/  ULEA UR5, UR6, UR5, 0x18 ;  /* 0x0000000506057291 */ /* 0x010fc6000f8ec0ff */
[----:B------:R-:W-:-:S04]  /*00d0*/  LEA.HI R3, R3, R0, RZ, 0x9 ;  /* 0x0000000003037211 */ /* 0x000fc800078f48ff */
[----:B------:R-:W-:Y:S02]  /*00e0*/  SHF.R.S32.HI R0, RZ, 0x9, R3 ;  /* 0x00000009ff007819 */ /* 0x000fe40000011403 */
[----:B------:R-:W1:Y:S03]  /*00f0*/  S2R R3, SR_CTAID.X ;  /* 0x0000000000037919 */ /* 0x000e660000002500 */
[----:B------:R-:W-:-:S05]  /*0100*/  IMAD.SHL.U32 R0, R0, 0x8, RZ ;  /* 0x0000000800007824 */ /* 0x000fca00078e00ff */
[-C--:B------:R-:W-:Y:S02]  /*0110*/  IABS R9, R0.reuse ;  /* 0x0000000000097213 */ /* 0x080fe40000000000 */
[----:B------:R-:W-:Y:S02]  /*0120*/  IABS R12, R0 ;  /* 0x00000000000c7213 */ /* 0x000fe40000000000 */
[----:B------:R-:W3:Y:S08]  /*0130*/  I2F.RP R2, R9 ;  /* 0x0000000900027306 */ /* 0x000ef00000209400 */
[----:B---3--:R-:W3:Y:S01]  /*0140*/  MUFU.RCP R2, R2 ;  /* 0x0000000200027308 */ /* 0x008ee20000001000 */
[----:B-1----:R-:W-:Y:S01]  /*0150*/  IABS R10, R3 ;  /* 0x00000003000a7213 */ /* 0x002fe20000000000 */
[----:B---3--:R-:W-:-:S02]  /*0160*/  VIADD R4, R2, 0xffffffe ;  /* 0x0ffffffe02047836 */ /* 0x008fc40000000000 */
[----:B------:R-:W-:-:S04]  /*0170*/  IMAD.MOV R2, RZ, RZ, -R12 ;  /* 0x000000ffff027224 */ /* 0x000fc800078e0a0c */
[----:B------:R1:W3:Y:S02]  /*0180*/  F2I.FTZ.U32.TRUNC.NTZ R5, R4 ;  /* 0x0000000400057305 */ /* 0x0002e4000021f000 */
[----:B-1----:R-:W-:Y:S02]  /*0190*/  IMAD.MOV.U32 R4, RZ, RZ, RZ ;  /* 0x000000ffff047224 */ /* 0x002fe400078e00ff */
[----:B---3--:R-:W-:-:S04]  /*01a0*/  IMAD.MOV R8, RZ, RZ, -R5 ;  /* 0x000000ffff087224 */ /* 0x008fc800078e0a05 */
[----:B------:R-:W-:Y:S02]  /*01b0*/  IMAD R11, R8, R9, RZ ;  /* 0x00000009080b7224 */ /* 0x000fe400078e02ff */
[----:B------:R-:W-:Y:S02]  /*01c0*/  IMAD.MOV.U32 R8, RZ, RZ, R10 ;  /* 0x000000ffff087224 */ /* 0x000fe400078e000a */
[----:B------:R-:W-:-:S06]  /*01d0*/  IMAD.HI.U32 R5, R5, R11, R4 ;  /* 0x0000000b05057227 */ /* 0x000fcc00078e0004 */
[----:B------:R-:W-:-:S04]  /*01e0*/  IMAD.HI.U32 R5, R5, R8, RZ ;  /* 0x0000000805057227 */ /* 0x000fc800078e00ff */
[----:B------:R-:W-:-:S05]  /*01f0*/  IMAD R2, R5, R2, R8 ;  /* 0x0000000205027224 */ /* 0x000fca00078e0208 */
[----:B------:R-:W-:-:S13]  /*0200*/  ISETP.GT.U32.AND P1, PT, R9, R2, PT ;  /* 0x000000020900720c */ /* 0x000fda0003f24070 */
[----:B------:R-:W-:Y:S02]  /*0210*/  @!P1 IMAD.IADD R2, R2, 0x1, -R9 ;  /* 0x0000000102029824 */ /* 0x000fe400078e0a09 */
[----:B------:R-:W-:Y:S01]  /*0220*/  @!P1 VIADD R5, R5, 0x1 ;  /* 0x0000000105059836 */ /* 0x000fe20000000000 */
[----:B------:R-:W-:Y:S02]  /*0230*/  ISETP.NE.AND P1, PT, R0, RZ, PT ;  /* 0x000000ff0000720c */ /* 0x000fe40003f25270 */
[----:B------:R-:W-:Y:S02]  /*0240*/  ISETP.GE.U32.AND P0, PT, R2, R9, PT ;  /* 0x000000090200720c */ /* 0x000fe40003f06070 */
[----:B------:R-:W-:-:S04]  /*0250*/  LOP3.LUT R2, R3, R0, RZ, 0x3c, !PT ;  /* 0x0000000003027212 */ /* 0x000fc800078e3cff */
[----:B------:R-:W-:Y:S01]  /*0260*/  ISETP.GE.AND P2, PT, R2, RZ, PT ;  /* 0x000000ff0200720c */ /* 0x000fe20003f46270 */
[----:B------:R-:W-:-:S06]  /*0270*/  VIADD R2, R6, 0x1f ;  /* 0x0000001f06027836 */ /* 0x000fcc0000000000 */
[----:B------:R-:W-:-:S04]  /*0280*/  @P0 VIADD R5, R5, 0x1 ;  /* 0x0000000105050836 */ /* 0x000fc80000000000 */
[----:B------:R-:W-:Y:S01]  /*0290*/  IMAD.MOV.U32 R8, RZ, RZ, R5 ;  /* 0x000000ffff087224 */ /* 0x000fe200078e0005 */
[----:B------:R-:W-:-:S03]  /*02a0*/  SHF.R.S32.HI R5, RZ, 0x1f, R2 ;  /* 0x0000001fff057819 */ /* 0x000fc60000011402 */
[----:B------:R-:W-:Y:S01]  /*02b0*/  @!P2 IMAD.MOV R8, RZ, RZ, -R8 ;  /* 0x000000ffff08a224 */ /* 0x000fe200078e0a08 */
[----:B------:R-:W-:Y:S02]  /*02c0*/  @!P1 LOP3.LUT R8, RZ, R0, RZ, 0x33, !PT ;  /* 0x00000000ff089212 */ /* 0x000fe400078e33ff */
[----:B------:R-:W-:-:S03]  /*02d0*/  LEA.HI R5, R5, R2, RZ, 0x5 ;  /* 0x0000000205057211 */ /* 0x000fc600078f28ff */
[----:B------:R-:W-:Y:S02]  /*02e0*/  IMAD.SHL.U32 R4, R8, 0x8, RZ ;  /* 0x0000000808047824 */ /* 0x000fe400078e00ff */
[----:B------:R-:W-:-:S03]  /*02f0*/  IMAD.MOV R8, RZ, RZ, -R8 ;  /* 0x000000ffff087224 */ /* 0x000fc600078e0a08 */
[----:B------:R-:W-:Y:S01]  /*0300*/  LEA.HI.SX32 R5, R5, -R4, 0x1b ;  /* 0x8000000405057211 */ /* 0x000fe200078fdaff */
[----:B------:R-:W-:Y:S02]  /*0310*/  IMAD R10, R0, R8, R3 ;  /* 0x00000008000a7224 */ /* 0x000fe400078e0203 */
[----:B------:R-:W-:Y:S01]  /*0320*/  IMAD.MOV.U32 R8, RZ, RZ, RZ ;  /* 0x000000ffff087224 */ /* 0x000fe200078e00ff */
[----:B------:R-:W-:Y:S02]  /*0330*/  VIMNMX R5, PT, PT, R5, 0x8, PT ;  /* 0x0000000805057848 */ /* 0x000fe40003fe0100 */
[----:B------:R-:W-:Y:S02]  /*0340*/  IABS R13, R10 ;  /* 0x0000000a000d7213 */ /* 0x000fe40000000000 */
[----:B------:R-:W-:-:S04]  /*0350*/  IABS R11, R5 ;  /* 0x00000005000b7213 */ /* 0x000fc80000000000 */
[----:B------:R-:W1:Y:S08]  /*0360*/  I2F.RP R2, R11 ;  /* 0x0000000b00027306 */ /* 0x000e700000209400 */
[----:B-1----:R-:W1:Y:S02]  /*0370*/  MUFU.RCP R2, R2 ;  /* 0x0000000200027308 */ /* 0x002e640000001000 */
[----:B-1----:R-:W-:-:S06]  /*0380*/  VIADD R9, R2, 0xffffffe ;  /* 0x0ffffffe02097836 */ /* 0x002fcc0000000000 */
[----:B------:R-:W1:Y:S02]  /*0390*/  F2I.FTZ.U32.TRUNC.NTZ R9, R9 ;  /* 0x0000000900097305 */ /* 0x000e64000021f000 */
[----:B-1----:R-:W-:-:S04]  /*03a0*/  IMAD.MOV R12, RZ, RZ, -R9 ;  /* 0x000000ffff0c7224 */ /* 0x002fc800078e0a09 */
[----:B------:R-:W-:-:S04]  /*03b0*/  IMAD.MOV.U32 R0, RZ, RZ, R12 ;  /* 0x000000ffff007224 */ /* 0x000fc800078e000c */
[----:B------:R-:W-:Y:S01]  /*03c0*/  IMAD R3, R0, R11, RZ ;  /* 0x0000000b00037224 */ /* 0x000fe200078e02ff */
[----:B------:R-:W-:-:S03]  /*03d0*/  IABS R0, R5 ;  /* 0x0000000500007213 */ /* 0x000fc60000000000 */
[----:B------:R-:W-:-:S04]  /*03e0*/  IMAD.HI.U32 R8, R9, R3, R8 ;  /* 0x0000000309087227 */ /* 0x000fc800078e0008 */
[----:B------:R-:W-:Y:S02]  /*03f0*/  IMAD.MOV R0, RZ, RZ, -R0 ;  /* 0x000000ffff007224 */ /* 0x000fe400078e0a00 */
        /* <DEDUP_REMOVED lines=8> */
[----:B------:R-:W-:-:S07]  /*0480*/  ISETP.GE.AND P2, PT, R0, RZ, PT ;  /* 0x000000ff0000720c */ /* 0x000fce0003f46270 */
[----:B------:R-:W-:-:S06]  /*0490*/  @P0 VIADD R2, R2, 0x1 ;  /* 0x0000000102020836 */ /* 0x000fcc0000000000 */
[----:B------:R-:W-:Y:S01]  /*04a0*/  @!P2 IMAD.MOV R2, RZ, RZ, -R2 ;  /* 0x000000ffff02a224 */ /* 0x000fe200078e0a02 */
[----:B------:R-:W-:-:S05]  /*04b0*/  @!P1 LOP3.LUT R2, RZ, R5, RZ, 0x33, !PT ;  /* 0x00000005ff029212 */ /* 0x000fca00078e33ff */
[----:B------:R-:W-:Y:S02]  /*04c0*/  IMAD.MOV R0, RZ, RZ, -R2 ;  /* 0x000000ffff007224 */ /* 0x000fe400078e0a02 */
[----:B------:R-:W-:Y:S02]  /*04d0*/  IMAD.SHL.U32 R28, R2, 0x200, RZ ;  /* 0x00000200021c7824 */ /* 0x000fe400078e00ff */
[----:B------:R-:W-:Y:S01]  /*04e0*/  IMAD R5, R5, R0, R10 ;  /* 0x0000000005057224 */ /* 0x000fe200078e020a */
[----:B--2---:R-:W-:-:S03]  /*04f0*/  SHF.R.U32.HI R0, RZ, 0x5, R14 ;  /* 0x00000005ff007819 */ /* 0x004fc6000001160e */
[----:B------:R-:W-:Y:S01]  /*0500*/  IMAD.IADD R5, R4, 0x1, R5 ;  /* 0x0000000104057824 */ /* 0x000fe200078e0205 */
[----:B------:R-:W-:Y:S02]  /*0510*/  LOP3.LUT R4, R14, 0x1f, RZ, 0xc0, !PT ;  /* 0x0000001f0e047812 */ /* 0x000fe400078ec0ff */
[----:B------:R-:W-:-:S03]  /*0520*/  SGXT.U32 R0, R0, 0x2 ;  /* 0x000000020000781a */ /* 0x000fc60000000000 */
[----:B------:R-:W-:Y:S01]  /*0530*/  IMAD R3, R5, 0x20, R4 ;  /* 0x0000002005037824 */ /* 0x000fe200078e0204 */
[C---:B------:R-:W-:Y:S02]  /*0540*/  LOP3.LUT R5, R0.reuse, 0x4, RZ, 0xfc, !PT ;  /* 0x0000000400057812 */ /* 0x040fe400078efcff */
[C---:B------:R-:W-:Y:S02]  /*0550*/  LOP3.LUT R4, R0.reuse, 0x8, RZ, 0xfc, !PT ;  /* 0x0000000800047812 */ /* 0x040fe400078efcff */
[----:B------:R1:W-:Y:S01]  /*0560*/  STL [R1+0x32bc], R3 ;  /* 0x0032bc0301007387 */ /* 0x0003e20000100800 */
[C---:B------:R-:W-:Y:S02]  /*0570*/  LOP3.LUT R8, R0.reuse, 0xc, RZ, 0xfc, !PT ;  /* 0x0000000c00087812 */ /* 0x040fe400078efcff */
[C---:B------:R-:W-:Y:S01]  /*0580*/  LOP3.LUT R5, R0.reuse, 0x10, RZ, 0xfc, !PT ;  /* 0x0000001000057812 */ /* 0x040fe200078efcff */
[----:B------:R1:W-:Y:S01]  /*0590*/  STL [R1+0x378], R28 ;  /* 0x0003781c01007387 */ /* 0x0003e20000100800 */
[----:B------:R-:W-:-:S02]  /*05a0*/  LOP3.LUT R4, R0, 0x14, RZ, 0xfc, !PT ;  /* 0x0000001400047812 */ /* 0x000fc400078efcff */
[C---:B------:R-:W-:Y:S02]  /*05b0*/  LOP3.LUT R8, R0.reuse, 0x18, RZ, 0xfc, !PT ;  /* 0x0000001800087812 */ /* 0x040fe400078efcff */
[C---:B------:R-:W-:Y:S02]  /*05c0*/  LOP3.LUT R5, R0.reuse, 0x1c, RZ, 0xfc, !PT ;  /* 0x0000001c00057812 */ /* 0x040fe400078efcff */
[C---:B------:R-:W-:Y:S02]  /*05d0*/  LOP3.LUT R4, R0.reuse, 0x20, RZ, 0xfc, !PT ;  /* 0x0000002000047812 */ /* 0x040fe400078efcff */
[C---:B------:R-:W-:Y:S02]  /*05e0*/  LOP3.LUT R8, R0.reuse, 0x24, RZ, 0xfc, !PT ;  /* 0x0000002400087812 */ /* 0x040fe400078efcff */
[C---:B------:R-:W-:Y:S02]  /*05f0*/  LOP3.LUT R5, R0.reuse, 0x28, RZ, 0xfc, !PT ;  /* 0x0000002800057812 */ /* 0x040fe400078efcff */
        /* <DEDUP_REMOVED lines=52> */
[----:B------:R-:W-:Y:S01]  /*0940*/  LOP3.LUT R29, R0, 0xfc, RZ, 0xfc, !PT ;  /* 0x000000fc001d7812 */ /* 0x000fe200078efcff */
[----:B01----:R-:W-:Y:S06]  /*0950*/  BRA.U UP0, `(.L_x_0) ;  /* 0x0000000100dc7547 */ /* 0x003fec000b800000 */
[----:B------:R-:W-:Y:S01]  /*0960*/  IMAD.SHL.U32 R0, R14, 0x20, RZ ;  /* 0x000000200e007824 */ /* 0x000fe200078e00ff */
[----:B------:R-:W-:Y:S02]  /*0970*/  CS2R R24, SRZ ;  /* 0x0000000000187805 */ /* 0x000fe4000001ff00 */
[----:B------:R-:W-:Y:S02]  /*0980*/  CS2R R26, SRZ ;  /* 0x00000000001a7805 */ /* 0x000fe4000001ff00 */
[----:B------:R-:W-:Y:S02]  /*0990*/  CS2R R20, SRZ ;  /* 0x0000000000147805 */ /* 0x000fe4000001ff00 */
[----:B------:R-:W-:Y:S01]  /*09a0*/  CS2R R22, SRZ ;  /* 0x0000000000167805 */ /* 0x000fe2000001ff00 */
[----:B------:R0:W-:Y:S01]  /*09b0*/  STL [R1+0x32b8], R0 ;  /* 0x0032b80001007387 */ /* 0x0001e20000100800 */
[----:B------:R-:W-:Y:S02]  /*09c0*/  CS2R R16, SRZ ;  /* 0x0000000000107805 */ /* 0x000fe4000001ff00 */
[----:B------:R-:W-:-:S02]  /*09d0*/  CS2R R18, SRZ ;  /* 0x0000000000127805 */ /* 0x000fc4000001ff00 */
[----:B------:R-:W-:Y:S01]  /*09e0*/  CS2R R12, SRZ ;  /* 0x00000000000c7805 */ /* 0x000fe2000001ff00 */
[----:B------:R0:W-:Y:S01]  /*09f0*/  STL [R1], RZ ;  /* 0x000000ff01007387 */ /* 0x0001e20000100800 */
[----:B------:R-:W-:Y:S02]  /*0a00*/  CS2R R14, SRZ ;  /* 0x00000000000e7805 */ /* 0x000fe4000001ff00 */
[----:B------:R-:W-:Y:S02]  /*0a10*/  CS2R R8, SRZ ;  /* 0x0000000000087805 */ /* 0x000fe4000001ff00 */
[----:B------:R-:W-:Y:S01]  /*0a20*/  CS2R R10, SRZ ;  /* 0x00000000000a7805 */ /* 0x000fe2000001ff00 */
[----:B------:R0:W-:Y:S01]  /*0a30*/  STL [R1+0x4], RZ ;  /* 0x000004ff01007387 */ /* 0x0001e20000100800 */
[----:B------:R-:W-:Y:S02]  /*0a40*/  CS2R R4, SRZ ;  /* 0x0000000000047805 */ /* 0x000fe4000001ff00 */
[----:B------:R-:W-:Y:S01]  /*0a50*/  CS2R R6, SRZ ;  /* 0x0000000000067805 */ /* 0x000fe2000001ff00 */
[----:B------:R0:W-:Y:S04]  /*0a60*/  STL [R1+0x8], RZ ;  /* 0x000008ff01007387 */ /* 0x0001e80000100800 */
        /* <DEDUP_REMOVED lines=36> */
[----:B------:R0:W-:Y:S01]  /*0cb0*/  STL [R1+0x9c], RZ ;  /* 0x00009cff01007387 */ /* 0x0001e20000100800 */
[----:B------:R-:W-:Y:S05]  /*0cc0*/  BRA `(.L_x_1) ;  /* 0x00000a4400547947 */ /* 0x000fea0003800000 */
.L_x_0:
[----:B------:R-:W-:Y:S01]  /*0cd0*/  IABS R4, R6 ;  /* 0x0000000600047213 */ /* 0x000fe20000000000 */
[----:B------:R-:W-:Y:S01]  /*0ce0*/  IMAD.MOV.U32 R0, RZ, RZ, R3 ;  /* 0x000000ffff007224 */ /* 0x000fe200078e0003 */
[----:B------:R-:W-:Y:S01]  /*0cf0*/  IABS R5, R7 ;  /* 0x0000000700057213 */ /* 0x000fe20000000000 */
[C---:B------:R-:W-:Y:S01]  /*0d00*/  VIADD R12, R28.reuse, 0x1ff ;  /* 0x000001ff1c0c7836 */ /* 0x040fe20000000000 */
[----:B------:R-:W0:Y:S01]  /*0d10*/  I2F.RP R2, R4 ;  /* 0x0000000400027306 */ /* 0x000e220000209400 */
[----:B------:R-:W-:Y:S01]  /*0d20*/  VIADD R18, R28, 0x1f9 ;  /* 0x000001f91c127836 */ /* 0x000fe20000000000 */
[----:B------:R-:W-:Y:S01]  /*0d30*/  IABS R9, R0 ;  /* 0x0000000000097213 */ /* 0x000fe20000000000 */
[----:B------:R-:W1:Y:S01]  /*0d40*/  LDCU UR6, c[0x0][0x3a8] ;  /* 0x00007500ff0677ac */ /* 0x000e620008000800 */
[----:B------:R-:W-:Y:S02]  /*0d50*/  IABS R11, R12 ;  /* 0x0000000c000b7213 */ /* 0x000fe40000000000 */
[----:B------:R-:W-:Y:S01]  /*0d60*/  ISETP.GE.AND P5, PT, R12, RZ, PT ;  /* 0x000000ff0c00720c */ /* 0x000fe20003fa6270 */
[----:B------:R-:W2:Y:S01]  /*0d70*/  LDCU UR7, c[0x0][0x3a4] ;  /* 0x00007480ff0777ac */ /* 0x000ea20008000800 */
[----:B------:R-:W3:Y:S01]  /*0d80*/  I2F.RP R8, R5 ;  /* 0x0000000500087306 */ /* 0x000ee20000209400 */
[----:B------:R-:W-:Y:S01]  /*0d90*/  ISETP.GE.AND P3, PT, R0, RZ, PT ;  /* 0x000000ff0000720c */ /* 0x000fe20003f66270 */
[----:B------:R-:W4:Y:S01]  /*0da0*/  LDCU.128 UR12, c[0x0][0x380] ;  /* 0x00007000ff0c77ac */ /* 0x000f220008000c00 */
[----:B------:R-:W5:Y:S05]  /*0db0*/  LDCU UR10, c[0x0][0x3b0] ;  /* 0x00007600ff0a77ac */ /* 0x000f6a0008000800 */
[----:B0-----:R-:W0:Y:S08]  /*0dc0*/  MUFU.RCP R2, R2 ;  /* 0x0000000200027308 */ /* 0x001e300000001000 */
[----:B---3--:R-:W3:Y:S01]  /*0dd0*/  MUFU.RCP R8, R8 ;  /* 0x0000000800087308 */ /* 0x008ee20000001000 */
[----:B0-----:R-:W-:-:S07]  /*0de0*/  VIADD R2, R2, 0xffffffe ;  /* 0x0ffffffe02027836 */ /* 0x001fce0000000000 */
[----:B------:R-:W0:Y:S01]  /*0df0*/  F2I.FTZ.U32.TRUNC.NTZ R3, R2 ;  /* 0x0000000200037305 */ /* 0x000e22000021f000 */
[----:B---3--:R-:W-:Y:S02]  /*0e00*/  VIADD R8, R8, 0xffffffe ;  /* 0x0ffffffe08087836 */ /* 0x008fe40000000000 */
[----:B0-----:R-:W-:-:S04]  /*0e10*/  IMAD.MOV R2, RZ, RZ, -R3 ;  /* 0x000000ffff027224 */ /* 0x001fc800078e0a03 */
[----:B------:R-:W-:Y:S02]  /*0e20*/  IMAD R10, R2, R4, RZ ;  /* 0x00000004020a7224 */ /* 0x000fe400078e02ff */
[----:B------:R-:W-:-:S04]  /*0e30*/  IMAD.MOV.U32 R2, RZ, RZ, RZ ;  /* 0x000000ffff027224 */ /* 0x000fc800078e00ff */
[----:B------:R-:W-:-:S04]  /*0e40*/  IMAD.HI.U32 R10, R3, R10, R2 ;  /* 0x0000000a030a7227 */ /* 0x000fc800078e0002 */
[----:B------:R-:W-:Y:S02]  /*0e50*/  IMAD.MOV.U32 R2, RZ, RZ, R9 ;  /* 0x000000ffff027224 */ /* 0x000fe400078e0009 */
[----:B------:R0:W3:Y:S01]  /*0e60*/  F2I.FTZ.U32.TRUNC.NTZ R9, R8 ;  /* 0x0000000800097305 */ /* 0x0000e2000021f000 */
[----:B------:R-:W-:Y:S02]  /*0e70*/  VIADD R3, R28, 0x1fe ;  /* 0x000001fe1c037836 */ /* 0x000fe40000000000 */
[----:B------:R-:W-:-:S03]  /*0e80*/  IMAD.HI.U32 R10, R10, R2, RZ ;  /* 0x000000020a0a7227 */ /* 0x000fc600078e00ff */
[----:B------:R-:W-:Y:S01]  /*0e90*/  ISETP.GE.AND P2, PT, R3, RZ, PT ;  /* 0x000000ff0300720c */ /* 0x000fe20003f46270 */
[----:B------:R-:W-:Y:S02]  /*0ea0*/  IMAD.MOV R10, RZ, RZ, -R10 ;  /* 0x000000ffff0a7224 */ /* 0x000fe400078e0a0a */
[----:B0-----:R-:W-:Y:S02]  /*0eb0*/  IMAD.MOV.U32 R8, RZ, RZ, RZ ;  /* 0x000000ffff087224 */ /* 0x001fe400078e00ff */
[----:B------:R-:W-:Y:S01]  /*0ec0*/  IMAD R10, R4, R10, R2 ;  /* 0x0000000a040a7224 */ /* 0x000fe200078e0202 */
[----:B------:R-:W-:Y:S01]  /*0ed0*/  IABS R2, R3 ;  /* 0x0000000300027213 */ /* 0x000fe20000000000 */
[----:B---3--:R-:W-:-:S03]  /*0ee0*/  IMAD.MOV R13, RZ, RZ, -R9 ;  /* 0x000000ffff0d7224 */ /* 0x008fc600078e0a09 */
[----:B------:R-:W-:Y:S01]  /*0ef0*/  ISETP.GT.U32.AND P0, PT, R4, R10, PT ;  /* 0x0000000a0400720c */ /* 0x000fe20003f04070 */
[----:B------:R-:W-:-:S04]  /*0f00*/  IMAD R13, R13, R5, RZ ;  /* 0x000000050d0d7224 */ /* 0x000fc800078e02ff */
[----:B------:R-:W-:-:S04]  /*0f10*/  IMAD.HI.U32 R8, R9, R13, R8 ;  /* 0x0000000d09087227 */ /* 0x000fc800078e0008 */
[----:B------:R-:W-:Y:S02]  /*0f20*/  IMAD.MOV.U32 R9, RZ, RZ, R2 ;  /* 0x000000ffff097224 */ /* 0x000fe400078e0002 */
[----:B------:R-:W-:-:S04]  /*0f30*/  IMAD.HI.U32 R13, R8, R11, RZ ;  /* 0x0000000b080d7227 */ /* 0x000fc800078e00ff */
[----:B------:R-:W-:Y:S02]  /*0f40*/  @!P0 IMAD.IADD R10, R10, 0x1, -R4 ;  /* 0x000000010a0a8824 */ /* 0x000fe400078e0a04 */
[----:B------:R-:W-:-:S03]  /*0f50*/  IMAD.HI.U32 R14, R8, R9, RZ ;  /* 0x00000009080e7227 */ /* 0x000fc600078e00ff */
[----:B------:R-:W-:Y:S01]  /*0f60*/  ISETP.GT.U32.AND P0, PT, R4, R10, PT ;  /* 0x0000000a0400720c */ /* 0x000fe20003f04070 */
[----:B------:R-:W-:Y:S02]  /*0f70*/  IMAD.MOV R13, RZ, RZ, -R13 ;  /* 0x000000ffff0d7224 */ /* 0x000fe400078e0a0d */
[----:B------:R-:W-:Y:S02]  /*0f80*/  VIADD R2, R28, 0x1fd ;  /* 0x000001fd1c027836 */ /* 0x000fe40000000000 */
[----:B------:R-:W-:Y:S01]  /*0f90*/  IMAD.MOV R12, RZ, RZ, -R14 ;  /* 0x000000ffff0c7224 */ /* 0x000fe200078e0a0e */
[----:B------:R-:W-:Y:S01]  /*0fa0*/  IABS R14, R18 ;  /* 0x00000012000e7213 */ /* 0x000fe20000000000 */
[C---:B------:R-:W-:Y:S01]  /*0fb0*/  IMAD R11, R5.reuse, R13, R11 ;  /* 0x0000000d050b7224 */ /* 0x040fe200078e020b */
[----:B------:R-:W-:Y:S01]  /*0fc0*/  IABS R15, R2 ;  /* 0x00000002000f7213 */ /* 0x000fe20000000000 */
[----:B------:R-:W-:Y:S01]  /*0fd0*/  IMAD R9, R5, R12, R9 ;  /* 0x0000000c05097224 */ /* 0x000fe200078e0209 */
[----:B------:R-:W-:-:S02]  /*0fe0*/  ISETP.GE.AND P1, PT, R2, RZ, PT ;  /* 0x000000ff0200720c */ /* 0x000fc40003f26270 */
[C---:B------:R-:W-:Y:S01]  /*0ff0*/  ISETP.GT.U32.AND P4, PT, R5.reuse, R11, PT ;  /* 0x0000000b0500720c */ /* 0x040fe20003f84070 */
[----:B------:R-:W-:Y:S01]  /*1000*/  IMAD.MOV.U32 R3, RZ, RZ, R15 ;  /* 0x000000ffff037224 */ /* 0x000fe200078e000f */
[----:B------:R-:W-:Y:S01]  /*1010*/  ISETP.GT.U32.AND P6, PT, R5, R9, PT ;  /* 0x000000090500720c */ /* 0x000fe20003fc4070 */
[----:B------:R-:W-:Y:S01]  /*1020*/  @!P0 IMAD.IADD R10, R10, 0x1, -R4 ;  /* 0x000000010a0a8824 */ /* 0x000fe200078e0a04 */
[----:B------:R-:W-:Y:S01]  /*1030*/  ISETP.NE.AND P0, PT, R6, RZ, PT ;  /* 0x000000ff0600720c */ /* 0x000fe20003f05270 */
[----:B------:R-:W-:Y:S02]  /*1040*/  VIADD R4, R28, 0x1fc ;  /* 0x000001fc1c047836 */ /* 0x000fe40000000000 */
[----:B------:R-:W-:-:S03]  /*1050*/  IMAD.HI.U32 R12, R8, R3, RZ ;  /* 0x00000003080c7227 */ /* 0x000fc600078e00ff */
[----:B------:R-:W-:Y:S01]  /*1060*/  IABS R13, R4 ;  /* 0x00000004000d7213 */ /* 0x000fe20000000000 */
[----:B------:R-:W-:Y:S02]  /*1070*/  IMAD.MOV R12, RZ, RZ, -R12 ;  /* 0x000000ffff0c7224 */ /* 0x000fe400078e0a0c */
[----:B------:R-:W-:Y:S02]  /*1080*/  @!P4 IMAD.IADD R11, R11, 0x1, -R5 ;  /* 0x000000010b0bc824 */ /* 0x000fe400078e0a05 */
[----:B------:R-:W-:Y:S01]  /*1090*/  @!P3 IMAD.MOV R10, RZ, RZ, -R10 ;  /* 0x000000ffff0ab224 */ /* 0x000fe200078e0a0a */
[----:B------:R-:W-:Y:S01]  /*10a0*/  ISETP.GE.AND P3, PT, R4, RZ, PT ;  /* 0x000000ff0400720c */ /* 0x000fe20003f66270 */
[----:B------:R-:W-:Y:S01]  /*10b0*/  IMAD R2, R5, R12, R3 ;  /* 0x0000000c05027224 */ /* 0x000fe200078e0203 */
[----:B------:R-:W-:Y:S01]  /*10c0*/  @!P0 LOP3.LUT R10, RZ, R6, RZ, 0x33, !PT ;  /* 0x00000006ff0a8212 */ /* 0x000fe200078e33ff */
[----:B------:R-:W-:Y:S02]  /*10d0*/  IMAD.MOV.U32 R4, RZ, RZ, R13 ;  /* 0x000000ffff047224 */ /* 0x000fe400078e000d */
[----:B------:R-:W-:Y:S01]  /*10e0*/  @!P6 IMAD.IADD R9, R9, 0x1, -R5 ;  /* 0x000000010909e824 */ /* 0x000fe200078e0a05 */
[C---:B------:R-:W-:Y:S01]  /*10f0*/  ISETP.GT.U32.AND P6, PT, R5.reuse, R11, PT ;  /* 0x0000000b0500720c */ /* 0x040fe20003fc4070 */
[----:B------:R-:W-:Y:S01]  /*1100*/  IMAD.HI.U32 R12, R8, R4, RZ ;  /* 0x00000004080c7227 */ /* 0x000fe200078e00ff */
[C---:B------:R-:W-:Y:S01]  /*1110*/  ISETP.GT.U32.AND P4, PT, R5.reuse, R2, PT ;  /* 0x000000020500720c */ /* 0x040fe20003f84070 */
[----:B------:R-:W-:Y:S01]  /*1120*/  STL [R1+0x3300], R10 ;  /* 0x0033000a01007387 */ /* 0x000fe20000100800 */
[----:B------:R-:W-:Y:S01]  /*1130*/  ISETP.GT.U32.AND P0, PT, R5, R9, PT ;  /* 0x000000090500720c */ /* 0x000fe20003f04070 */
[----:B------:R-:W-:-:S02]  /*1140*/  IMAD.MOV R12, RZ, RZ, -R12 ;  /* 0x000000ffff0c7224 */ /* 0x000fc400078e0a0c */
[C---:B------:R-:W-:Y:S02]  /*1150*/  VIADD R6, R28.reuse, 0x1fb ;  /* 0x000001fb1c067836 */ /* 0x040fe40000000000 */
[----:B------:R-:W-:Y:S02]  /*1160*/  IMAD R4, R5, R12, R4 ;  /* 0x0000000c05047224 */ /* 0x000fe400078e0204 */
[----:B------:R-:W-:Y:S01]  /*1170*/  VIADD R3, R28, 0x1fa ;  /* 0x000001fa1c037836 */ /* 0x000fe20000000000 */
[----:B------:R-:W-:Y:S01]  /*1180*/  IABS R15, R6 ;  /* 0x00000006000f7213 */ /* 0x000fe20000000000 */
[--C-:B------:R-:W-:Y:S01]  /*1190*/  @!P6 IMAD.IADD R11, R11, 0x1, -R5.reuse ;  /* 0x000000010b0be824 */ /* 0x100fe200078e0a05 */
[----:B------:R-:W-:Y:S01]  /*11a0*/  ISETP.GT.U32.AND P6, PT, R5, R4, PT ;  /* 0x000000040500720c */ /* 0x000fe20003fc4070 */
[----:B------:R-:W-:Y:S01]  /*11b0*/  @!P4 IMAD.IADD R2, R2, 0x1, -R5 ;  /* 0x000000010202c824 */ /* 0x000fe200078e0a05 */
[----:B------:R-:W-:Y:S01]  /*11c0*/  IABS R13, R3 ;  /* 0x00000003000d7213 */ /* 0x000fe20000000000 */
[----:B------:R-:W-:Y:S01]  /*11d0*/  IMAD.MOV.U32 R0, RZ, RZ, R11 ;  /* 0x000000ffff007224 */ /* 0x000fe200078e000b */
[----:B------:R-:W-:Y:S01]  /*11e0*/  ISETP.GE.AND P4, PT, R3, RZ, PT ;  /* 0x000000ff0300720c */ /* 0x000fe20003f86270 */
[----:B------:R-:W-:-:S04]  /*11f0*/  IMAD.HI.U32 R16, R8, R15, RZ ;  /* 0x0000000f08107227 */ /* 0x000fc800078e00ff */
[----:B------:R-:W-:Y:S01]  /*1200*/  @!P5 IMAD.MOV R0, RZ, RZ, -R0 ;  /* 0x000000ffff00d224 */ /* 0x000fe200078e0a00 */
[----:B------:R-:W-:Y:S01]  /*1210*/  ISETP.GT.U32.AND P5, PT, R5, R2, PT ;  /* 0x000000020500720c */ /* 0x000fe20003fa4070 */
[----:B------:R-:W-:-:S03]  /*1220*/  IMAD.HI.U32 R12, R8, R13, RZ ;  /* 0x0000000d080c7227 */ /* 0x000fc600078e00ff */
[----:B------:R0:W-:Y:S01]  /*1230*/  STL [R1+0x38], R0 ;  /* 0x0000380001007387 */ /* 0x0001e20000100800 */
[----:B------:R-:W-:Y:S01]  /*1240*/  @!P0 IMAD.IADD R9, R9, 0x1, -R5 ;  /* 0x0000000109098824 */ /* 0x000fe200078e0a05 */
[----:B------:R-:W-:Y:S01]  /*1250*/  ISETP.GE.AND P0, PT, R6, RZ, PT ;  /* 0x000000ff0600720c */ /* 0x000fe20003f06270 */
[----:B------:R-:W-:Y:S02]  /*1260*/  IMAD.MOV R16, RZ, RZ, -R16 ;  /* 0x000000ffff107224 */ /* 0x000fe400078e0a10 */
[----:B------:R-:W-:Y:S02]  /*1270*/  IMAD.MOV R12, RZ, RZ, -R12 ;  /* 0x000000ffff0c7224 */ /* 0x000fe400078e0a0c */
[----:B------:R-:W-:Y:S02]  /*1280*/  IMAD R3, R5, R16, R15 ;  /* 0x0000001005037224 */ /* 0x000fe400078e020f */
[----:B------:R-:W-:Y:S02]  /*1290*/  @!P6 IMAD.IADD R4, R4, 0x1, -R5 ;  /* 0x000000010404e824 */ /* 0x000fe400078e0a05 */
[----:B0-----:R-:W-:-:S02]  /*12a0*/  IMAD.MOV.U32 R0, RZ, RZ, R9 ;  /* 0x000000ffff007224 */ /* 0x001fc400078e0009 */
[C---:B------:R-:W-:Y:S01]  /*12b0*/  IMAD R13, R5.reuse, R12, R13 ;  /* 0x0000000c050d7224 */ /* 0x040fe200078e020d */
[C---:B------:R-:W-:Y:S01]  /*12c0*/  ISETP.GT.U32.AND P6, PT, R5.reuse, R4, PT ;  /* 0x000000040500720c */ /* 0x040fe20003fc4070 */
[----:B------:R-:W-:Y:S01]  /*12d0*/  @!P2 IMAD.MOV R0, RZ, RZ, -R0 ;  /* 0x000000ffff00a224 */ /* 0x000fe200078e0a00 */
[----:B------:R-:W-:Y:S01]  /*12e0*/  ISETP.GT.U32.AND P2, PT, R5, R3, PT ;  /* 0x000000030500720c */ /* 0x000fe20003f44070 */
[----:B------:R-:W-:-:S03]  /*12f0*/  IMAD.HI.U32 R6, R8, R14, RZ ;  /* 0x0000000e08067227 */ /* 0x000fc600078e00ff */
[----:B------:R0:W-:Y:S01]  /*1300*/  STL [R1+0x84], R0 ;  /* 0x0000840001007387 */ /* 0x0001e20000100800 */
[--C-:B------:R-:W-:Y:S01]  /*1310*/  @!P5 IMAD.IADD R2, R2, 0x1, -R5.reuse ;  /* 0x000000010202d824 */ /* 0x100fe200078e0a05 */
[C---:B------:R-:W-:Y:S01]  /*1320*/  ISETP.GT.U32.AND P5, PT, R5.reuse, R13, PT ;  /* 0x0000000d0500720c */ /* 0x040fe20003fa4070 */
[----:B------:R-:W-:Y:S02]  /*1330*/  IMAD.MOV R6, RZ, RZ, -R6 ;  /* 0x000000ffff067224 */ /* 0x000fe400078e0a06 */
[C---:B------:R-:W-:Y:S02]  /*1340*/  VIADD R11, R28.reuse, 0x1f6 ;  /* 0x000001f61c0b7836 */ /* 0x040fe40000000000 */
[----:B------:R-:W-:Y:S02]  /*1350*/  IMAD R14, R5, R6, R14 ;  /* 0x00000006050e7224 */ /* 0x000fe400078e020e */
[----:B------:R-:W-:Y:S01]  /*1360*/  VIADD R6, R28, 0x1f8 ;  /* 0x000001f81c067836 */ /* 0x000fe20000000000 */
[----:B------:R-:W-:Y:S01]  /*1370*/  IABS R19, R11 ;  /* 0x0000000b00137213 */ /* 0x000fe20000000000 */
[--C-:B------:R-:W-:Y:S01]  /*1380*/  @!P2 IMAD.IADD R3, R3, 0x1, -R5.reuse ;  /* 0x000000010303a824 */ /* 0x100fe200078e0a05 */
[----:B------:R-:W-:Y:S01]  /*1390*/  ISETP.GE.AND P2, PT, R18, RZ, PT ;  /* 0x000000ff1200720c */ /* 0x000fe20003f46270 */
[--C-:B------:R-:W-:Y:S01]  /*13a0*/  @!P6 IMAD.IADD R4, R4, 0x1, -R5.reuse ;  /* 0x000000010404e824 */ /* 0x100fe200078e0a05 */
[----:B------:R-:W-:Y:S01]  /*13b0*/  IABS R12, R6 ;  /* 0x00000006000c7213 */ /* 0x000fe20000000000 */
[----:B------:R-:W-:Y:S01]  /*13c0*/  @!P5 IMAD.IADD R13, R13, 0x1, -R5 ;  /* 0x000000010d0dd824 */ /* 0x000fe200078e0a05 */
[C---:B------:R-:W-:Y:S01]  /*13d0*/  ISETP.GT.U32.AND P6, PT, R5.reuse, R14, PT ;  /* 0x0000000e0500720c */ /* 0x040fe20003fc4070 */
[----:B------:R-:W-:Y:S01]  /*13e0*/  VIADD R15, R28, 0x1f7 ;  /* 0x000001f71c0f7836 */ /* 0x000fe20000000000 */
[----:B------:R-:W-:Y:S01]  /*13f0*/  ISETP.GT.U32.AND P5, PT, R5, R3, PT ;  /* 0x000000030500720c */ /* 0x000fe20003fa4070 */
[----:B------:R-:W-:-:S03]  /*1400*/  IMAD.HI.U32 R17, R8, R12, RZ ;  /* 0x0000000c08117227 */ /* 0x000fc600078e00ff */
[----:B------:R-:W-:Y:S01]  /*1410*/  IABS R16, R15 ;  /* 0x0000000f00107213 */ /* 0x000fe20000000000 */
[----:B------:R-:W-:Y:S02]  /*1420*/  IMAD.MOV R17, RZ, RZ, -R17 ;  /* 0x000000ffff117224 */ /* 0x000fe400078e0a11 */
[----:B------:R-:W-:Y:S02]  /*1430*/  IMAD.MOV.U32 R18, RZ, RZ, R19 ;  /* 0x000000ffff127224 */ /* 0x000fe400078e0013 */
[C---:B------:R-:W-:Y:S02]  /*1440*/  IMAD R12, R5.reuse, R17, R12 ;  /* 0x00000011050c7224 */ /* 0x040fe400078e020c */
[----:B------:R-:W-:Y:S01]  /*1450*/  @!P6 IMAD.IADD R14, R14, 0x1, -R5 ;  /* 0x000000010e0ee824 */ /* 0x000fe200078e0a05 */
[----:B------:R-:W-:Y:S01]  /*1460*/  ISETP.GT.U32.AND P6, PT, R5, R13, PT ;  /* 0x0000000d0500720c */ /* 0x000fe20003fc4070 */
[----:B------:R-:W-:Y:S02]  /*1470*/  VIADD R9, R28, 0x1f5 ;  /* 0x000001f51c097836 */ /* 0x000fe40000000000 */
[----:B------:R-:W-:-:S03]  /*1480*/  IMAD.HI.U32 R19, R8, R16, RZ ;  /* 0x0000001008137227 */ /* 0x000fc600078e00ff */
[----:B------:R-:W-:Y:S01]  /*1490*/  IABS R20, R9 ;  /* 0x0000000900147213 */ /* 0x000fe20000000000 */
[----:B------:R-:W-:Y:S01]  /*14a0*/  @!P5 IMAD.IADD R3, R3, 0x1, -R5 ;  /* 0x000000010303d824 */ /* 0x000fe200078e0a05 */
[C---:B------:R-:W-:Y:S01]  /*14b0*/  ISETP.GT.U32.AND P5, PT, R5.reuse, R12, PT ;  /* 0x0000000c0500720c */ /* 0x040fe20003fa4070 */
[----:B0-----:R-:W-:Y:S02]  /*14c0*/  IMAD.MOV.U32 R0, RZ, RZ, R2 ;  /* 0x000000ffff007224 */ /* 0x001fe400078e0002 */
[----:B------:R-:W-:Y:S02]  /*14d0*/  IMAD.MOV R19, RZ, RZ, -R19 ;  /* 0x000000ffff137224 */ /* 0x000fe400078e0a13 */
[----:B------:R-:W-:Y:S02]  /*14e0*/  IMAD.MOV.U32 R10, RZ, RZ, R4 ;  /* 0x000000ffff0a7224 */ /* 0x000fe400078e0004 */
[----:B------:R-:W-:Y:S01]  /*14f0*/  @!P1 IMAD.MOV R0, RZ, RZ, -R0 ;  /* 0x000000ffff009224 */ /* 0x000fe200078e0a00 */
[C---:B------:R-:W-:Y:S01]  /*1500*/  ISETP.GT.U32.AND P1, PT, R5.reuse, R14, PT ;  /* 0x0000000e0500720c */ /* 0x040fe20003f24070 */
[----:B------:R-:W-:Y:S01]  /*1510*/  @!P3 IMAD.MOV R10, RZ, RZ, -R10 ;  /* 0x000000ffff0ab224 */ /* 0x000fe200078e0a0a */
[----:B------:R-:W-:Y:S01]  /*1520*/  ISETP.GE.AND P3, PT, R6, RZ, PT ;  /* 0x000000ff0600720c */ /* 0x000fe20003f66270 */
[----:B------:R-:W-:-:S02]  /*1530*/  IMAD R16, R5, R19, R16 ;  /* 0x0000001305107224 */ /* 0x000fc400078e0210 */
[----:B------:R-:W-:Y:S01]  /*1540*/  IMAD.HI.U32 R6, R8, R20, RZ ;  /* 0x0000001408067227 */ /* 0x000fe200078e00ff */
[----:B------:R0:W-:Y:S03]  /*1550*/  STL [R1+0x78], R10 ;  /* 0x0000780a01007387 */ /* 0x0001e60000100800 */
[--C-:B------:R-:W-:Y:S01]  /*1560*/  @!P6 IMAD.IADD R13, R13, 0x1, -R5.reuse ;  /* 0x000000010d0de824 */ /* 0x100fe200078e0a05 */
[C---:B------:R-:W-:Y:S01]  /*1570*/  ISETP.GT.U32.AND P6, PT, R5.reuse, R16, PT ;  /* 0x000000100500720c */ /* 0x040fe20003fc4070 */
[----:B------:R-:W-:Y:S02]  /*1580*/  IMAD.MOV R6, RZ, RZ, -R6 ;  /* 0x000000ffff067224 */ /* 0x000fe400078e0a06 */
[----:B------:R-:W-:Y:S02]  /*1590*/  @!P5 IMAD.IADD R12, R12, 0x1, -R5 ;  /* 0x000000010c0cd824 */ /* 0x000fe400078e0a05 */
[----:B------:R-:W-:-:S02]  /*15a0*/  IMAD R6, R5, R6, R20 ;  /* 0x0000000605067224 */ /* 0x000fc400078e0214 */
[----:B0-----:R-:W-:Y:S02]  /*15b0*/  IMAD.MOV.U32 R10, RZ, RZ, R3 ;  /* 0x000000ffff0a7224 */ /* 0x001fe400078e0003 */
[----:B------:R-:W-:Y:S02]  /*15c0*/  VIADD R2, R28, 0x1f4 ;  /* 0x000001f41c027836 */ /* 0x000fe40000000000 */
[----:B------:R-:W-:Y:S01]  /*15d0*/  @!P0 IMAD.MOV R10, RZ, RZ, -R10 ;  /* 0x000000ffff0a8224 */ /* 0x000fe200078e0a0a */
[----:B------:R-:W-:Y:S01]  /*15e0*/  ISETP.GT.U32.AND P0, PT, R5, R12, PT ;  /* 0x0000000c0500720c */ /* 0x000fe20003f04070 */
[----:B------:R-:W-:Y:S01]  /*15f0*/  @!P1 IMAD.IADD R14, R14, 0x1, -R5 ;  /* 0x000000010e0e9824 */ /* 0x000fe200078e0a05 */
[----:B------:R-:W-:Y:S01]  /*1600*/  ISETP.GE.AND P1, PT, R15, RZ, PT ;  /* 0x000000ff0f00720c */ /* 0x000fe20003f26270 */
[----:B------:R-:W-:Y:S01]  /*1610*/  @!P4 IMAD.MOV R13, RZ, RZ, -R13 ;  /* 0x000000ffff0dc224 */ /* 0x000fe200078e0a0d */
[----:B------:R-:W-:Y:S01]  /*1620*/  ISETP.GT.U32.AND P4, PT, R5, R6, PT ;  /* 0x000000060500720c */ /* 0x000fe20003f84070 */
[----:B------:R-:W-:Y:S01]  /*1630*/  IMAD.HI.U32 R4, R8, R18, RZ ;  /* 0x0000001208047227 */ /* 0x000fe200078e00ff */
[----:B------:R0:W-:Y:S01]  /*1640*/  STL [R1+0x1a8], R10 ;  /* 0x0001a80a01007387 */ /* 0x0001e20000100800 */
[----:B------:R-:W-:-:S02]  /*1650*/  IABS R15, R2 ;  /* 0x00000002000f7213 */ /* 0x000fc40000000000 */
[----:B------:R-:W-:Y:S01]  /*1660*/  @!P6 IMAD.IADD R16, R16, 0x1, -R5 ;  /* 0x000000011010e824 */ /* 0x000fe200078e0a05 */
[----:B------:R-:W-:Y:S01]  /*1670*/  STL [R1+0x1b8], R13 ;  /* 0x0001b80d01007387 */ /* 0x000fe20000100800 */
[----:B------:R-:W-:Y:S02]  /*1680*/  IMAD.MOV R4, RZ, RZ, -R4 ;  /* 0x000000ffff047224 */ /* 0x000fe400078e0a04 */
[----:B------:R-:W-:Y:S01]  /*1690*/  VIADD R17, R28, 0x1f3 ;  /* 0x000001f31c117836 */ /* 0x000fe20000000000 */
[C---:B------:R-:W-:Y:S01]  /*16a0*/  ISETP.GT.U32.AND P6, PT, R5.reuse, R16, PT ;  /* 0x000000100500720c */ /* 0x040fe20003fc4070 */
[C---:B------:R-:W-:Y:S02]  /*16b0*/  IMAD R4, R5.reuse, R4, R18 ;  /* 0x0000000405047224 */ /* 0x040fe400078e0212 */
[----:B0-----:R-:W-:Y:S01]  /*16c0*/  IMAD.MOV.U32 R10, RZ, RZ, R14 ;  /* 0x000000ffff0a7224 */ /* 0x001fe200078e000e */
[----:B------:R-:W-:Y:S01]  /*16d0*/  IABS R3, R17 ;  /* 0x0000001100037213 */ /* 0x000fe20000000000 */
[----:B------:R-:W-:Y:S01]  /*16e0*/  IMAD.HI.U32 R18, R8, R15, RZ ;  /* 0x0000000f08127227 */ /* 0x000fe200078e00ff */
[----:B------:R-:W-:-:S03]  /*16f0*/  ISETP.GT.U32.AND P5, PT, R5, R4, PT ;  /* 0x000000040500720c */ /* 0x000fc60003fa4070 */
[----:B------:R-:W-:Y:S01]  /*1700*/  @!P2 IMAD.MOV R10, RZ, RZ, -R10 ;  /* 0x000000ffff0aa224 */ /* 0x000fe200078e0a0a */
[----:B------:R-:W-:Y:S01]  /*1710*/  ISETP.GE.AND P2, PT, R11, RZ, PT ;  /* 0x000000ff0b00720c */ /* 0x000fe20003f46270 */
[--C-:B------:R-:W-:Y:S01]  /*1720*/  @!P0 IMAD.IADD R12, R12, 0x1, -R5.reuse ;  /* 0x000000010c0c8824 */ /* 0x100fe200078e0a05 */
[----:B------:R-:W-:Y:S01]  /*1730*/  ISETP.GE.AND P0, PT, R9, RZ, PT ;  /* 0x000000ff0900720c */ /* 0x000fe20003f06270 */
[----:B------:R-:W-:Y:S01]  /*1740*/  IMAD.MOV R18, RZ, RZ, -R18 ;  /* 0x000000ffff127224 */ /* 0x000fe200078e0a12 */
[----:B------:R0:W-:Y:S01]  /*1750*/  STL [R1+0x1d4], R10 ;  /* 0x0001d40a01007387 */ /* 0x0001e20000100800 */
[----:B------:R-:W-:Y:S01]  /*1760*/  @!P4 IMAD.IADD R6, R6, 0x1, -R5 ;  /* 0x000000010606c824 */ /* 0x000fe200078e0a05 */
[----:B------:R-:W-:Y:S01]  /*1770*/  ISETP.GE.AND P4, PT, R2, RZ, PT ;  /* 0x000000ff0200720c */ /* 0x000fe20003f86270 */
[----:B------:R-:W-:Y:S02]  /*1780*/  IMAD R15, R5, R18, R15 ;  /* 0x00000012050f7224 */ /* 0x000fe400078e020f */
[----:B------:R-:W-:-:S04]  /*1790*/  IMAD.HI.U32 R9, R8, R3, RZ ;  /* 0x0000000308097227 */ /* 0x000fc800078e00ff */
[----:B------:R-:W-:Y:S01]  /*17a0*/  @!P6 IMAD.IADD R16, R16, 0x1, -R5 ;  /* 0x000000011010e824 */ /* 0x000fe200078e0a05 */
[C---:B------:R-:W-:Y:S01]  /*17b0*/  ISETP.GT.U32.AND P6, PT, R5.reuse, R15, PT ;  /* 0x0000000f0500720c */ /* 0x040fe20003fc4070 */
[----:B0-----:R-:W-:Y:S02]  /*17c0*/  IMAD.MOV.U32 R10, RZ, RZ, R12 ;  /* 0x000000ffff0a7224 */ /* 0x001fe400078e000c */
[----:B------:R-:W-:Y:S02]  /*17d0*/  IMAD.MOV R9, RZ, RZ, -R9 ;  /* 0x000000ffff097224 */ /* 0x000fe400078e0a09 */
[----:B------:R-:W-:Y:S01]  /*17e0*/  @!P3 IMAD.MOV R10, RZ, RZ, -R10 ;  /* 0x000000ffff0ab224 */ /* 0x000fe200078e0a0a */
[C---:B------:R-:W-:Y:S01]  /*17f0*/  ISETP.GT.U32.AND P3, PT, R5.reuse, R6, PT ;  /* 0x000000060500720c */ /* 0x040fe20003f64070 */
[----:B------:R-:W-:Y:S02]  /*1800*/  IMAD R3, R5, R9, R3 ;  /* 0x0000000905037224 */ /* 0x000fe400078e0203 */
[----:B------:R-:W-:Y:S01]  /*1810*/  @!P5 IMAD.IADD R4, R4, 0x1, -R5 ;  /* 0x000000010404d824 */ /* 0x000fe200078e0a05 */
[----:B------:R0:W-:Y:S01]  /*1820*/  STL [R1+0x1e8], R10 ;  /* 0x0001e80a01007387 */ /* 0x0001e20000100800 */
[----:B------:R-:W-:-:S02]  /*1830*/  VIADD R9, R28, 0x1f2 ;  /* 0x000001f21c097836 */ /* 0x000fc40000000000 */
[--C-:B------:R-:W-:Y:S01]  /*1840*/  @!P6 IMAD.IADD R15, R15, 0x1, -R5.reuse ;  /* 0x000000010f0fe824 */ /* 0x100fe200078e0a05 */
[C---:B------:R-:W-:Y:S01]  /*1850*/  ISETP.GT.U32.AND P5, PT, R5.reuse, R4, PT ;  /* 0x000000040500720c */ /* 0x040fe20003fa4070 */
[C---:B------:R-:W-:Y:S01]  /*1860*/  VIADD R12, R28.reuse, 0x1f0 ;  /* 0x000001f01c0c7836 */ /* 0x040fe20000000000 */
[----:B------:R-:W-:Y:S01]  /*1870*/  IABS R19, R9 ;  /* 0x0000000900137213 */ /* 0x000fe20000000000 */
[----:B------:R-:W-:Y:S01]  /*1880*/  VIADD R11, R28, 0x1f1 ;  /* 0x000001f11c0b7836 */ /* 0x000fe20000000000 */
[C---:B------:R-:W-:Y:S01]  /*1890*/  ISETP.GT.U32.AND P6, PT, R5.reuse, R15, PT ;  /* 0x0000000f0500720c */ /* 0x040fe20003fc4070 */
[----:B------:R-:W-:Y:S01]  /*18a0*/  @!P3 IMAD.IADD R6, R6, 0x1, -R5 ;  /* 0x000000010606b824 */ /* 0x000fe200078e0a05 */
[----:B------:R-:W-:Y:S01]  /*18b0*/  ISETP.GT.U32.AND P3, PT, R5, R3, PT ;  /* 0x000000030500720c */ /* 0x000fe20003f64070 */
[----:B0-----:R-:W-:Y:S01]  /*18c0*/  IMAD.MOV.U32 R10, RZ, RZ, R16 ;  /* 0x000000ffff0a7224 */ /* 0x001fe200078e0010 */
[----:B------:R-:W-:Y:S01]  /*18d0*/  IABS R13, R12 ;  /* 0x0000000c000d7213 */ /* 0x000fe20000000000 */
[----:B------:R-:W-:-:S02]  /*18e0*/  VIADD R2, R28, 0x1ef ;  /* 0x000001ef1c027836 */ /* 0x000fc40000000000 */
[----:B------:R-:W-:Y:S01]  /*18f0*/  @!P1 IMAD.MOV R10, RZ, RZ, -R10 ;  /* 0x000000ffff0a9224 */ /* 0x000fe200078e0a0a */
[----:B------:R-:W-:Y:S01]  /*1900*/  ISETP.GE.AND P1, PT, R9, RZ, PT ;  /* 0x000000ff0900720c */ /* 0x000fe20003f26270 */
[--C-:B------:R-:W-:Y:S01]  /*1910*/  @!P5 IMAD.IADD R4, R4, 0x1, -R5.reuse ;  /* 0x000000010404d824 */ /* 0x100fe200078e0a05 */
[----:B------:R-:W-:Y:S01]  /*1920*/  ISETP.GE.AND P5, PT, R17, RZ, PT ;  /* 0x000000ff1100720c */ /* 0x000fe20003fa6270 */
[C---:B------:R-:W-:Y:S01]  /*1930*/  IMAD.HI.U32 R9, R8.reuse, R19, RZ ;  /* 0x0000001308097227 */ /* 0x040fe200078e00ff */
[----:B------:R0:W-:Y:S03]  /*1940*/  STL [R1+0x1f0], R10 ;  /* 0x0001f00a01007387 */ /* 0x0001e60000100800 */
[--C-:B------:R-:W-:Y:S02]  /*1950*/  @!P3 IMAD.IADD R3, R3, 0x1, -R5.reuse ;  /* 0x000000010303b824 */ /* 0x100fe400078e0a05 */
[----:B------:R-:W-:Y:S01]  /*1960*/  @!P2 IMAD.MOV R4, RZ, RZ, -R4 ;  /* 0x000000ffff04a224 */ /* 0x000fe200078e0a04 */
[----:B------:R-:W-:Y:S01]  /*1970*/  ISETP.GE.AND P2, PT, R11, RZ, PT ;  /* 0x000000ff0b00720c */ /* 0x000fe20003f46270 */
[----:B------:R-:W-:Y:S01]  /*1980*/  @!P6 IMAD.IADD R15, R15, 0x1, -R5 ;  /* 0x000000010f0fe824 */ /* 0x000fe200078e0a05 */
[----:B------:R-:W-:Y:S01]  /*1990*/  ISETP.GT.U32.AND P3, PT, R5, R3, PT ;  /* 0x000000030500720c */ /* 0x000fe20003f64070 */
[----:B------:R-:W-:Y:S01]  /*19a0*/  IMAD.MOV R9, RZ, RZ, -R9 ;  /* 0x000000ffff097224 */ /* 0x000fe200078e0a09 */
[----:B------:R3:W-:Y:S01]  /*19b0*/  STL [R1+0x1fc], R4 ;  /* 0x0001fc0401007387 */ /* 0x0007e20000100800 */
[----:B0-----:R-:W-:Y:S01]  /*19c0*/  IMAD.MOV.U32 R10, RZ, RZ, R6 ;  /* 0x000000ffff0a7224 */ /* 0x001fe200078e0006 */
[----:B------:R-:W-:Y:S01]  /*19d0*/  IABS R11, R11 ;  /* 0x0000000b000b7213 */ /* 0x000fe20000000000 */
[----:B------:R-:W-:Y:S01]  /*19e0*/  IMAD.HI.U32 R6, R8, R13, RZ ;  /* 0x0000000d08067227 */ /* 0x000fe200078e00ff */
[----:B------:R-:W-:-:S02]  /*19f0*/  ISETP.GE.AND P6, PT, R2, RZ, PT ;  /* 0x000000ff0200720c */ /* 0x000fc40003fc6270 */
[----:B------:R-:W-:Y:S01]  /*1a00*/  IABS R2, R2 ;  /* 0x0000000200027213 */ /* 0x000fe20000000000 */
[----:B------:R-:W-:Y:S01]  /*1a10*/  @!P0 IMAD.MOV R10, RZ, RZ, -R10 ;  /* 0x000000ffff0a8224 */ /* 0x000fe200078e0a0a */
[----:B------:R-:W-:Y:S01]  /*1a20*/  ISETP.GE.AND P0, PT, R12, RZ, PT ;  /* 0x000000ff0c00720c */ /* 0x000fe20003f06270 */
[----:B------:R-:W-:Y:S02]  /*1a30*/  IMAD R19, R5, R9, R19 ;  /* 0x0000000905137224 */ /* 0x000fe400078e0213 */
[----:B------:R-:W-:Y:S01]  /*1a40*/  IMAD.MOV R6, RZ, RZ, -R6 ;  /* 0x000000ffff067224 */ /* 0x000fe200078e0a06 */
[----:B------:R0:W-:Y:S01]  /*1a50*/  STL [R1+0x224], R10 ;  /* 0x0002240a01007387 */ /* 0x0001e20000100800 */
[----:B------:R-:W-:Y:S02]  /*1a60*/  @!P3 IMAD.IADD R3, R3, 0x1, -R5 ;  /* 0x000000010303b824 */ /* 0x000fe400078e0a05 */
[----:B---3--:R-:W-:-:S04]  /*1a70*/  IMAD.HI.U32 R4, R8, R11, RZ ;  /* 0x0000000b08047227 */ /* 0x008fc800078e00ff */
[C---:B------:R-:W-:Y:S02]  /*1a80*/  IMAD R13, R5.reuse, R6, R13 ;  /* 0x00000006050d7224 */ /* 0x040fe400078e020d */
[----:B------:R-:W-:Y:S02]  /*1a90*/  IMAD.MOV R9, RZ, RZ, -R4 ;  /* 0x000000ffff097224 */ /* 0x000fe400078e0a04 */
[----:B0-----:R-:W-:Y:S02]  /*1aa0*/  IMAD.MOV.U32 R10, RZ, RZ, R15 ;  /* 0x000000ffff0a7224 */ /* 0x001fe400078e000f */
[C---:B------:R-:W-:Y:S02]  /*1ab0*/  IMAD R11, R5.reuse, R9, R11 ;  /* 0x00000009050b7224 */ /* 0x040fe400078e020b */
[----:B------:R-:W-:Y:S01]  /*1ac0*/  @!P4 IMAD.MOV R10, RZ, RZ, -R10 ;  /* 0x000000ffff0ac224 */ /* 0x000fe200078e0a0a */
[C---:B------:R-:W-:Y:S01]  /*1ad0*/  ISETP.GT.U32.AND P4, PT, R5.reuse, R19, PT ;  /* 0x000000130500720c */ /* 0x040fe20003f84070 */
[----:B------:R-:W-:Y:S01]  /*1ae0*/  IMAD.HI.U32 R4, R8, R2, RZ ;  /* 0x0000000208047227 */ /* 0x000fe200078e00ff */
[----:B------:R-:W-:-:S02]  /*1af0*/  ISETP.GT.U32.AND P3, PT, R5, R11, PT ;  /* 0x0000000b0500720c */ /* 0x000fc40003f64070 */
[----:B------:R0:W-:Y:S01]  /*1b00*/  STL [R1+0x238], R10 ;  /* 0x0002380a01007387 */ /* 0x0001e20000100800 */
[----:B------:R-:W-:Y:S02]  /*1b10*/  IMAD.MOV R4, RZ, RZ, -R4 ;  /* 0x000000ffff047224 */ /* 0x000fe400078e0a04 */
[C---:B------:R-:W-:Y:S02]  /*1b20*/  VIADD R16, R28.reuse, 0x1ed ;  /* 0x000001ed1c107836 */ /* 0x040fe40000000000 */
[----:B------:R-:W-:Y:S02]  /*1b30*/  IMAD R15, R5, R4, R2 ;  /* 0x00000004050f7224 */ /* 0x000fe400078e0202 */
[----:B------:R-:W-:Y:S01]  /*1b40*/  VIADD R20, R28, 0x1ee ;  /* 0x000001ee1c147836 */ /* 0x000fe20000000000 */
[----:B------:R-:W-:Y:S01]  /*1b50*/  IABS R2, R16 ;  /* 0x0000001000027213 */ /* 0x000fe20000000000 */
[----:B------:R-:W-:Y:S02]  /*1b60*/  @!P4 IMAD.IADD R19, R19, 0x1, -R5 ;  /* 0x000000011313c824 */ /* 0x000fe400078e0a05 */
[----:B0-----:R-:W-:Y:S01]  /*1b70*/  IMAD.MOV.U32 R10, RZ, RZ, R3 ;  /* 0x000000ffff0a7224 */ /* 0x001fe200078e0003 */
[----:B------:R-:W-:Y:S01]  /*1b80*/  IABS R3, R20 ;  /* 0x0000001400037213 */ /* 0x000fe20000000000 */
[----:B------:R-:W-:Y:S01]  /*1b90*/  IMAD.HI.U32 R9, R8, R2, RZ ;  /* 0x0000000208097227 */ /* 0x000fe200078e00ff */
[----:B------:R-:W-:-:S03]  /*1ba0*/  ISETP.GT.U32.AND P4, PT, R5, R19, PT ;  /* 0x000000130500720c */ /* 0x000fc60003f84070 */
[----:B------:R-:W-:Y:S01]  /*1bb0*/  @!P5 IMAD.MOV R10, RZ, RZ, -R10 ;  /* 0x000000ffff0ad224 */ /* 0x000fe200078e0a0a */
[----:B------:R-:W-:Y:S01]  /*1bc0*/  ISETP.GT.U32.AND P5, PT, R5, R13, PT ;  /* 0x0000000d0500720c */ /* 0x000fe20003fa4070 */
[----:B------:R-:W-:Y:S02]  /*1bd0*/  @!P3 IMAD.IADD R11, R11, 0x1, -R5 ;  /* 0x000000010b0bb824 */ /* 0x000fe400078e0a05 */
[----:B------:R-:W-:Y:S01]  /*1be0*/  IMAD.MOV R9, RZ, RZ, -R9 ;  /* 0x000000ffff097224 */ /* 0x000fe200078e0a09 */
[----:B------:R0:W-:Y:S01]  /*1bf0*/  STL [R1+0x240], R10 ;  /* 0x0002400a01007387 */ /* 0x0001e20000100800 */
[----:B------:R-:W-:Y:S01]  /*1c00*/  IMAD.HI.U32 R17, R8, R3, RZ ;  /* 0x0000000308117227 */ /* 0x000fe200078e00ff */
[----:B------:R-:W-:-:S03]  /*1c10*/  ISETP.GT.U32.AND P3, PT, R5, R11, PT ;  /* 0x0000000b0500720c */ /* 0x000fc60003f64070 */
[--C-:B------:R-:W-:Y:S01]  /*1c20*/  @!P4 IMAD.IADD R19, R19, 0x1, -R5.reuse ;  /* 0x000000011313c824 */ /* 0x100fe200078e0a05 */
[C---:B------:R-:W-:Y:S01]  /*1c30*/  ISETP.GT.U32.AND P4, PT, R5.reuse, R15, PT ;  /* 0x0000000f0500720c */ /* 0x040fe20003f84070 */
[----:B------:R-:W-:Y:S02]  /*1c40*/  IMAD R2, R5, R9, R2 ;  /* 0x0000000905027224 */ /* 0x000fe400078e0202 */
[----:B------:R-:W-:Y:S02]  /*1c50*/  @!P5 IMAD.IADD R13, R13, 0x1, -R5 ;  /* 0x000000010d0dd824 */ /* 0x000fe400078e0a05 */
[----:B------:R-:W-:Y:S02]  /*1c60*/  IMAD.MOV R17, RZ, RZ, -R17 ;  /* 0x000000ffff117224 */ /* 0x000fe400078e0a11 */
[----:B------:R-:W-:Y:S01]  /*1c70*/  VIADD R4, R28, 0x1ec ;  /* 0x000001ec1c047836 */ /* 0x000fe20000000000 */
[C---:B------:R-:W-:Y:S01]  /*1c80*/  ISETP.GT.U32.AND P5, PT, R5.reuse, R13, PT ;  /* 0x0000000d0500720c */ /* 0x040fe20003fa4070 */
[----:B------:R-:W-:-:S02]  /*1c90*/  IMAD R3, R5, R17, R3 ;  /* 0x0000001105037224 */ /* 0x000fc400078e0203 */
[----:B0-----:R-:W-:Y:S01]  /*1ca0*/  IMAD.MOV.U32 R10, RZ, RZ, R19 ;  /* 0x000000ffff0a7224 */ /* 0x001fe200078e0013 */
[----:B------:R-:W-:Y:S01]  /*1cb0*/  IABS R14, R4 ;  /* 0x00000004000e7213 */ /* 0x000fe20000000000 */
[--C-:B------:R-:W-:Y:S01]  /*1cc0*/  @!P4 IMAD.IADD R15, R15, 0x1, -R5.reuse ;  /* 0x000000010f0fc824 */ /* 0x100fe200078e0a05 */
[----:B------:R-:W-:Y:S01]  /*1cd0*/  ISETP.GE.AND P4, PT, R20, RZ, PT ;  /* 0x000000ff1400720c */ /* 0x000fe20003f86270 */
[--C-:B------:R-:W-:Y:S01]  /*1ce0*/  @!P3 IMAD.IADD R11, R11, 0x1, -R5.reuse ;  /* 0x000000010b0bb824 */ /* 0x100fe200078e0a05 */
[----:B------:R-:W-:Y:S01]  /*1cf0*/  ISETP.GT.U32.AND P3, PT, R5, R3, PT ;  /* 0x000000030500720c */ /* 0x000fe20003f64070 */
[C---:B------:R-:W-:Y:S02]  /*1d00*/  VIADD R12, R28.reuse, 0x1eb ;  /* 0x000001eb1c0c7836 */ /* 0x040fe40000000000 */
[----:B------:R-:W-:Y:S02]  /*1d10*/  VIADD R9, R28, 0x1ea ;  /* 0x000001ea1c097836 */ /* 0x000fe40000000000 */
[----:B------:R-:W-:Y:S01]  /*1d20*/  @!P5 IMAD.IADD R13, R13, 0x1, -R5 ;  /* 0x000000010d0dd824 */ /* 0x000fe200078e0a05 */
[C---:B------:R-:W-:Y:S01]  /*1d30*/  ISETP.GT.U32.AND P5, PT, R5.reuse, R2, PT ;  /* 0x000000020500720c */ /* 0x040fe20003fa4070 */
[----:B------:R-:W-:Y:S01]  /*1d40*/  @!P1 IMAD.MOV R10, RZ, RZ, -R10 ;  /* 0x000000ffff0a9224 */ /* 0x000fe200078e0a0a */
[----:B------:R-:W-:Y:S01]  /*1d50*/  ISETP.GT.U32.AND P1, PT, R5, R15, PT ;  /* 0x0000000f0500720c */ /* 0x000fe20003f24070 */
[----:B------:R-:W-:Y:S01]  /*1d60*/  IMAD.HI.U32 R18, R8, R14, RZ ;  /* 0x0000000e08127227 */ /* 0x000fe200078e00ff */
[----:B------:R-:W-:-:S02]  /*1d70*/  IABS R6, R12 ;  /* 0x0000000c00067213 */ /* 0x000fc40000000000 */
[----:B------:R-:W-:Y:S01]  /*1d80*/  IABS R19, R9 ;  /* 0x0000000900137213 */ /* 0x000fe20000000000 */
[----:B------:R0:W-:Y:S01]  /*1d90*/  STL [R1+0x260], R10 ;  /* 0x0002600a01007387 */ /* 0x0001e20000100800 */
[----:B------:R-:W-:Y:S02]  /*1da0*/  IMAD.MOV R18, RZ, RZ, -R18 ;  /* 0x000000ffff127224 */ /* 0x000fe400078e0a12 */
[----:B------:R-:W-:-:S04]  /*1db0*/  IMAD.HI.U32 R17, R8, R6, RZ ;  /* 0x0000000608117227 */ /* 0x000fc800078e00ff */
[--C-:B------:R-:W-:Y:S02]  /*1dc0*/  @!P5 IMAD.IADD R2, R2, 0x1, -R5.reuse ;  /* 0x000000010202d824 */ /* 0x100fe400078e0a05 */
[----:B------:R-:W-:Y:S01]  /*1dd0*/  @!P3 IMAD.IADD R3, R3, 0x1, -R5 ;  /* 0x000000010303b824 */ /* 0x000fe200078e0a05 */
[----:B------:R-:W-:Y:S01]  /*1de0*/  ISETP.GE.AND P3, PT, R16, RZ, PT ;  /* 0x000000ff1000720c */ /* 0x000fe20003f66270 */
[----:B0-----:R-:W-:Y:S01]  /*1df0*/  IMAD.MOV.U32 R10, RZ, RZ, R11 ;  /* 0x000000ffff0a7224 */ /* 0x001fe200078e000b */
[----:B------:R-:W-:Y:S01]  /*1e00*/  ISETP.GT.U32.AND P5, PT, R5, R2, PT ;  /* 0x000000020500720c */ /* 0x000fe20003fa4070 */
[----:B------:R-:W-:-:S04]  /*1e10*/  IMAD.HI.U32 R11, R8, R19, RZ ;  /* 0x00000013080b7227 */ /* 0x000fc800078e00ff */
[----:B------:R-:W-:Y:S01]  /*1e20*/  @!P2 IMAD.MOV R10, RZ, RZ, -R10 ;  /* 0x000000ffff0aa224 */ /* 0x000fe200078e0a0a */
[C---:B------:R-:W-:Y:S01]  /*1e30*/  ISETP.GT.U32.AND P2, PT, R5.reuse, R3, PT ;  /* 0x000000030500720c */ /* 0x040fe20003f44070 */
[----:B------:R-:W-:Y:S02]  /*1e40*/  IMAD.MOV R17, RZ, RZ, -R17 ;  /* 0x000000ffff117224 */ /* 0x000fe400078e0a11 */
[----:B------:R-:W-:Y:S01]  /*1e50*/  IMAD R14, R5, R18, R14 ;  /* 0x00000012050e7224 */ /* 0x000fe200078e020e */
[----:B------:R0:W-:Y:S01]  /*1e60*/  STL [R1+0x264], R10 ;  /* 0x0002640a01007387 */ /* 0x0001e20000100800 */
[----:B------:R-:W-:Y:S02]  /*1e70*/  @!P1 IMAD.IADD R15, R15, 0x1, -R5 ;  /* 0x000000010f0f9824 */ /* 0x000fe400078e0a05 */
[----:B------:R-:W-:Y:S01]  /*1e80*/  IMAD.MOV R11, RZ, RZ, -R11 ;  /* 0x000000ffff0b7224 */ /* 0x000fe200078e0a0b */
[C---:B------:R-:W-:Y:S01]  /*1e90*/  ISETP.GT.U32.AND P1, PT, R5.reuse, R14, PT ;  /* 0x0000000e0500720c */ /* 0x040fe20003f24070 */
[----:B------:R-:W-:-:S02]  /*1ea0*/  IMAD R6, R5, R17, R6 ;  /* 0x0000001105067224 */ /* 0x000fc400078e0206 */
[C---:B------:R-:W-:Y:S02]  /*1eb0*/  IMAD R19, R5.reuse, R11, R19 ;  /* 0x0000000b05137224 */ /* 0x040fe400078e0213 */
[----:B------:R-:W-:Y:S02]  /*1ec0*/  @!P5 IMAD.IADD R2, R2, 0x1, -R5 ;  /* 0x000000010202d824 */ /* 0x000fe400078e0a05 */
[----:B0-----:R-:W-:Y:S01]  /*1ed0*/  IMAD.MOV.U32 R10, RZ, RZ, R15 ;  /* 0x000000ffff0a7224 */ /* 0x001fe200078e000f */
[C---:B------:R-:W-:Y:S01]  /*1ee0*/  ISETP.GT.U32.AND P5, PT, R5.reuse, R19, PT ;  /* 0x000000130500720c */ /* 0x040fe20003fa4070 */
[----:B------:R-:W-:Y:S02]  /*1ef0*/  VIADD R15, R28, 0x1e9 ;  /* 0x000001e91c0f7836 */ /* 0x000fe40000000000 */
[----:B------:R-:W-:Y:S01]  /*1f00*/  @!P6 IMAD.MOV R10, RZ, RZ, -R10 ;  /* 0x000000ffff0ae224 */ /* 0x000fe200078e0a0a */
[----:B------:R-:W-:Y:S01]  /*1f10*/  ISETP.GT.U32.AND P6, PT, R5, R6, PT ;  /* 0x000000060500720c */ /* 0x000fe20003fc4070 */
[----:B------:R-:W-:Y:S01]  /*1f20*/  @!P0 IMAD.MOV R13, RZ, RZ, -R13 ;  /* 0x000000ffff0d8224 */ /* 0x000fe200078e0a0d */
[----:B------:R-:W-:Y:S01]  /*1f30*/  IABS R17, R15 ;  /* 0x0000000f00117213 */ /* 0x000fe20000000000 */
[--C-:B------:R-:W-:Y:S01]  /*1f40*/  @!P2 IMAD.IADD R3, R3, 0x1, -R5.reuse ;  /* 0x000000010303a824 */ /* 0x100fe200078e0a05 */
[----:B------:R-:W-:Y:S01]  /*1f50*/  ISETP.GE.AND P2, PT, R12, RZ, PT ;  /* 0x000000ff0c00720c */ /* 0x000fe20003f46270 */
[----:B------:R-:W-:Y:S01]  /*1f60*/  VIADD R12, R28, 0x1e8 ;  /* 0x000001e81c0c7836 */ /* 0x000fe20000000000 */
[----:B------:R-:W-:Y:S01]  /*1f70*/  STL [R1+0x284], R13 ;  /* 0x0002840d01007387 */ /* 0x000fe20000100800 */
[--C-:B------:R-:W-:Y:S01]  /*1f80*/  @!P1 IMAD.IADD R14, R14, 0x1, -R5.reuse ;  /* 0x000000010e0e9824 */ /* 0x100fe200078e0a05 */
[----:B------:R-:W-:Y:S01]  /*1f90*/  ISETP.GE.AND P1, PT, R9, RZ, PT ;  /* 0x000000ff0900720c */ /* 0x000fe20003f26270 */
[----:B------:R-:W-:Y:S01]  /*1fa0*/  @!P5 IMAD.IADD R19, R19, 0x1, -R5 ;  /* 0x000000011313d824 */ /* 0x000fe200078e0a05 */
[----:B------:R0:W-:Y:S01]  /*1fb0*/  STL [R1+0x288], R10 ;  /* 0x0002880a01007387 */ /* 0x0001e20000100800 */
[----:B------:R-:W-:Y:S01]  /*1fc0*/  IABS R11, R12 ;  /* 0x0000000c000b7213 */ /* 0x000fe20000000000 */
[----:B------:R-:W-:Y:S01]  /*1fd0*/  IMAD.HI.U32 R9, R8, R17, RZ ;  /* 0x0000001108097227 */ /* 0x000fe200078e00ff */
[----:B------:R-:W-:-:S03]  /*1fe0*/  ISETP.GE.AND P0, PT, R4, RZ, PT ;  /* 0x000000ff0400720c */ /* 0x000fc60003f06270 */
[----:B------:R-:W-:Y:S01]  /*1ff0*/  @!P6 IMAD.IADD R6, R6, 0x1, -R5 ;  /* 0x000000010606e824 */ /* 0x000fe200078e0a05 */
[C---:B------:R-:W-:Y:S01]  /*2000*/  ISETP.GT.U32.AND P6, PT, R5.reuse, R14, PT ;  /* 0x0000000e0500720c */ /* 0x040fe20003fc4070 */
[----:B------:R-:W-:Y:S02]  /*2010*/  IMAD.MOV R9, RZ, RZ, -R9 ;  /* 0x000000ffff097224 */ /* 0x000fe400078e0a09 */
[----:B0-----:R-:W-:Y:S01]  /*2020*/  IMAD.MOV.U32 R10, RZ, RZ, R3 ;  /* 0x000000ffff0a7224 */ /* 0x001fe200078e0003 */
[----:B------:R-:W-:Y:S01]  /*2030*/  ISETP.GT.U32.AND P5, PT, R5, R6, PT ;  /* 0x000000060500720c */ /* 0x000fe20003fa4070 */
[----:B------:R-:W-:-:S04]  /*2040*/  IMAD.HI.U32 R16, R8, R11, RZ ;  /* 0x0000000b08107227 */ /* 0x000fc800078e00ff */
[----:B------:R-:W-:Y:S01]  /*2050*/  @!P4 IMAD.MOV R10, RZ, RZ, -R10 ;  /* 0x000000ffff0ac224 */ /* 0x000fe200078e0a0a */
[C---:B------:R-:W-:Y:S01]  /*2060*/  ISETP.GT.U32.AND P4, PT, R5.reuse, R19, PT ;  /* 0x000000130500720c */ /* 0x040fe20003f84070 */
[C---:B------:R-:W-:Y:S02]  /*2070*/  IMAD R9, R5.reuse, R9, R17 ;  /* 0x0000000905097224 */ /* 0x040fe400078e0211 */
[----:B------:R-:W-:Y:S01]  /*2080*/  IMAD.MOV R16, RZ, RZ, -R16 ;  /* 0x000000ffff107224 */ /* 0x000fe200078e0a10 */
[----:B------:R0:W-:Y:S01]  /*2090*/  STL [R1+0x2a8], R10 ;  /* 0x0002a80a01007387 */ /* 0x0001e20000100800 */
[----:B------:R-:W-:Y:S01]  /*20a0*/  @!P6 IMAD.IADD R14, R14, 0x1, -R5 ;  /* 0x000000010e0ee824 */ /* 0x000fe200078e0a05 */
[C---:B------:R-:W-:Y:S01]  /*20b0*/  ISETP.GT.U32.AND P6, PT, R5.reuse, R9, PT ;  /* 0x000000090500720c */ /* 0x040fe20003fc4070 */
[----:B------:R-:W-:Y:S02]  /*20c0*/  IMAD R11, R5, R16, R11 ;  /* 0x00000010050b7224 */ /* 0x000fe400078e020b */
[----:B------:R-:W-:-:S02]  /*20d0*/  VIADD R4, R28, 0x1e7 ;  /* 0x000001e71c047836 */ /* 0x000fc40000000000 */
[----:B------:R-:W-:Y:S02]  /*20e0*/  VIADD R13, R28, 0x1e6 ;  /* 0x000001e61c0d7836 */ /* 0x000fe40000000000 */
[--C-:B------:R-:W-:Y:S01]  /*20f0*/  @!P4 IMAD.IADD R19, R19, 0x1, -R5.reuse ;  /* 0x000000011313c824 */ /* 0x100fe200078e0a05 */
[----:B------:R-:W-:Y:S01]  /*2100*/  ISETP.GT.U32.AND P4, PT, R5, R11, PT ;  /* 0x0000000b0500720c */ /* 0x000fe20003f84070 */
[--C-:B------:R-:W-:Y:S01]  /*2110*/  @!P5 IMAD.IADD R6, R6, 0x1, -R5.reuse ;  /* 0x000000010606d824 */ /* 0x100fe200078e0a05 */
[----:B------:R-:W-:Y:S01]  /*2120*/  IABS R3, R4 ;  /* 0x0000000400037213 */ /* 0x000fe20000000000 */
[----:B------:R-:W-:Y:S01]  /*2130*/  @!P3 IMAD.MOV R2, RZ, RZ, -R2 ;  /* 0x000000ffff02b224 */ /* 0x000fe200078e0a02 */
[----:B------:R-:W-:Y:S01]  /*2140*/  IABS R20, R13 ;  /* 0x0000000d00147213 */ /* 0x000fe20000000000 */
[----:B------:R-:W-:Y:S01]  /*2150*/  @!P6 IMAD.IADD R9, R9, 0x1, -R5 ;  /* 0x000000010909e824 */ /* 0x000fe200078e0a05 */
[----:B------:R-:W-:Y:S01]  /*2160*/  ISETP.GE.AND P5, PT, R15, RZ, PT ;  /* 0x000000ff0f00720c */ /* 0x000fe20003fa6270 */
[----:B------:R-:W-:Y:S01]  /*2170*/  IMAD.HI.U32 R17, R8, R3, RZ ;  /* 0x0000000308117227 */ /* 0x000fe200078e00ff */
[----:B------:R-:W-:Y:S01]  /*2180*/  ISETP.GE.AND P6, PT, R12, RZ, PT ;  /* 0x000000ff0c00720c */ /* 0x000fe20003fc6270 */
[----:B------:R3:W-:Y:S01]  /*2190*/  STL [R1+0x2ac], R2 ;  /* 0x0002ac0201007387 */ /* 0x0007e20000100800 */
[----:B------:R-:W-:Y:S01]  /*21a0*/  ISETP.GT.U32.AND P3, PT, R5, R9, PT ;  /* 0x000000090500720c */ /* 0x000fe20003f64070 */
[----:B------:R-:W-:-:S04]  /*21b0*/  IMAD.HI.U32 R16, R8, R20, RZ ;  /* 0x0000001408107227 */ /* 0x000fc800078e00ff */
[C---:B------:R-:W-:Y:S02]  /*21c0*/  VIADD R15, R28.reuse, 0x1e5 ;  /* 0x000001e51c0f7836 */ /* 0x040fe40000000000 */
[----:B------:R-:W-:Y:S02]  /*21d0*/  IMAD.MOV R17, RZ, RZ, -R17 ;  /* 0x000000ffff117224 */ /* 0x000fe400078e0a11 */
[----:B------:R-:W-:Y:S02]  /*21e0*/  @!P4 IMAD.IADD R11, R11, 0x1, -R5 ;  /* 0x000000010b0bc824 */ /* 0x000fe400078e0a05 */
[----:B0-----:R-:W-:Y:S02]  /*21f0*/  IMAD.MOV.U32 R10, RZ, RZ, R14 ;  /* 0x000000ffff0a7224 */ /* 0x001fe400078e000e */
[----:B------:R-:W-:Y:S01]  /*2200*/  IMAD.MOV R16, RZ, RZ, -R16 ;  /* 0x000000ffff107224 */ /* 0x000fe200078e0a10 */
[----:B------:R-:W-:Y:S01]  /*2210*/  ISETP.GT.U32.AND P4, PT, R5, R11, PT ;  /* 0x0000000b0500720c */ /* 0x000fe20003f84070 */
[----:B------:R-:W-:-:S02]  /*2220*/  VIADD R12, R28, 0x1e4 ;  /* 0x000001e41c0c7836 */ /* 0x000fc40000000000 */
[C---:B------:R-:W-:Y:S01]  /*2230*/  IMAD R3, R5.reuse, R17, R3 ;  /* 0x0000001105037224 */ /* 0x040fe200078e0203 */
[----:B------:R-:W-:Y:S01]  /*2240*/  IABS R17, R15 ;  /* 0x0000000f00117213 */ /* 0x000fe20000000000 */
[----:B------:R-:W-:Y:S02]  /*2250*/  @!P0 IMAD.MOV R10, RZ, RZ, -R10 ;  /* 0x000000ffff0a8224 */ /* 0x000fe400078e0a0a */
[C---:B------:R-:W-:Y:S01]  /*2260*/  IMAD R20, R5.reuse, R16, R20 ;  /* 0x0000001005147224 */ /* 0x040fe200078e0214 */
[----:B------:R-:W-:Y:S01]  /*2270*/  IABS R16, R12 ;  /* 0x0000000c00107213 */ /* 0x000fe20000000000 */
[----:B------:R-:W-:Y:S01]  /*2280*/  IMAD.MOV.U32 R14, RZ, RZ, R6 ;  /* 0x000000ffff0e7224 */ /* 0x000fe200078e0006 */
[C---:B------:R-:W-:Y:S01]  /*2290*/  ISETP.GT.U32.AND P0, PT, R5.reuse, R3, PT ;  /* 0x000000030500720c */ /* 0x040fe20003f04070 */
[C---:B---3--:R-:W-:Y:S01]  /*22a0*/  IMAD.HI.U32 R2, R8.reuse, R17, RZ ;  /* 0x0000001108027227 */ /* 0x048fe200078e00ff */
[----:B------:R0:W-:Y:S03]  /*22b0*/  STL [R1+0x2d8], R10 ;  /* 0x0002d80a01007387 */ /* 0x0001e60000100800 */
[----:B------:R-:W-:Y:S01]  /*22c0*/  @!P2 IMAD.MOV R14, RZ, RZ, -R14 ;  /* 0x000000ffff0ea224 */ /* 0x000fe200078e0a0e */
[----:B------:R-:W-:Y:S01]  /*22d0*/  ISETP.GT.U32.AND P2, PT, R5, R20, PT ;  /* 0x000000140500720c */ /* 0x000fe20003f44070 */
[----:B------:R-:W-:-:S03]  /*22e0*/  IMAD.HI.U32 R6, R8, R16, RZ ;  /* 0x0000001008067227 */ /* 0x000fc600078e00ff */
[----:B------:R-:W-:Y:S01]  /*22f0*/  STL [R1+0x2e8], R14 ;  /* 0x0002e80e01007387 */ /* 0x000fe20000100800 */
[----:B------:R-:W-:Y:S01]  /*2300*/  @!P3 IMAD.IADD R9, R9, 0x1, -R5 ;  /* 0x000000010909b824 */ /* 0x000fe200078e0a05 */
[----:B------:R-:W-:Y:S01]  /*2310*/  ISETP.GE.AND P3, PT, R13, RZ, PT ;  /* 0x000000ff0d00720c */ /* 0x000fe20003f66270 */
[----:B0-----:R-:W-:Y:S02]  /*2320*/  IMAD.MOV.U32 R10, RZ, RZ, R19 ;  /* 0x000000ffff0a7224 */ /* 0x001fe400078e0013 */
[----:B------:R-:W-:Y:S02]  /*2330*/  IMAD.MOV R2, RZ, RZ, -R2 ;  /* 0x000000ffff027224 */ /* 0x000fe400078e0a02 */
[----:B------:R-:W-:Y:S01]  /*2340*/  @!P1 IMAD.MOV R10, RZ, RZ, -R10 ;  /* 0x000000ffff0a9224 */ /* 0x000fe200078e0a0a */
[----:B------:R-:W-:Y:S01]  /*2350*/  ISETP.GE.AND P1, PT, R4, RZ, PT ;  /* 0x000000ff0400720c */ /* 0x000fe20003f26270 */
[----:B------:R-:W-:Y:S02]  /*2360*/  IMAD.MOV R6, RZ, RZ, -R6 ;  /* 0x000000ffff067224 */ /* 0x000fe400078e0a06 */
[----:B------:R-:W-:Y:S01]  /*2370*/  @!P4 IMAD.IADD R11, R11, 0x1, -R5 ;  /* 0x000000010b0bc824 */ /* 0x000fe200078e0a05 */
[----:B------:R0:W-:Y:S01]  /*2380*/  STL [R1+0x2fc], R10 ;  /* 0x0002fc0a01007387 */ /* 0x0001e20000100800 */
[----:B------:R-:W-:Y:S01]  /*2390*/  IMAD R4, R5, R2, R17 ;  /* 0x0000000205047224 */ /* 0x000fe200078e0211 */
[----:B------:R-:W-:Y:S01]  /*23a0*/  ISETP.GE.AND P4, PT, R15, RZ, PT ;  /* 0x000000ff0f00720c */ /* 0x000fe20003f86270 */
[----:B------:R-:W-:-:S02]  /*23b0*/  IMAD.MOV.U32 R18, RZ, RZ, R9 ;  /* 0x000000ffff127224 */ /* 0x000fc400078e0009 */
[----:B------:R-:W-:Y:S02]  /*23c0*/  @!P0 IMAD.IADD R3, R3, 0x1, -R5 ;  /* 0x0000000103038824 */ /* 0x000fe400078e0a05 */
[C---:B------:R-:W-:Y:S02]  /*23d0*/  IMAD R6, R5.reuse, R6, R16 ;  /* 0x0000000605067224 */ /* 0x040fe400078e0210 */
[----:B------:R-:W-:Y:S01]  /*23e0*/  @!P5 IMAD.MOV R18, RZ, RZ, -R18 ;  /* 0x000000ffff12d224 */ /* 0x000fe200078e0a12 */
[C---:B------:R-:W-:Y:S01]  /*23f0*/  ISETP.GT.U32.AND P5, PT, R5.reuse, R4, PT ;  /* 0x000000040500720c */ /* 0x040fe20003fa4070 */
[----:B0-----:R-:W-:Y:S01]  /*2400*/  IMAD.MOV.U32 R10, RZ, RZ, R11 ;  /* 0x000000ffff0a7224 */ /* 0x001fe200078e000b */
[C---:B------:R-:W-:Y:S01]  /*2410*/  ISETP.GT.U32.AND P0, PT, R5.reuse, R3, PT ;  /* 0x000000030500720c */ /* 0x040fe20003f04070 */
[--C-:B------:R-:W-:Y:S01]  /*2420*/  @!P2 IMAD.IADD R20, R20, 0x1, -R5.reuse ;  /* 0x000000011414a824 */ /* 0x100fe200078e0a05 */
[----:B------:R-:W-:Y:S01]  /*2430*/  STL [R1+0x310], R18 ;  /* 0x0003101201007387 */ /* 0x000fe20000100800 */
[----:B------:R-:W-:Y:S01]  /*2440*/  @!P6 IMAD.MOV R10, RZ, RZ, -R10 ;  /* 0x000000ffff0ae224 */ /* 0x000fe200078e0a0a */
[C---:B------:R-:W-:Y:S01]  /*2450*/  ISETP.GT.U32.AND P6, PT, R5.reuse, R6, PT ;  /* 0x000000060500720c */ /* 0x040fe20003fc4070 */
[C---:B------:R-:W-:Y:S01]  /*2460*/  VIADD R13, R28.reuse, 0x1e3 ;  /* 0x000001e31c0d7836 */ /* 0x040fe20000000000 */
[----:B------:R-:W-:Y:S01]  /*2470*/  ISETP.GT.U32.AND P2, PT, R5, R20, PT ;  /* 0x000000140500720c */ /* 0x000fe20003f44070 */
[C---:B------:R-:W-:Y:S01]  /*2480*/  VIADD R2, R28.reuse, 0x1e2 ;  /* 0x000001e21c027836 */ /* 0x040fe20000000000 */
[----:B------:R0:W-:Y:S01]  /*2490*/  STL [R1+0x31c], R10 ;  /* 0x00031c0a01007387 */ /* 0x0001e20000100800 */
[----:B------:R-:W-:Y:S01]  /*24a0*/  VIADD R15, R28, 0x1e1 ;  /* 0x000001e11c0f7836 */ /* 0x000fe20000000000 */
[----:B------:R-:W-:Y:S01]  /*24b0*/  IABS R14, R13 ;  /* 0x0000000d000e7213 */ /* 0x000fe20000000000 */
[--C-:B------:R-:W-:Y:S01]  /*24c0*/  @!P5 IMAD.IADD R4, R4, 0x1, -R5.reuse ;  /* 0x000000010404d824 */ /* 0x100fe200078e0a05 */
[----:B------:R-:W-:Y:S01]  /*24d0*/  IABS R9, R2 ;  /* 0x0000000200097213 */ /* 0x000fe20000000000 */
[--C-:B------:R-:W-:Y:S01]  /*24e0*/  @!P0 IMAD.IADD R3, R3, 0x1, -R5.reuse ;  /* 0x0000000103038824 */ /* 0x100fe200078e0a05 */
[----:B------:R-:W-:Y:S01]  /*24f0*/  ISETP.GE.AND P0, PT, R12, RZ, PT ;  /* 0x000000ff0c00720c */ /* 0x000fe20003f06270 */
[----:B------:R-:W-:Y:S01]  /*2500*/  IMAD.MOV.U32 R11, RZ, RZ, R14 ;  /* 0x000000ffff0b7224 */ /* 0x000fe200078e000e */
[----:B------:R-:W-:Y:S01]  /*2510*/  ISETP.GT.U32.AND P5, PT, R5, R4, PT ;  /* 0x000000040500720c */ /* 0x000fe20003fa4070 */
[----:B------:R-:W-:Y:S01]  /*2520*/  @!P6 IMAD.IADD R6, R6, 0x1, -R5 ;  /* 0x000000010606e824 */ /* 0x000fe200078e0a05 */
[----:B------:R-:W-:Y:S01]  /*2530*/  IABS R16, R15 ;  /* 0x0000000f00107213 */ /* 0x000fe20000000000 */
[----:B------:R-:W-:-:S03]  /*2540*/  IMAD.HI.U32 R12, R8, R11, RZ ;  /* 0x0000000b080c7227 */ /* 0x000fc600078e00ff */
[----:B------:R-:W-:Y:S01]  /*2550*/  ISETP.GT.U32.AND P6, PT, R5, R6, PT ;  /* 0x000000060500720c */ /* 0x000fe20003fc4070 */
[----:B------:R-:W-:Y:S01]  /*2560*/  @!P2 IMAD.IADD R20, R20, 0x1, -R5 ;  /* 0x000000011414a824 */ /* 0x000fe200078e0a05 */
[----:B------:R-:W-:Y:S01]  /*2570*/  ISETP.GE.AND P2, PT, R13, RZ, PT ;  /* 0x000000ff0d00720c */ /* 0x000fe20003f46270 */
[----:B------:R-:W-:-:S04]  /*2580*/  IMAD.HI.U32 R13, R8, R9, RZ ;  /* 0x00000009080d7227 */ /* 0x000fc800078e00ff */
[----:B------:R-:W-:Y:S02]  /*2590*/  IMAD.MOV R12, RZ, RZ, -R12 ;  /* 0x000000ffff0c7224 */ /* 0x000fe400078e0a0c */
[----:B------:R-:W-:Y:S02]  /*25a0*/  IMAD.MOV R13, RZ, RZ, -R13 ;  /* 0x000000ffff0d7224 */ /* 0x000fe400078e0a0d */
[C---:B------:R-:W-:Y:S02]  /*25b0*/  IMAD R11, R5.reuse, R12, R11 ;  /* 0x0000000c050b7224 */ /* 0x040fe400078e020b */
[----:B0-----:R-:W-:Y:S02]  /*25c0*/  IMAD.MOV.U32 R10, RZ, RZ, R3 ;  /* 0x000000ffff0a7224 */ /* 0x001fe400078e0003 */
[C---:B------:R-:W-:Y:S02]  /*25d0*/  IMAD R3, R5.reuse, R13, R9 ;  /* 0x0000000d05037224 */ /* 0x040fe400078e0209 */
[--C-:B------:R-:W-:Y:S01]  /*25e0*/  @!P5 IMAD.IADD R4, R4, 0x1, -R5.reuse ;  /* 0x000000010404d824 */ /* 0x100fe200078e0a05 */
[C---:B------:R-:W-:Y:S01]  /*25f0*/  ISETP.GT.U32.AND P5, PT, R5.reuse, R11, PT ;  /* 0x0000000b0500720c */ /* 0x040fe20003fa4070 */
[----:B------:R-:W-:Y:S01]  /*2600*/  @!P6 IMAD.IADD R6, R6, 0x1, -R5 ;  /* 0x000000010606e824 */ /* 0x000fe200078e0a05 */
[----:B------:R-:W-:Y:S01]  /*2610*/  ISETP.GT.U32.AND P6, PT, R5, R3, PT ;  /* 0x000000030500720c */ /* 0x000fe20003fc4070 */
[----:B------:R-:W-:Y:S01]  /*2620*/  @!P1 IMAD.MOV R10, RZ, RZ, -R10 ;  /* 0x000000ffff0a9224 */ /* 0x000fe200078e0a0a */
[----:B------:R-:W-:Y:S01]  /*2630*/  ISETP.GE.AND P1, PT, R2, RZ, PT ;  /* 0x000000ff0200720c */ /* 0x000fe20003f26270 */
[----:B------:R-:W-:-:S02]  /*2640*/  VIADD R13, R28, 0x1e0 ;  /* 0x000001e01c0d7836 */ /* 0x000fc40000000000 */
[----:B------:R-:W-:Y:S01]  /*2650*/  IMAD.HI.U32 R9, R8, R16, RZ ;  /* 0x0000001008097227 */ /* 0x000fe200078e00ff */
[----:B------:R0:W-:Y:S02]  /*2660*/  STL [R1+0x328], R10 ;  /* 0x0003280a01007387 */ /* 0x0001e40000100800 */
[----:B------:R-:W-:Y:S01]  /*2670*/  IABS R18, R13 ;  /* 0x0000000d00127213 */ /* 0x000fe20000000000 */
[----:B------:R-:W-:Y:S02]  /*2680*/  VIADD R14, R28, 0x1df ;  /* 0x000001df1c0e7836 */ /* 0x000fe40000000000 */
[----:B------:R-:W-:Y:S02]  /*2690*/  @!P5 IMAD.IADD R11, R11, 0x1, -R5 ;  /* 0x000000010b0bd824 */ /* 0x000fe400078e0a05 */
[----:B------:R-:W-:Y:S01]  /*26a0*/  IMAD.MOV R9, RZ, RZ, -R9 ;  /* 0x000000ffff097224 */ /* 0x000fe200078e0a09 */
[----:B------:R-:W-:Y:S01]  /*26b0*/  IABS R17, R14 ;  /* 0x0000000e00117213 */ /* 0x000fe20000000000 */
[----:B------:R-:W-:Y:S01]  /*26c0*/  @!P6 IMAD.IADD R3, R3, 0x1, -R5 ;  /* 0x000000010303e824 */ /* 0x000fe200078e0a05 */
[----:B------:R-:W-:Y:S01]  /*26d0*/  ISETP.GT.U32.AND P6, PT, R5, R11, PT ;  /* 0x0000000b0500720c */ /* 0x000fe20003fc4070 */
[----:B0-----:R-:W-:-:S02]  /*26e0*/  IMAD.MOV.U32 R10, RZ, RZ, R20 ;  /* 0x000000ffff0a7224 */ /* 0x001fc400078e0014 */
[----:B------:R-:W-:Y:S02]  /*26f0*/  VIADD R2, R28, 0x1de ;  /* 0x000001de1c027836 */ /* 0x000fe40000000000 */
[----:B------:R-:W-:-:S03]  /*2700*/  IMAD.HI.U32 R21, R8, R18, RZ ;  /* 0x0000001208157227 */ /* 0x000fc600078e00ff */
[----:B------:R-:W-:Y:S01]  /*2710*/  IABS R12, R2 ;  /* 0x00000002000c7213 */ /* 0x000fe20000000000 */
[----:B------:R-:W-:Y:S01]  /*2720*/  @!P3 IMAD.MOV R10, RZ, RZ, -R10 ;  /* 0x000000ffff0ab224 */ /* 0x000fe200078e0a0a */
[----:B------:R-:W-:Y:S01]  /*2730*/  ISETP.GE.AND P3, PT, R15, RZ, PT ;  /* 0x000000ff0f00720c */ /* 0x000fe20003f66270 */
[C---:B------:R-:W-:Y:S02]  /*2740*/  IMAD R16, R5.reuse, R9, R16 ;  /* 0x0000000905107224 */ /* 0x040fe400078e0210 */
[----:B------:R-:W-:Y:S01]  /*2750*/  IMAD.MOV R21, RZ, RZ, -R21 ;  /* 0x000000ffff157224 */ /* 0x000fe200078e0a15 */
[----:B------:R0:W-:Y:S01]  /*2760*/  STL [R1+0x340], R10 ;  /* 0x0003400a01007387 */ /* 0x0001e20000100800 */
[----:B------:R-:W-:Y:S01]  /*2770*/  IMAD.HI.U32 R19, R8, R17, RZ ;  /* 0x0000001108137227 */ /* 0x000fe200078e00ff */
[----:B------:R-:W-:-:S03]  /*2780*/  ISETP.GT.U32.AND P5, PT, R5, R16, PT ;  /* 0x000000100500720c */ /* 0x000fc60003fa4070 */
[----:B------:R-:W-:Y:S02]  /*2790*/  IMAD R15, R5, R21, R18 ;  /* 0x00000015050f7224 */ /* 0x000fe400078e0212 */
[----:B------:R-:W-:Y:S02]  /*27a0*/  IMAD.MOV.U32 R20, RZ, RZ, R12 ;  /* 0x000000ffff147224 */ /* 0x000fe400078e000c */
[----:B------:R-:W-:Y:S02]  /*27b0*/  IMAD.MOV R19, RZ, RZ, -R19 ;  /* 0x000000ffff137224 */ /* 0x000fe400078e0a13 */
[----:B0-----:R-:W-:Y:S02]  /*27c0*/  IMAD.MOV.U32 R10, RZ, RZ, R4 ;  /* 0x000000ffff0a7224 */ /* 0x001fe400078e0004 */
[----:B------:R-:W-:Y:S01]  /*27d0*/  @!P6 IMAD.IADD R11, R11, 0x1, -R5 ;  /* 0x000000010b0be824 */ /* 0x000fe200078e0a05 */
[C---:B------:R-:W-:Y:S01]  /*27e0*/  ISETP.GT.U32.AND P6, PT, R5.reuse, R15, PT ;  /* 0x0000000f0500720c */ /* 0x040fe20003fc4070 */
[----:B------:R-:W-:Y:S01]  /*27f0*/  @!P4 IMAD.MOV R10, RZ, RZ, -R10 ;  /* 0x000000ffff0ac224 */ /* 0x000fe200078e0a0a */
[----:B------:R-:W-:Y:S01]  /*2800*/  ISETP.GT.U32.AND P4, PT, R5, R3, PT ;  /* 0x000000030500720c */ /* 0x000fe20003f84070 */
[----:B------:R-:W-:-:S03]  /*2810*/  IMAD.HI.U32 R4, R8, R20, RZ ;  /* 0x0000001408047227 */ /* 0x000fc600078e00ff */
[----:B------:R0:W-:Y:S01]  /*2820*/  STL [R1+0x350], R10 ;  /* 0x0003500a01007387 */ /* 0x0001e20000100800 */
[C---:B------:R-:W-:Y:S02]  /*2830*/  IMAD R12, R5.reuse, R19, R17 ;  /* 0x00000013050c7224 */ /* 0x040fe400078e0211 */
[----:B------:R-:W-:Y:S02]  /*2840*/  IMAD.MOV R4, RZ, RZ, -R4 ;  /* 0x000000ffff047224 */ /* 0x000fe400078e0a04 */
[----:B------:R-:W-:Y:S02]  /*2850*/  @!P5 IMAD.IADD R16, R16, 0x1, -R5 ;  /* 0x000000011010d824 */ /* 0x000fe400078e0a05 */
[----:B------:R-:W-:Y:S02]  /*2860*/  VIADD R9, R28, 0x1dd ;  /* 0x000001dd1c097836 */ /* 0x000fe40000000000 */
[C---:B------:R-:W-:Y:S01]  /*2870*/  IMAD R4, R5.reuse, R4, R20 ;  /* 0x0000000405047224 */ /* 0x040fe200078e0214 */
[----:B------:R-:W-:Y:S01]  /*2880*/  ISETP.GT.U32.AND P5, PT, R5, R16, PT ;  /* 0x000000100500720c */ /* 0x000fe20003fa4070 */
[----:B0-----:R-:W-:Y:S01]  /*2890*/  IMAD.MOV.U32 R10, RZ, RZ, R11 ;  /* 0x000000ffff0a7224 */ /* 0x001fe200078e000b */
[----:B------:R-:W-:Y:S01]  /*28a0*/  IABS R18, R9 ;  /* 0x0000000900127213 */ /* 0x000fe20000000000 */
[----:B------:R-:W-:-:S02]  /*28b0*/  IMAD.MOV.U32 R17, RZ, RZ, R6 ;  /* 0x000000ffff117224 */ /* 0x000fc400078e0006 */
[----:B------:R-:W-:Y:S01]  /*28c0*/  @!P2 IMAD.MOV R10, RZ, RZ, -R10 ;  /* 0x000000ffff0aa224 */ /* 0x000fe200078e0a0a */
[----:B------:R-:W-:Y:S01]  /*28d0*/  ISETP.GT.U32.AND P2, PT, R5, R12, PT ;  /* 0x0000000c0500720c */ /* 0x000fe20003f44070 */
[----:B------:R-:W-:Y:S01]  /*28e0*/  @!P6 IMAD.IADD R15, R15, 0x1, -R5 ;  /* 0x000000010f0fe824 */ /* 0x000fe200078e0a05 */
[----:B------:R-:W-:Y:S01]  /*28f0*/  ISETP.GT.U32.AND P6, PT, R5, R4, PT ;  /* 0x000000040500720c */ /* 0x000fe20003fc4070 */
[----:B------:R-:W-:Y:S01]  /*2900*/  @!P0 IMAD.MOV R17, RZ, RZ, -R17 ;  /* 0x000000ffff118224 */ /* 0x000fe200078e0a11 */
[----:B------:R-:W-:Y:S01]  /*2910*/  ISETP.GE.AND P0, PT, R13, RZ, PT ;  /* 0x000000ff0d00720c */ /* 0x000fe20003f06270 */
[----:B------:R-:W-:-:S03]  /*2920*/  IMAD.HI.U32 R6, R8, R18, RZ ;  /* 0x0000001208067227 */ /* 0x000fc600078e00ff */
[----:B------:R-:W-:Y:S01]  /*2930*/  STL [R1+0x36c], R17 ;  /* 0x00036c1101007387 */ /* 0x000fe20000100800 */
[--C-:B------:R-:W-:Y:S01]  /*2940*/  @!P4 IMAD.IADD R3, R3, 0x1, -R5.reuse ;  /* 0x000000010303c824 */ /* 0x100fe200078e0a05 */
[----:B------:R-:W-:Y:S01]  /*2950*/  ISETP.GE.AND P4, PT, R14, RZ, PT ;  /* 0x000000ff0e00720c */ /* 0x000fe20003f86270 */
[----:B------:R-:W-:Y:S01]  /*2960*/  IMAD.MOV R6, RZ, RZ, -R6 ;  /* 0x000000ffff067224 */ /* 0x000fe200078e0a06 */
[----:B------:R0:W-:Y:S01]  /*2970*/  STL [R1+0x380], R10 ;  /* 0x0003800a01007387 */ /* 0x0001e20000100800 */
[--C-:B------:R-:W-:Y:S02]  /*2980*/  @!P2 IMAD.IADD R12, R12, 0x1, -R5.reuse ;  /* 0x000000010c0ca824 */ /* 0x100fe400078e0a05 */
[----:B------:R-:W-:Y:S02]  /*2990*/  VIADD R13, R28, 0x1dc ;  /* 0x000001dc1c0d7836 */ /* 0x000fe40000000000 */
[--C-:B------:R-:W-:Y:S01]  /*29a0*/  @!P5 IMAD.IADD R16, R16, 0x1, -R5.reuse ;  /* 0x000000011010d824 */ /* 0x100fe200078e0a05 */
[----:B------:R-:W-:Y:S01]  /*29b0*/  ISETP.GE.AND P5, PT, R2, RZ, PT ;  /* 0x000000ff0200720c */ /* 0x000fe20003fa6270 */
[C---:B------:R-:W-:Y:S01]  /*29c0*/  IMAD R2, R5.reuse, R6, R18 ;  /* 0x0000000605027224 */ /* 0x040fe200078e0212 */
[----:B------:R-:W-:Y:S01]  /*29d0*/  ISETP.GT.U32.AND P2, PT, R5, R12, PT ;  /* 0x0000000c0500720c */ /* 0x000fe20003f44070 */
[----:B------:R-:W-:Y:S01]  /*29e0*/  @!P6 IMAD.IADD R4, R4, 0x1, -R5 ;  /* 0x000000010404e824 */ /* 0x000fe200078e0a05 */
[----:B------:R-:W-:Y:S01]  /*29f0*/  IABS R18, R13 ;  /* 0x0000000d00127213 */ /* 0x000fe20000000000 */
[----:B0-----:R-:W-:-:S02]  /*2a00*/  IMAD.MOV.U32 R10, RZ, RZ, R3 ;  /* 0x000000ffff0a7224 */ /* 0x001fc400078e0003 */
[----:B------:R-:W-:Y:S01]  /*2a10*/  VIADD R17, R28, 0x1db ;  /* 0x000001db1c117836 */ /* 0x000fe20000000000 */
[C---:B------:R-:W-:Y:S01]  /*2a20*/  ISETP.GT.U32.AND P6, PT, R5.reuse, R4, PT ;  /* 0x000000040500720c */ /* 0x040fe20003fc4070 */
[----:B------:R-:W-:Y:S01]  /*2a30*/  @!P1 IMAD.MOV R10, RZ, RZ, -R10 ;  /* 0x000000ffff0a9224 */ /* 0x000fe200078e0a0a */
[----:B------:R-:W-:Y:S01]  /*2a40*/  ISETP.GT.U32.AND P1, PT, R5, R15, PT ;  /* 0x0000000f0500720c */ /* 0x000fe20003f24070 */
[----:B------:R-:W-:Y:S01]  /*2a50*/  IMAD.HI.U32 R20, R8, R18, RZ ;  /* 0x0000001208147227 */ /* 0x000fe200078e00ff */
[----:B------:R-:W-:Y:S02]  /*2a60*/  IABS R19, R17 ;  /* 0x0000001100137213 */ /* 0x000fe40000000000 */
[----:B------:R0:W-:Y:S01]  /*2a70*/  STL [R1+0x388], R10 ;  /* 0x0003880a01007387 */ /* 0x0001e20000100800 */
[----:B------:R-:W-:Y:S02]  /*2a80*/  IMAD.MOV R20, RZ, RZ, -R20 ;  /* 0x000000ffff147224 */ /* 0x000fe400078e0a14 */
[----:B------:R-:W-:Y:S01]  /*2a90*/  @!P2 IMAD.IADD R12, R12, 0x1, -R5 ;  /* 0x000000010c0ca824 */ /* 0x000fe200078e0a05 */
[----:B------:R-:W-:Y:S01]  /*2aa0*/  ISETP.GE.AND P2, PT, R9, RZ, PT ;  /* 0x000000ff0900720c */ /* 0x000fe20003f46270 */
[----:B------:R-:W-:-:S02]  /*2ab0*/  IMAD R9, R5, R20, R18 ;  /* 0x0000001405097224 */ /* 0x000fc400078e0212 */
[----:B------:R-:W-:Y:S02]  /*2ac0*/  VIADD R3, R28, 0x1da ;  /* 0x000001da1c037836 */ /* 0x000fe40000000000 */
[--C-:B------:R-:W-:Y:S01]  /*2ad0*/  @!P1 IMAD.IADD R15, R15, 0x1, -R5.reuse ;  /* 0x000000010f0f9824 */ /* 0x100fe200078e0a05 */
[C---:B------:R-:W-:Y:S01]  /*2ae0*/  ISETP.GT.U32.AND P1, PT, R5.reuse, R2, PT ;  /* 0x000000020500720c */ /* 0x040fe20003f24070 */
[----:B------:R-:W-:Y:S01]  /*2af0*/  @!P6 IMAD.IADD R4, R4, 0x1, -R5 ;  /* 0x000000010404e824 */ /* 0x000fe200078e0a05 */
[----:B------:R-:W-:Y:S01]  /*2b00*/  ISETP.GT.U32.AND P6, PT, R5, R9, PT ;  /* 0x000000090500720c */ /* 0x000fe20003fc4070 */
[----:B------:R-:W-:Y:S01]  /*2b10*/  VIADD R6, R28, 0x1d9 ;  /* 0x000001d91c067836 */ /* 0x000fe20000000000 */
[----:B------:R-:W-:Y:S01]  /*2b20*/  IABS R11, R3 ;  /* 0x00000003000b7213 */ /* 0x000fe20000000000 */
[----:B------:R-:W-:-:S03]  /*2b30*/  IMAD.HI.U32 R18, R8, R19, RZ ;  /* 0x0000001308127227 */ /* 0x000fc600078e00ff */
[----:B------:R-:W-:Y:S01]  /*2b40*/  IABS R14, R6 ;  /* 0x00000006000e7213 */ /* 0x000fe20000000000 */
[----:B------:R-:W-:-:S04]  /*2b50*/  IMAD.HI.U32 R21, R8, R11, RZ ;  /* 0x0000000b08157227 */ /* 0x000fc800078e00ff */
[----:B------:R-:W-:Y:S02]  /*2b60*/  IMAD.MOV R18, RZ, RZ, -R18 ;  /* 0x000000ffff127224 */ /* 0x000fe400078e0a12 */
[----:B------:R-:W-:Y:S01]  /*2b70*/  @!P1 IMAD.IADD R2, R2, 0x1, -R5 ;  /* 0x0000000102029824 */ /* 0x000fe200078e0a05 */
[----:B------:R-:W-:Y:S01]  /*2b80*/  ISETP.GE.AND P1, PT, R13, RZ, PT ;  /* 0x000000ff0d00720c */ /* 0x000fe20003f26270 */
[----:B------:R-:W-:Y:S02]  /*2b90*/  IMAD.MOV R21, RZ, RZ, -R21 ;  /* 0x000000ffff157224 */ /* 0x000fe400078e0a15 */
[----:B------:R-:W-:Y:S02]  /*2ba0*/  IMAD R18, R5, R18, R19 ;  /* 0x0000001205127224 */ /* 0x000fe400078e0213 */
[----:B------:R-:W-:Y:S02]  /*2bb0*/  IMAD.MOV.U32 R22, RZ, RZ, R16 ;  /* 0x000000ffff167224 */ /* 0x000fe400078e0010 */
[----:B------:R-:W-:Y:S01]  /*2bc0*/  @!P6 IMAD.IADD R9, R9, 0x1, -R5 ;  /* 0x000000010909e824 */ /* 0x000fe200078e0a05 */
[----:B------:R-:W-:Y:S01]  /*2bd0*/  ISETP.GT.U32.AND P6, PT, R5, R2, PT ;  /* 0x000000020500720c */ /* 0x000fe20003fc4070 */
[----:B0-----:R-:W-:-:S02]  /*2be0*/  IMAD.MOV.U32 R10, RZ, RZ, R15 ;  /* 0x000000ffff0a7224 */ /* 0x001fc400078e000f */
[----:B------:R-:W-:-:S04]  /*2bf0*/  IMAD.HI.U32 R20, R8, R14, RZ ;  /* 0x0000000e08147227 */ /* 0x000fc800078e00ff */
[C---:B------:R-:W-:Y:S02]  /*2c00*/  IMAD R11, R5.reuse, R21, R11 ;  /* 0x00000015050b7224 */ /* 0x040fe400078e020b */
[----:B------:R-:W-:Y:S02]  /*2c10*/  VIADD R13, R28, 0x1d8 ;  /* 0x000001d81c0d7836 */ /* 0x000fe40000000000 */
[----:B------:R-:W-:Y:S01]  /*2c20*/  @!P3 IMAD.MOV R22, RZ, RZ, -R22 ;  /* 0x000000ffff16b224 */ /* 0x000fe200078e0a16 */
[C---:B------:R-:W-:Y:S01]  /*2c30*/  ISETP.GT.U32.AND P3, PT, R5.reuse, R18, PT ;  /* 0x000000120500720c */ /* 0x040fe20003f64070 */
[----:B------:R-:W-:Y:S01]  /*2c40*/  @!P0 IMAD.MOV R10, RZ, RZ, -R10 ;  /* 0x000000ffff0a8224 */ /* 0x000fe200078e0a0a */
[C---:B------:R-:W-:Y:S01]  /*2c50*/  ISETP.GT.U32.AND P0, PT, R5.reuse, R9, PT ;  /* 0x000000090500720c */ /* 0x040fe20003f04070 */
[----:B------:R-:W-:Y:S01]  /*2c60*/  IMAD.MOV R20, RZ, RZ, -R20 ;  /* 0x000000ffff147224 */ /* 0x000fe200078e0a14 */
[----:B------:R-:W-:Y:S01]  /*2c70*/  IABS R16, R13 ;  /* 0x0000000d00107213 */ /* 0x000fe20000000000 */
[----:B------:R-:W-:Y:S01]  /*2c80*/  @!P4 IMAD.MOV R12, RZ, RZ, -R12 ;  /* 0x000000ffff0cc224 */ /* 0x000fe200078e0a0c */
[C---:B------:R-:W-:Y:S01]  /*2c90*/  ISETP.GT.U32.AND P4, PT, R5.reuse, R11, PT ;  /* 0x0000000b0500720c */ /* 0x040fe20003f84070 */
[----:B------:R-:W-:Y:S01]  /*2ca0*/  IMAD R14, R5, R20, R14 ;  /* 0x00000014050e7224 */ /* 0x000fe200078e020e */
[----:B------:R-:W-:Y:S01]  /*2cb0*/  STL [R1+0x3b4], R22 ;  /* 0x0003b41601007387 */ /* 0x000fe20000100800 */
[----:B------:R-:W-:-:S02]  /*2cc0*/  @!P6 IMAD.IADD R2, R2, 0x1, -R5 ;  /* 0x000000010202e824 */ /* 0x000fc400078e0a05 */
[----:B------:R-:W-:Y:S01]  /*2cd0*/  VIADD R19, R28, 0x1d7 ;  /* 0x000001d71c137836 */ /* 0x000fe20000000000 */
[----:B------:R0:W-:Y:S01]  /*2ce0*/  STL [R1+0x3c4], R10 ;  /* 0x0003c40a01007387 */ /* 0x0001e20000100800 */
[----:B------:R-:W-:Y:S01]  /*2cf0*/  ISETP.GT.U32.AND P6, PT, R5, R14, PT ;  /* 0x0000000e0500720c */ /* 0x000fe20003fc4070 */
[--C-:B------:R-:W-:Y:S01]  /*2d00*/  @!P3 IMAD.IADD R18, R18, 0x1, -R5.reuse ;  /* 0x000000011212b824 */ /* 0x100fe200078e0a05 */
[----:B------:R-:W-:Y:S01]  /*2d10*/  ISETP.GE.AND P3, PT, R6, RZ, PT ;  /* 0x000000ff0600720c */ /* 0x000fe20003f66270 */
[--C-:B------:R-:W-:Y:S01]  /*2d20*/  @!P0 IMAD.IADD R9, R9, 0x1, -R5.reuse ;  /* 0x0000000109098824 */ /* 0x100fe200078e0a05 */
[----:B------:R-:W-:Y:S01]  /*2d30*/  IABS R15, R19 ;  /* 0x00000013000f7213 */ /* 0x000fe20000000000 */
[----:B------:R-:W-:Y:S01]  /*2d40*/  STL [R1+0x3d0], R12 ;  /* 0x0003d00c01007387 */ /* 0x000fe20000100800 */
[----:B------:R-:W-:Y:S01]  /*2d50*/  @!P4 IMAD.IADD R11, R11, 0x1, -R5 ;  /* 0x000000010b0bc824 */ /* 0x000fe200078e0a05 */
[----:B------:R-:W-:Y:S01]  /*2d60*/  ISETP.GT.U32.AND P4, PT, R5, R18, PT ;  /* 0x000000120500720c */ /* 0x000fe20003f84070 */
[----:B------:R-:W-:Y:S01]  /*2d70*/  IMAD.MOV.U32 R6, RZ, RZ, R9 ;  /* 0x000000ffff067224 */ /* 0x000fe200078e0009 */
[----:B------:R-:W-:Y:S01]  /*2d80*/  ISETP.GE.AND P0, PT, R3, RZ, PT ;  /* 0x000000ff0300720c */ /* 0x000fe20003f06270 */
[----:B0-----:R-:W-:-:S02]  /*2d90*/  IMAD.MOV.U32 R10, RZ, RZ, R4 ;  /* 0x000000ffff0a7224 */ /* 0x001fc400078e0004 */
[----:B------:R-:W-:-:S04]  /*2da0*/  IMAD.HI.U32 R4, R8, R16, RZ ;  /* 0x0000001008047227 */ /* 0x000fc800078e00ff */
[----:B------:R-:W-:Y:S02]  /*2db0*/  IMAD.MOV R4, RZ, RZ, -R4 ;  /* 0x000000ffff047224 */ /* 0x000fe400078e0a04 */
[----:B------:R-:W-:Y:S01]  /*2dc0*/  @!P5 IMAD.MOV R10, RZ, RZ, -R10 ;  /* 0x000000ffff0ad224 */ /* 0x000fe200078e0a0a */
[----:B------:R-:W-:Y:S01]  /*2dd0*/  ISETP.GE.AND P5, PT, R17, RZ, PT ;  /* 0x000000ff1100720c */ /* 0x000fe20003fa6270 */
[C---:B------:R-:W-:Y:S02]  /*2de0*/  IMAD R16, R5.reuse, R4, R16 ;  /* 0x0000000405107224 */ /* 0x040fe400078e0210 */
[----:B------:R-:W-:Y:S01]  /*2df0*/  IMAD.HI.U32 R3, R8, R15, RZ ;  /* 0x0000000f08037227 */ /* 0x000fe200078e00ff */
[----:B------:R0:W-:Y:S03]  /*2e00*/  STL [R1+0x3ec], R10 ;  /* 0x0003ec0a01007387 */ /* 0x0001e60000100800 */
[----:B------:R-:W-:Y:S01]  /*2e10*/  @!P1 IMAD.MOV R6, RZ, RZ, -R6 ;  /* 0x000000ffff069224 */ /* 0x000fe200078e0a06 */
[C---:B------:R-:W-:Y:S01]  /*2e20*/  ISETP.GT.U32.AND P1, PT, R5.reuse, R16, PT ;  /* 0x000000100500720c */ /* 0x040fe20003f24070 */
[----:B------:R-:W-:Y:S01]  /*2e30*/  @!P6 IMAD.IADD R14, R14, 0x1, -R5 ;  /* 0x000000010e0ee824 */ /* 0x000fe200078e0a05 */
[----:B------:R-:W-:Y:S01]  /*2e40*/  ISETP.GT.U32.AND P6, PT, R5, R11, PT ;  /* 0x0000000b0500720c */ /* 0x000fe20003fc4070 */
[----:B------:R-:W-:-:S02]  /*2e50*/  IMAD.MOV R3, RZ, RZ, -R3 ;  /* 0x000000ffff037224 */ /* 0x000fc400078e0a03 */
[----:B------:R-:W-:Y:S01]  /*2e60*/  @!P4 IMAD.IADD R18, R18, 0x1, -R5 ;  /* 0x000000011212c824 */ /* 0x000fe200078e0a05 */
[----:B------:R-:W-:Y:S01]  /*2e70*/  ISETP.GE.AND P4, PT, R13, RZ, PT ;  /* 0x000000ff0d00720c */ /* 0x000fe20003f86270 */
[----:B0-----:R-:W-:Y:S02]  /*2e80*/  IMAD.MOV.U32 R10, RZ, RZ, R2 ;  /* 0x000000ffff0a7224 */ /* 0x001fe400078e0002 */
[C---:B------:R-:W-:Y:S02]  /*2e90*/  VIADD R2, R28.reuse, 0x1d6 ;  /* 0x000001d61c027836 */ /* 0x040fe40000000000 */
[----:B------:R-:W-:Y:S01]  /*2ea0*/  @!P2 IMAD.MOV R10, RZ, RZ, -R10 ;  /* 0x000000ffff0aa224 */ /* 0x000fe200078e0a0a */
[C---:B------:R-:W-:Y:S01]  /*2eb0*/  ISETP.GT.U32.AND P2, PT, R5.reuse, R14, PT ;  /* 0x0000000e0500720c */ /* 0x040fe20003f44070 */
[----:B------:R-:W-:Y:S01]  /*2ec0*/  IMAD R15, R5, R3, R15 ;  /* 0x00000003050f7224 */ /* 0x000fe200078e020f */
[----:B------:R-:W-:Y:S01]  /*2ed0*/  IABS R4, R2 ;  /* 0x0000000200047213 */ /* 0x000fe20000000000 */
[----:B------:R-:W-:Y:S01]  /*2ee0*/  VIADD R3, R28, 0x1d5 ;  /* 0x000001d51c037836 */ /* 0x000fe20000000000 */
[----:B------:R0:W-:Y:S01]  /*2ef0*/  STL [R1+0x3fc], R10 ;  /* 0x0003fc0a01007387 */ /* 0x0001e20000100800 */
[--C-:B------:R-:W-:Y:S01]  /*2f00*/  @!P1 IMAD.IADD R16, R16, 0x1, -R5.reuse ;  /* 0x0000000110109824 */ /* 0x100fe200078e0a05 */
[----:B------:R-:W-:Y:S01]  /*2f10*/  ISETP.GE.AND P1, PT, R2, RZ, PT ;  /* 0x000000ff0200720c */ /* 0x000fe20003f26270 */
[----:B------:R-:W-:Y:S01]  /*2f20*/  @!P6 IMAD.IADD R11, R11, 0x1, -R5 ;  /* 0x000000010b0be824 */ /* 0x000fe200078e0a05 */
[----:B------:R3:W-:Y:S01]  /*2f30*/  STL [R1+0x40c], R6 ;  /* 0x00040c0601007387 */ /* 0x0007e20000100800 */
[----:B------:R-:W-:Y:S01]  /*2f40*/  ISETP.GT.U32.AND P6, PT, R5, R15, PT ;  /* 0x0000000f0500720c */ /* 0x000fe20003fc4070 */
[----:B------:R-:W-:-:S02]  /*2f50*/  VIADD R9, R28, 0x1d4 ;  /* 0x000001d41c097836 */ /* 0x000fc40000000000 */
[----:B------:R-:W-:-:S03]  /*2f60*/  IMAD.HI.U32 R13, R8, R4, RZ ;  /* 0x00000004080d7227 */ /* 0x000fc600078e00ff */
[----:B------:R-:W-:Y:S01]  /*2f70*/  IABS R2, R9 ;  /* 0x0000000900027213 */ /* 0x000fe20000000000 */
[----:B0-----:R-:W-:Y:S01]  /*2f80*/  IMAD.MOV.U32 R10, RZ, RZ, R18 ;  /* 0x000000ffff0a7224 */ /* 0x001fe200078e0012 */
[----:B---3--:R-:W-:Y:S01]  /*2f90*/  IABS R6, R3 ;  /* 0x0000000300067213 */ /* 0x008fe20000000000 */
[----:B------:R-:W-:Y:S02]  /*2fa0*/  IMAD.MOV R13, RZ, RZ, -R13 ;  /* 0x000000ffff0d7224 */ /* 0x000fe400078e0a0d */
[----:B------:R-:W-:Y:S01]  /*2fb0*/  @!P5 IMAD.MOV R10, RZ, RZ, -R10 ;  /* 0x000000ffff0ad224 */ /* 0x000fe200078e0a0a */
[----:B------:R-:W-:Y:S01]  /*2fc0*/  ISETP.GT.U32.AND P5, PT, R5, R16, PT ;  /* 0x000000100500720c */ /* 0x000fe20003fa4070 */
[----:B------:R-:W-:-:S03]  /*2fd0*/  IMAD.HI.U32 R12, R8, R6, RZ ;  /* 0x00000006080c7227 */ /* 0x000fc600078e00ff */
[----:B------:R0:W-:Y:S01]  /*2fe0*/  STL [R1+0x418], R10 ;  /* 0x0004180a01007387 */ /* 0x0001e20000100800 */
[----:B------:R-:W-:Y:S02]  /*2ff0*/  IMAD.MOV R12, RZ, RZ, -R12 ;  /* 0x000000ffff0c7224 */ /* 0x000fe400078e0a0c */
[C---:B------:R-:W-:Y:S02]  /*3000*/  IMAD R4, R5.reuse, R13, R4 ;  /* 0x0000000d05047224 */ /* 0x040fe400078e0204 */
[----:B------:R-:W-:Y:S02]  /*3010*/  IMAD R12, R5, R12, R6 ;  /* 0x0000000c050c7224 */ /* 0x000fe400078e0206 */
[----:B------:R-:W-:-:S04]  /*3020*/  IMAD.HI.U32 R6, R8, R2, RZ ;  /* 0x0000000208067227 */ /* 0x000fc800078e00ff */
[----:B------:R-:W-:Y:S02]  /*3030*/  @!P6 IMAD.IADD R15, R15, 0x1, -R5 ;  /* 0x000000010f0fe824 */ /* 0x000fe400078e0a05 */
[----:B------:R-:W-:Y:S01]  /*3040*/  @!P0 IMAD.MOV R11, RZ, RZ, -R11 ;  /* 0x000000ffff0b8224 */ /* 0x000fe200078e0a0b */
[C---:B------:R-:W-:Y:S01]  /*3050*/  ISETP.GT.U32.AND P0, PT, R5.reuse, R4, PT ;  /* 0x000000040500720c */ /* 0x040fe20003f04070 */
[----:B------:R-:W-:Y:S01]  /*3060*/  IMAD.MOV R6, RZ, RZ, -R6 ;  /* 0x000000ffff067224 */ /* 0x000fe200078e0a06 */
[C---:B------:R-:W-:Y:S01]  /*3070*/  ISETP.GT.U32.AND P6, PT, R5.reuse, R15, PT ;  /* 0x0000000f0500720c */ /* 0x040fe20003fc4070 */
[----:B------:R-:W-:Y:S01]  /*3080*/  @!P5 IMAD.IADD R16, R16, 0x1, -R5 ;  /* 0x000000011010d824 */ /* 0x000fe200078e0a05 */
[C---:B------:R-:W-:Y:S01]  /*3090*/  ISETP.GT.U32.AND P5, PT, R5.reuse, R12, PT ;  /* 0x0000000c0500720c */ /* 0x040fe20003fa4070 */
[----:B------:R-:W-:Y:S01]  /*30a0*/  IMAD R6, R5, R6, R2 ;  /* 0x0000000605067224 */ /* 0x000fe200078e0202 */
[----:B------:R3:W-:Y:S01]  /*30b0*/  STL [R1+0x428], R11 ;  /* 0x0004280b01007387 */ /* 0x0007e20000100800 */
[----:B------:R-:W-:-:S02]  /*30c0*/  IMAD.MOV.U32 R13, RZ, RZ, R16 ;  /* 0x000000ffff0d7224 */ /* 0x000fc400078e0010 */
[----:B------:R-:W-:Y:S01]  /*30d0*/  @!P2 IMAD.IADD R14, R14, 0x1, -R5 ;  /* 0x000000010e0ea824 */ /* 0x000fe200078e0a05 */
[----:B------:R-:W-:Y:S01]  /*30e0*/  ISETP.GE.AND P2, PT, R19, RZ, PT ;  /* 0x000000ff1300720c */ /* 0x000fe20003f46270 */
[----:B------:R-:W-:Y:S01]  /*30f0*/  @!P4 IMAD.MOV R13, RZ, RZ, -R13 ;  /* 0x000000ffff0dc224 */ /* 0x000fe200078e0a0d */
[----:B------:R-:W-:Y:S01]  /*3100*/  ISETP.GT.U32.AND P4, PT, R5, R6, PT ;  /* 0x000000060500720c */ /* 0x000fe20003f84070 */
[--C-:B------:R-:W-:Y:S02]  /*3110*/  @!P0 IMAD.IADD R4, R4, 0x1, -R5.reuse ;  /* 0x0000000104048824 */ /* 0x100fe400078e0a05 */
[--C-:B------:R-:W-:Y:S01]  /*3120*/  @!P6 IMAD.IADD R15, R15, 0x1, -R5.reuse ;  /* 0x000000010f0fe824 */ /* 0x100fe200078e0a05 */
[----:B------:R-:W-:Y:S01]  /*3130*/  ISETP.GE.AND P6, PT, R9, RZ, PT ;  /* 0x000000ff0900720c */ /* 0x000fe20003fc6270 */
[----:B------:R-:W-:Y:S01]  /*3140*/  VIADD R9, R28, 0x1d2 ;  /* 0x000001d21c097836 */ /* 0x000fe20000000000 */
[----:B------:R-:W-:Y:S01]  /*3150*/  ISETP.GT.U32.AND P0, PT, R5, R4, PT ;  /* 0x000000040500720c */ /* 0x000fe20003f04070 */
[----:B------:R-:W-:-:S02]  /*3160*/  @!P5 IMAD.IADD R12, R12, 0x1, -R5 ;  /* 0x000000010c0cd824 */ /* 0x000fc400078e0a05 */
[----:B0-----:R-:W-:Y:S01]  /*3170*/  IMAD.MOV.U32 R10, RZ, RZ, R14 ;  /* 0x000000ffff0a7224 */ /* 0x001fe200078e000e */
[----:B------:R-:W-:Y:S01]  /*3180*/  IABS R22, R9 ;  /* 0x0000000900167213 */ /* 0x000fe20000000000 */
[----:B---3--:R-:W-:Y:S01]  /*3190*/  VIADD R11, R28, 0x1d1 ;  /* 0x000001d11c0b7836 */ /* 0x008fe20000000000 */
[----:B------:R-:W-:Y:S01]  /*31a0*/  ISETP.GT.U32.AND P5, PT, R5, R12, PT ;  /* 0x0000000c0500720c */ /* 0x000fe20003fa4070 */
[--C-:B------:R-:W-:Y:S02]  /*31b0*/  @!P4 IMAD.IADD R6, R6, 0x1, -R5.reuse ;  /* 0x000000010606c824 */ /* 0x100fe400078e0a05 */
[----:B------:R-:W-:Y:S01]  /*31c0*/  @!P3 IMAD.MOV R10, RZ, RZ, -R10 ;  /* 0x000000ffff0ab224 */ /* 0x000fe200078e0a0a */
[----:B------:R-:W-:Y:S01]  /*31d0*/  ISETP.GE.AND P3, PT, R3, RZ, PT ;  /* 0x000000ff0300720c */ /* 0x000fe20003f66270 */
[----:B------:R-:W-:Y:S01]  /*31e0*/  IMAD.HI.U32 R14, R8, R22, RZ ;  /* 0x00000016080e7227 */ /* 0x000fe200078e00ff */
[----:B------:R-:W-:Y:S02]  /*31f0*/  ISETP.GT.U32.AND P4, PT, R5, R6, PT ;  /* 0x000000060500720c */ /* 0x000fe40003f84070 */
[----:B------:R0:W-:Y:S01]  /*3200*/  STL [R1+0x44c], R10 ;  /* 0x00044c0a01007387 */ /* 0x0001e20000100800 */
[--C-:B------:R-:W-:Y:S01]  /*3210*/  @!P0 IMAD.IADD R4, R4, 0x1, -R5.reuse ;  /* 0x0000000104048824 */ /* 0x100fe200078e0a05 */
[----:B------:R-:W-:Y:S01]  /*3220*/  ISETP.GE.AND P0, PT, R9, RZ, PT ;  /* 0x000000ff0900720c */ /* 0x000fe20003f06270 */
[----:B------:R-:W-:Y:S01]  /*3230*/  VIADD R3, R28, 0x1d3 ;  /* 0x000001d31c037836 */ /* 0x000fe20000000000 */
[----:B------:R-:W-:Y:S01]  /*3240*/  IABS R2, R11 ;  /* 0x0000000b00027213 */ /* 0x000fe20000000000 */
[----:B------:R-:W-:Y:S01]  /*3250*/  IMAD.MOV R9, RZ, RZ, -R14 ;  /* 0x000000ffff097224 */ /* 0x000fe200078e0a0e */
[----:B------:R3:W-:Y:S01]  /*3260*/  STL [R1+0x458], R13 ;  /* 0x0004580d01007387 */ /* 0x0007e20000100800 */
[----:B------:R-:W-:Y:S01]  /*3270*/  @!P5 IMAD.IADD R12, R12, 0x1, -R5 ;  /* 0x000000010c0cd824 */ /* 0x000fe200078e0a05 */
[----:B------:R-:W-:Y:S01]  /*3280*/  IABS R21, R3 ;  /* 0x0000000300157213 */ /* 0x000fe20000000000 */
[----:B------:R-:W-:Y:S01]  /*3290*/  IMAD R22, R5, R9, R22 ;  /* 0x0000000905167224 */ /* 0x000fe200078e0216 */
[----:B------:R-:W-:Y:S01]  /*32a0*/  ISETP.GE.AND P5, PT, R11, RZ, PT ;  /* 0x000000ff0b00720c */ /* 0x000fe20003fa6270 */
[----:B0-----:R-:W-:-:S02]  /*32b0*/  IMAD.MOV.U32 R10, RZ, RZ, R15 ;  /* 0x000000ffff0a7224 */ /* 0x001fc400078e000f */
[----:B------:R-:W-:Y:S01]  /*32c0*/  @!P4 IMAD.IADD R6, R6, 0x1, -R5 ;  /* 0x000000010606c824 */ /* 0x000fe200078e0a05 */
[----:B------:R-:W-:Y:S01]  /*32d0*/  ISETP.GT.U32.AND P4, PT, R5, R22, PT ;  /* 0x000000160500720c */ /* 0x000fe20003f84070 */
[----:B------:R-:W-:Y:S01]  /*32e0*/  @!P2 IMAD.MOV R10, RZ, RZ, -R10 ;  /* 0x000000ffff0aa224 */ /* 0x000fe200078e0a0a */
[----:B------:R-:W-:Y:S01]  /*32f0*/  ISETP.GE.AND P2, PT, R3, RZ, PT ;  /* 0x000000ff0300720c */ /* 0x000fe20003f46270 */
[----:B---3--:R-:W-:-:S03]  /*3300*/  IMAD.HI.U32 R13, R8, R21, RZ ;  /* 0x00000015080d7227 */ /* 0x008fc600078e00ff */
[----:B------:R0:W-:Y:S01]  /*3310*/  STL [R1+0x460], R10 ;  /* 0x0004600a01007387 */ /* 0x0001e20000100800 */
[----:B------:R-:W-:-:S04]  /*3320*/  IMAD.HI.U32 R3, R8, R2, RZ ;  /* 0x0000000208037227 */ /* 0x000fc800078e00ff */
[----:B------:R-:W-:Y:S02]  /*3330*/  IMAD.MOV.U32 R15, RZ, RZ, R4 ;  /* 0x000000ffff0f7224 */ /* 0x000fe400078e0004 */
[----:B------:R-:W-:Y:S02]  /*3340*/  IMAD.MOV R13, RZ, RZ, -R13 ;  /* 0x000000ffff0d7224 */ /* 0x000fe400078e0a0d */
[----:B------:R-:W-:Y:S02]  /*3350*/  IMAD.MOV R3, RZ, RZ, -R3 ;  /* 0x000000ffff037224 */ /* 0x000fe400078e0a03 */
[----:B0-----:R-:W-:Y:S02]  /*3360*/  IMAD.MOV.U32 R10, RZ, RZ, R12 ;  /* 0x000000ffff0a7224 */ /* 0x001fe400078e000c */
[----:B------:R-:W-:Y:S02]  /*3370*/  @!P1 IMAD.MOV R15, RZ, RZ, -R15 ;  /* 0x000000ffff0f9224 */ /* 0x000fe400078e0a0f */
[----:B------:R-:W-:-:S02]  /*3380*/  @!P3 IMAD.MOV R10, RZ, RZ, -R10 ;  /* 0x000000ffff0ab224 */ /* 0x000fc400078e0a0a */
[C---:B------:R-:W-:Y:S01]  /*3390*/  IMAD R21, R5.reuse, R13, R21 ;  /* 0x0000000d05157224 */ /* 0x040fe200078e0215 */
[----:B------:R0:W-:Y:S01]  /*33a0*/  STL [R1+0x478], R15 ;  /* 0x0004780f01007387 */ /* 0x0001e20000100800 */
[C---:B------:R-:W-:Y:S02]  /*33b0*/  IMAD R2, R5.reuse, R3, R2 ;  /* 0x0000000305027224 */ /* 0x040fe400078e0202 */
[C---:B------:R-:W-:Y:S01]  /*33c0*/  VIADD R3, R28.reuse, 0x1d0 ;  /* 0x000001d01c037836 */ /* 0x040fe20000000000 */
[----:B------:R3:W-:Y:S01]  /*33d0*/  STL [R1+0x494], R10 ;  /* 0x0004940a01007387 */ /* 0x0007e20000100800 */
[----:B------:R-:W-:Y:S01]  /*33e0*/  VIADD R11, R28, 0x1cf ;  /* 0x000001cf1c0b7836 */ /* 0x000fe20000000000 */
[C---:B------:R-:W-:Y:S01]  /*33f0*/  ISETP.GT.U32.AND P1, PT, R5.reuse, R21, PT ;  /* 0x000000150500720c */ /* 0x040fe20003f24070 */
[----:B------:R-:W-:Y:S01]  /*3400*/  @!P4 IMAD.IADD R22, R22, 0x1, -R5 ;  /* 0x000000011616c824 */ /* 0x000fe200078e0a05 */
[----:B------:R-:W-:Y:S01]  /*3410*/  IABS R12, R3 ;  /* 0x00000003000c7213 */ /* 0x000fe20000000000 */
[C---:B------:R-:W-:Y:S01]  /*3420*/  VIADD R18, R28.reuse, 0x1ce ;  /* 0x000001ce1c127836 */ /* 0x040fe20000000000 */
[----:B------:R-:W-:Y:S01]  /*3430*/  IABS R4, R11 ;  /* 0x0000000b00047213 */ /* 0x000fe20000000000 */
[----:B0-----:R-:W-:Y:S01]  /*3440*/  VIADD R15, R28, 0x1cd ;  /* 0x000001cd1c0f7836 */ /* 0x001fe20000000000 */
[----:B------:R-:W-:Y:S01]  /*3450*/  ISETP.GT.U32.AND P4, PT, R5, R22, PT ;  /* 0x000000160500720c */ /* 0x000fe20003f84070 */
[----:B------:R-:W-:Y:S01]  /*3460*/  IMAD.HI.U32 R13, R8, R12, RZ ;  /* 0x0000000c080d7227 */ /* 0x000fe200078e00ff */
[----:B------:R-:W-:-:S02]  /*3470*/  IABS R14, R18 ;  /* 0x00000012000e7213 */ /* 0x000fc40000000000 */
[----:B------:R-:W-:Y:S01]  /*3480*/  IABS R17, R15 ;  /* 0x0000000f00117213 */ /* 0x000fe20000000000 */
[----:B---3--:R-:W-:Y:S01]  /*3490*/  IMAD.MOV.U32 R10, RZ, RZ, R6 ;  /* 0x000000ffff0a7224 */ /* 0x008fe200078e0006 */
[----:B------:R-:W-:Y:S01]  /*34a0*/  ISETP.GE.AND P3, PT, R3, RZ, PT ;  /* 0x000000ff0300720c */ /* 0x000fe20003f66270 */
[----:B------:R-:W-:-:S04]  /*34b0*/  IMAD.HI.U32 R9, R8, R4, RZ ;  /* 0x0000000408097227 */ /* 0x000fc800078e00ff */
[----:B------:R-:W-:Y:S01]  /*34c0*/  @!P6 IMAD.MOV R10, RZ, RZ, -R10 ;  /* 0x000000ffff0ae224 */ /* 0x000fe200078e0a0a */
[----:B------:R-:W-:Y:S01]  /*34d0*/  ISETP.GT.U32.AND P6, PT, R5, R2, PT ;  /* 0x000000020500720c */ /* 0x000fe20003fc4070 */
[----:B------:R-:W-:Y:S02]  /*34e0*/  IMAD.MOV R13, RZ, RZ, -R13 ;  /* 0x000000ffff0d7224 */ /* 0x000fe400078e0a0d */
[----:B------:R-:W-:Y:S01]  /*34f0*/  IMAD.MOV R9, RZ, RZ, -R9 ;  /* 0x000000ffff097224 */ /* 0x000fe200078e0a09 */
[----:B------:R0:W-:Y:S01]  /*3500*/  STL [R1+0x4a8], R10 ;  /* 0x0004a80a01007387 */ /* 0x0001e20000100800 */
[--C-:B------:R-:W-:Y:S02]  /*3510*/  @!P1 IMAD.IADD R21, R21, 0x1, -R5.reuse ;  /* 0x0000000115159824 */ /* 0x100fe400078e0a05 */
[C---:B------:R-:W-:Y:S02]  /*3520*/  IMAD R12, R5.reuse, R13, R12 ;  /* 0x0000000d050c7224 */ /* 0x040fe400078e020c */
[C---:B------:R-:W-:Y:S01]  /*3530*/  IMAD R4, R5.reuse, R9, R4 ;  /* 0x0000000905047224 */ /* 0x040fe200078e0204 */
[C---:B------:R-:W-:Y:S01]  /*3540*/  ISETP.GT.U32.AND P1, PT, R5.reuse, R21, PT ;  /* 0x000000150500720c */ /* 0x040fe20003f24070 */
[--C-:B------:R-:W-:Y:S01]  /*3550*/  @!P4 IMAD.IADD R22, R22, 0x1, -R5.reuse ;  /* 0x000000011616c824 */ /* 0x100fe200078e0a05 */
[C---:B------:R-:W-:Y:S01]  /*3560*/  ISETP.GT.U32.AND P4, PT, R5.reuse, R12, PT ;  /* 0x0000000c0500720c */ /* 0x040fe20003f84070 */
[----:B------:R-:W-:Y:S01]  /*3570*/  @!P6 IMAD.IADD R2, R2, 0x1, -R5 ;  /* 0x000000010202e824 */ /* 0x000fe200078e0a05 */
[----:B------:R-:W-:Y:S01]  /*3580*/  ISETP.GT.U32.AND P6, PT, R5, R4, PT ;  /* 0x000000040500720c */ /* 0x000fe20003fc4070 */
[----:B------:R-:W-:-:S04]  /*3590*/  IMAD.HI.U32 R16, R8, R14, RZ ;  /* 0x0000000e08107227 */ /* 0x000fc800078e00ff */
[C---:B------:R-:W-:Y:S02]  /*35a0*/  VIADD R13, R28.reuse, 0x1cb ;  /* 0x000001cb1c0d7836 */ /* 0x040fe40000000000 */
[----:B------:R-:W-:Y:S02]  /*35b0*/  IMAD.MOV R6, RZ, RZ, -R16 ;  /* 0x000000ffff067224 */ /* 0x000fe400078e0a10 */
[--C-:B------:R-:W-:Y:S01]  /*35c0*/  @!P1 IMAD.IADD R21, R21, 0x1, -R5.reuse ;  /* 0x0000000115159824 */ /* 0x100fe200078e0a05 */
[----:B------:R-:W-:Y:S01]  /*35d0*/  IABS R19, R13 ;  /* 0x0000000d00137213 */ /* 0x000fe20000000000 */
[----:B------:R-:W-:Y:S01]  /*35e0*/  VIADD R16, R28, 0x1cc ;  /* 0x000001cc1c107836 */ /* 0x000fe20000000000 */
[----:B------:R-:W-:Y:S01]  /*35f0*/  ISETP.GE.AND P1, PT, R11, RZ, PT ;  /* 0x000000ff0b00720c */ /* 0x000fe20003f26270 */
[--C-:B------:R-:W-:Y:S01]  /*3600*/  @!P4 IMAD.IADD R12, R12, 0x1, -R5.reuse ;  /* 0x000000010c0cc824 */ /* 0x100fe200078e0a05 */
[----:B------:R-:W-:Y:S01]  /*3610*/  ISETP.GT.U32.AND P4, PT, R5, R2, PT ;  /* 0x000000020500720c */ /* 0x000fe20003f84070 */
[----:B------:R-:W-:Y:S01]  /*3620*/  @!P6 IMAD.IADD R4, R4, 0x1, -R5 ;  /* 0x000000010404e824 */ /* 0x000fe200078e0a05 */
[----:B------:R-:W-:Y:S01]  /*3630*/  IABS R9, R16 ;  /* 0x0000001000097213 */ /* 0x000fe20000000000 */
[----:B------:R-:W-:-:S03]  /*3640*/  IMAD.HI.U32 R3, R8, R17, RZ ;  /* 0x0000001108037227 */ /* 0x000fc600078e00ff */
[----:B------:R-:W-:Y:S01]  /*3650*/  ISETP.GT.U32.AND P6, PT, R5, R4, PT ;  /* 0x000000040500720c */ /* 0x000fe20003fc4070 */
[----:B0-----:R-:W-:Y:S02]  /*3660*/  IMAD.MOV.U32 R10, RZ, RZ, R21 ;  /* 0x000000ffff0a7224 */ /* 0x001fe400078e0015 */
[----:B------:R-:W-:Y:S02]  /*3670*/  IMAD.MOV R3, RZ, RZ, -R3 ;  /* 0x000000ffff037224 */ /* 0x000fe400078e0a03 */
[----:B------:R-:W-:-:S04]  /*3680*/  IMAD.HI.U32 R21, R8, R19, RZ ;  /* 0x0000001308157227 */ /* 0x000fc800078e00ff */
[----:B------:R-:W-:Y:S01]  /*3690*/  @!P2 IMAD.MOV R10, RZ, RZ, -R10 ;  /* 0x000000ffff0aa224 */ /* 0x000fe200078e0a0a */
[----:B------:R-:W-:Y:S01]  /*36a0*/  ISETP.GT.U32.AND P2, PT, R5, R12, PT ;  /* 0x0000000c0500720c */ /* 0x000fe20003f44070 */
[----:B------:R-:W-:-:S03]  /*36b0*/  IMAD.HI.U32 R23, R8, R9, RZ ;  /* 0x0000000908177227 */ /* 0x000fc600078e00ff */
[----:B------:R0:W-:Y:S01]  /*36c0*/  STL [R1+0x4b0], R10 ;  /* 0x0004b00a01007387 */ /* 0x0001e20000100800 */
[C---:B------:R-:W-:Y:S02]  /*36d0*/  IMAD R17, R5.reuse, R3, R17 ;  /* 0x0000000305117224 */ /* 0x040fe400078e0211 */
[----:B------:R-:W-:Y:S02]  /*36e0*/  IMAD.MOV R21, RZ, RZ, -R21 ;  /* 0x000000ffff157224 */ /* 0x000fe400078e0a15 */
[C---:B------:R-:W-:Y:S02]  /*36f0*/  IMAD R14, R5.reuse, R6, R14 ;  /* 0x00000006050e7224 */ /* 0x040fe400078e020e */
[----:B------:R-:W-:Y:S02]  /*3700*/  IMAD.MOV R23, RZ, RZ, -R23 ;  /* 0x000000ffff177224 */ /* 0x000fe400078e0a17 */
[----:B------:R-:W-:Y:S01]  /*3710*/  @!P4 IMAD.IADD R2, R2, 0x1, -R5 ;  /* 0x000000010202c824 */ /* 0x000fe200078e0a05 */
[----:B------:R-:W-:Y:S01]  /*3720*/  ISETP.GT.U32.AND P4, PT, R5, R17, PT ;  /* 0x000000110500720c */ /* 0x000fe20003f84070 */
[----:B0-----:R-:W-:-:S02]  /*3730*/  IMAD.MOV.U32 R10, RZ, RZ, R22 ;  /* 0x000000ffff0a7224 */ /* 0x001fc400078e0016 */
[C---:B------:R-:W-:Y:S02]  /*3740*/  IMAD R19, R5.reuse, R21, R19 ;  /* 0x0000001505137224 */ /* 0x040fe400078e0213 */
[----:B------:R-:W-:Y:S01]  /*3750*/  @!P0 IMAD.MOV R10, RZ, RZ, -R10 ;  /* 0x000000ffff0a8224 */ /* 0x000fe200078e0a0a */
[C---:B------:R-:W-:Y:S01]  /*3760*/  ISETP.GT.U32.AND P0, PT, R5.reuse, R14, PT ;  /* 0x0000000e0500720c */ /* 0x040fe20003f04070 */
[C---:B------:R-:W-:Y:S02]  /*3770*/  IMAD R9, R5.reuse, R23, R9 ;  /* 0x0000001705097224 */ /* 0x040fe400078e0209 */
[--C-:B------:R-:W-:Y:S01]  /*3780*/  @!P6 IMAD.IADD R4, R4, 0x1, -R5.reuse ;  /* 0x000000010404e824 */ /* 0x100fe200078e0a05 */
[C---:B------:R-:W-:Y:S01]  /*3790*/  ISETP.GT.U32.AND P6, PT, R5.reuse, R19, PT ;  /* 0x000000130500720c */ /* 0x040fe20003fc4070 */
[----:B------:R-:W-:Y:S01]  /*37a0*/  @!P2 IMAD.IADD R12, R12, 0x1, -R5 ;  /* 0x000000010c0ca824 */ /* 0x000fe200078e0a05 */
[----:B------:R-:W-:Y:S01]  /*37b0*/  ISETP.GT.U32.AND P2, PT, R5, R9, PT ;  /* 0x000000090500720c */ /* 0x000fe20003f44070 */
[C---:B------:R-:W-:Y:S01]  /*37c0*/  VIADD R3, R28.reuse, 0x1ca ;  /* 0x000001ca1c037836 */ /* 0x040fe20000000000 */
[----:B------:R0:W-:Y:S01]  /*37d0*/  STL [R1+0x4cc], R10 ;  /* 0x0004cc0a01007387 */ /* 0x0001e20000100800 */
[----:B------:R-:W-:-:S02]  /*37e0*/  VIADD R11, R28, 0x1c9 ;  /* 0x000001c91c0b7836 */ /* 0x000fc40000000000 */
[--C-:B------:R-:W-:Y:S01]  /*37f0*/  @!P4 IMAD.IADD R17, R17, 0x1, -R5.reuse ;  /* 0x000000011111c824 */ /* 0x100fe200078e0a05 */
[----:B------:R-:W-:Y:S01]  /*3800*/  IABS R20, R3 ;  /* 0x0000000300147213 */ /* 0x000fe20000000000 */
[----:B------:R-:W-:Y:S01]  /*3810*/  IMAD.MOV.U32 R24, RZ, RZ, R2 ;  /* 0x000000ffff187224 */ /* 0x000fe200078e0002 */
[----:B------:R-:W-:Y:S01]  /*3820*/  IABS R6, R11 ;  /* 0x0000000b00067213 */ /* 0x000fe20000000000 */
[----:B------:R-:W-:Y:S01]  /*3830*/  @!P0 IMAD.IADD R14, R14, 0x1, -R5 ;  /* 0x000000010e0e8824 */ /* 0x000fe200078e0a05 */
[----:B------:R-:W-:Y:S01]  /*3840*/  ISETP.GE.AND P4, PT, R15, RZ, PT ;  /* 0x000000ff0f00720c */ /* 0x000fe20003f86270 */
[----:B------:R-:W-:Y:S01]  /*3850*/  IMAD.HI.U32 R22, R8, R20, RZ ;  /* 0x0000001408167227 */ /* 0x000fe200078e00ff */
[----:B------:R-:W-:-:S03]  /*3860*/  ISETP.GE.AND P0, PT, R18, RZ, PT ;  /* 0x000000ff1200720c */ /* 0x000fc60003f06270 */
[----:B0-----:R-:W-:Y:S02]  /*3870*/  IMAD.MOV.U32 R10, RZ, RZ, R12 ;  /* 0x000000ffff0a7224 */ /* 0x001fe400078e000c */
[----:B------:R-:W-:Y:S01]  /*3880*/  @!P6 IMAD.IADD R19, R19, 0x1, -R5 ;  /* 0x000000011313e824 */ /* 0x000fe200078e0a05 */
[----:B------:R-:W-:Y:S01]  /*3890*/  ISETP.GT.U32.AND P6, PT, R5, R17, PT ;  /* 0x000000110500720c */ /* 0x000fe20003fc4070 */
[----:B------:R-:W-:Y:S02]  /*38a0*/  @!P5 IMAD.MOV R24, RZ, RZ, -R24 ;  /* 0x000000ffff18d224 */ /* 0x000fe400078e0a18 */
[----:B------:R-:W-:-:S03]  /*38b0*/  IMAD.HI.U32 R23, R8, R6, RZ ;  /* 0x0000000608177227 */ /* 0x000fc600078e00ff */
[----:B------:R-:W-:Y:S01]  /*38c0*/  STL [R1+0x4d0], R24 ;  /* 0x0004d01801007387 */ /* 0x000fe20000100800 */
[----:B------:R-:W-:Y:S01]  /*38d0*/  @!P3 IMAD.MOV R10, RZ, RZ, -R10 ;  /* 0x000000ffff0ab224 */ /* 0x000fe200078e0a0a */
[----:B------:R-:W-:Y:S01]  /*38e0*/  ISETP.GT.U32.AND P3, PT, R5, R19, PT ;  /* 0x000000130500720c */ /* 0x000fe20003f64070 */
[----:B------:R-:W-:Y:S01]  /*38f0*/  @!P2 IMAD.IADD R9, R9, 0x1, -R5 ;  /* 0x000000010909a824 */ /* 0x000fe200078e0a05 */
[C---:B------:R-:W-:Y:S01]  /*3900*/  ISETP.GT.U32.AND P2, PT, R5.reuse, R14, PT ;  /* 0x0000000e0500720c */ /* 0x040fe20003f44070 */
[----:B------:R-:W-:Y:S01]  /*3910*/  IMAD.MOV R22, RZ, RZ, -R22 ;  /* 0x000000ffff167224 */ /* 0x000fe200078e0a16 */
[----:B------:R0:W-:Y:S01]  /*3920*/  STL [R1+0x4f0], R10 ;  /* 0x0004f00a01007387 */ /* 0x0001e20000100800 */
[----:B------:R-:W-:Y:S01]  /*3930*/  IMAD.MOV R23, RZ, RZ, -R23 ;  /* 0x000000ffff177224 */ /* 0x000fe200078e0a17 */
[C---:B------:R-:W-:Y:S01]  /*3940*/  ISETP.GT.U32.AND P5, PT, R5.reuse, R9, PT ;  /* 0x000000090500720c */ /* 0x040fe20003fa4070 */
[C---:B------:R-:W-:Y:S02]  /*3950*/  IMAD R20, R5.reuse, R22, R20 ;  /* 0x0000001605147224 */ /* 0x040fe400078e0214 */
[----:B------:R-:W-:-:S02]  /*3960*/  IMAD R6, R5, R23, R6 ;  /* 0x0000001705067224 */ /* 0x000fc400078e0206 */
[C---:B------:R-:W-:Y:S02]  /*3970*/  VIADD R15, R28.reuse, 0x1c8 ;  /* 0x000001c81c0f7836 */ /* 0x040fe40000000000 */
[----:B------:R-:W-:Y:S02]  /*3980*/  VIADD R18, R28, 0x1c7 ;  /* 0x000001c71c127836 */ /* 0x000fe40000000000 */
[----:B0-----:R-:W-:Y:S01]  /*3990*/  IMAD.MOV.U32 R10, RZ, RZ, R4 ;  /* 0x000000ffff0a7224 */ /* 0x001fe200078e0004 */
[----:B------:R-:W-:Y:S01]  /*39a0*/  IABS R2, R15 ;  /* 0x0000000f00027213 */ /* 0x000fe20000000000 */
[--C-:B------:R-:W-:Y:S01]  /*39b0*/  @!P6 IMAD.IADD R17, R17, 0x1, -R5.reuse ;  /* 0x000000011111e824 */ /* 0x100fe200078e0a05 */
[C---:B------:R-:W-:Y:S01]  /*39c0*/  ISETP.GT.U32.AND P6, PT, R5.reuse, R6, PT ;  /* 0x000000060500720c */ /* 0x040fe20003fc4070 */
[----:B------:R-:W-:Y:S01]  /*39d0*/  @!P1 IMAD.MOV R10, RZ, RZ, -R10 ;  /* 0x000000ffff0a9224 */ /* 0x000fe200078e0a0a */
[----:B------:R-:W-:Y:S01]  /*39e0*/  ISETP.GT.U32.AND P1, PT, R5, R20, PT ;  /* 0x000000140500720c */ /* 0x000fe20003f24070 */
[----:B------:R-:W-:Y:S01]  /*39f0*/  @!P2 IMAD.IADD R14, R14, 0x1, -R5 ;  /* 0x000000010e0ea824 */ /* 0x000fe200078e0a05 */
[----:B------:R-:W-:Y:S01]  /*3a00*/  IABS R4, R18 ;  /* 0x0000001200047213 */ /* 0x000fe20000000000 */
[----:B------:R-:W-:Y:S01]  /*3a10*/  IMAD.HI.U32 R12, R8, R2, RZ ;  /* 0x00000002080c7227 */ /* 0x000fe200078e00ff */
[----:B------:R-:W-:Y:S01]  /*3a20*/  ISETP.GE.AND P2, PT, R16, RZ, PT ;  /* 0x000000ff1000720c */ /* 0x000fe20003f46270 */
[----:B------:R0:W-:Y:S02]  /*3a30*/  STL [R1+0x500], R10 ;  /* 0x0005000a01007387 */ /* 0x0001e40000100800 */
[----:B------:R-:W-:-:S02]  /*3a40*/  IMAD.MOV.U32 R21, RZ, RZ, R14 ;  /* 0x000000ffff157224 */ /* 0x000fc400078e000e */
[--C-:B------:R-:W-:Y:S01]  /*3a50*/  @!P5 IMAD.IADD R9, R9, 0x1, -R5.reuse ;  /* 0x000000010909d824 */ /* 0x100fe200078e0a05 */
[----:B------:R-:W-:Y:S01]  /*3a60*/  ISETP.GE.AND P5, PT, R13, RZ, PT ;  /* 0x000000ff0d00720c */ /* 0x000fe20003fa6270 */
[----:B------:R-:W-:Y:S01]  /*3a70*/  @!P3 IMAD.IADD R19, R19, 0x1, -R5 ;  /* 0x000000011313b824 */ /* 0x000fe200078e0a05 */
[----:B------:R-:W-:Y:S01]  /*3a80*/  ISETP.GE.AND P3, PT, R3, RZ, PT ;  /* 0x000000ff0300720c */ /* 0x000fe20003f66270 */
[----:B------:R-:W-:-:S04]  /*3a90*/  IMAD.HI.U32 R3, R8, R4, RZ ;  /* 0x0000000408037227 */ /* 0x000fc800078e00ff */
[----:B0-----:R-:W-:Y:S02]  /*3aa0*/  IMAD.MOV.U32 R10, RZ, RZ, R17 ;  /* 0x000000ffff0a7224 */ /* 0x001fe400078e0011 */
[----:B------:R-:W-:Y:S02]  /*3ab0*/  IMAD.MOV R12, RZ, RZ, -R12 ;  /* 0x000000ffff0c7224 */ /* 0x000fe400078e0a0c */
[----:B------:R-:W-:Y:S02]  /*3ac0*/  @!P0 IMAD.MOV R21, RZ, RZ, -R21 ;  /* 0x000000ffff158224 */ /* 0x000fe400078e0a15 */
[----:B------:R-:W-:Y:S01]  /*3ad0*/  @!P1 IMAD.IADD R20, R20, 0x1, -R5 ;  /* 0x0000000114149824 */ /* 0x000fe200078e0a05 */
[----:B------:R-:W-:Y:S01]  /*3ae0*/  ISETP.GE.AND P1, PT, R11, RZ, PT ;  /* 0x000000ff0b00720c */ /* 0x000fe20003f26270 */
[----:B------:R-:W-:Y:S01]  /*3af0*/  @!P4 IMAD.MOV R10, RZ, RZ, -R10 ;  /* 0x000000ffff0ac224 */ /* 0x000fe200078e0a0a */
[----:B------:R-:W-:Y:S01]  /*3b00*/  STL [R1+0x510], R21 ;  /* 0x0005101501007387 */ /* 0x000fe20000100800 */
[----:B------:R-:W-:Y:S01]  /*3b10*/  IMAD.MOV R3, RZ, RZ, -R3 ;  /* 0x000000ffff037224 */ /* 0x000fe200078e0a03 */
[C---:B------:R-:W-:Y:S01]  /*3b20*/  ISETP.GT.U32.AND P0, PT, R5.reuse, R20, PT ;  /* 0x000000140500720c */ /* 0x040fe20003f04070 */
[----:B------:R-:W-:Y:S01]  /*3b30*/  @!P6 IMAD.IADD R6, R6, 0x1, -R5 ;  /* 0x000000010606e824 */ /* 0x000fe200078e0a05 */
[----:B------:R0:W-:Y:S01]  /*3b40*/  STL [R1+0x534], R10 ;  /* 0x0005340a01007387 */ /* 0x0001e20000100800 */
[----:B------:R-:W-:Y:S01]  /*3b50*/  IMAD R2, R5, R12, R2 ;  /* 0x0000000c05027224 */ /* 0x000fe200078e0202 */
[----:B------:R-:W-:Y:S01]  /*3b60*/  ISETP.GE.AND P6, PT, R15, RZ, PT ;  /* 0x000000ff0f00720c */ /* 0x000fe20003fc6270 */
[----:B------:R-:W-:Y:S01]  /*3b70*/  IMAD.MOV.U32 R11, RZ, RZ, R9 ;  /* 0x000000ffff0b7224 */ /* 0x000fe200078e0009 */
[C---:B------:R-:W-:Y:S01]  /*3b80*/  ISETP.GT.U32.AND P4, PT, R5.reuse, R6, PT ;  /* 0x000000060500720c */ /* 0x040fe20003f84070 */
[----:B------:R-:W-:-:S02]  /*3b90*/  IMAD R9, R5, R3, R4 ;  /* 0x0000000305097224 */ /* 0x000fc400078e0204 */
[----:B------:R-:W-:Y:S01]  /*3ba0*/  @!P2 IMAD.MOV R11, RZ, RZ, -R11 ;  /* 0x000000ffff0ba224 */ /* 0x000fe200078e0a0b */
[C---:B------:R-:W-:Y:S01]  /*3bb0*/  ISETP.GT.U32.AND P2, PT, R5.reuse, R2, PT ;  /* 0x000000020500720c */ /* 0x040fe20003f44070 */
[C---:B------:R-:W-:Y:S02]  /*3bc0*/  VIADD R4, R28.reuse, 0x1c6 ;  /* 0x000001c61c047836 */ /* 0x040fe40000000000 */
[----:B0-----:R-:W-:Y:S01]  /*3bd0*/  IMAD.MOV.U32 R10, RZ, RZ, R19 ;  /* 0x000000ffff0a7224 */ /* 0x001fe200078e0013 */
[----:B------:R0:W-:Y:S01]  /*3be0*/  STL [R1+0x540], R11 ;  /* 0x0005400b01007387 */ /* 0x0001e20000100800 */
[----:B------:R-:W-:Y:S01]  /*3bf0*/  VIADD R3, R28, 0x1c5 ;  /* 0x000001c51c037836 */ /* 0x000fe20000000000 */
[----:B------:R-:W-:Y:S01]  /*3c00*/  IABS R12, R4 ;  /* 0x00000004000c7213 */ /* 0x000fe20000000000 */
[----:B------:R-:W-:Y:S01]  /*3c10*/  @!P5 IMAD.MOV R10, RZ, RZ, -R10 ;  /* 0x000000ffff0ad224 */ /* 0x000fe200078e0a0a */
[----:B------:R-:W-:Y:S01]  /*3c20*/  ISETP.GT.U32.AND P5, PT, R5, R9, PT ;  /* 0x000000090500720c */ /* 0x000fe20003fa4070 */
[--C-:B------:R-:W-:Y:S01]  /*3c30*/  @!P4 IMAD.IADD R6, R6, 0x1, -R5.reuse ;  /* 0x000000010606c824 */ /* 0x100fe200078e0a05 */
[----:B------:R-:W-:Y:S01]  /*3c40*/  ISETP.GE.AND P4, PT, R4, RZ, PT ;  /* 0x000000ff0400720c */ /* 0x000fe20003f86270 */
[----:B------:R-:W-:Y:S01]  /*3c50*/  IMAD.MOV.U32 R4, RZ, RZ, R12 ;  /* 0x000000ffff047224 */ /* 0x000fe200078e000c */
[----:B------:R3:W-:Y:S01]  /*3c60*/  STL [R1+0x548], R10 ;  /* 0x0005480a01007387 */ /* 0x0007e20000100800 */
[--C-:B------:R-:W-:Y:S01]  /*3c70*/  @!P2 IMAD.IADD R2, R2, 0x1, -R5.reuse ;  /* 0x000000010202a824 */ /* 0x100fe200078e0a05 */
[----:B0-----:R-:W-:Y:S01]  /*3c80*/  IABS R11, R3 ;  /* 0x00000003000b7213 */ /* 0x001fe20000000000 */
[----:B------:R-:W-:Y:S01]  /*3c90*/  @!P0 IMAD.IADD R20, R20, 0x1, -R5 ;  /* 0x0000000114148824 */ /* 0x000fe200078e0a05 */
[----:B------:R-:W-:Y:S01]  /*3ca0*/  ISETP.GE.AND P2, PT, R3, RZ, PT ;  /* 0x000000ff0300720c */ /* 0x000fe20003f46270 */
[----:B------:R-:W-:Y:S01]  /*3cb0*/  IMAD.HI.U32 R3, R8, R4, RZ ;  /* 0x0000000408037227 */ /* 0x000fe200078e00ff */
[----:B------:R-:W-:-:S03]  /*3cc0*/  ISETP.GE.AND P0, PT, R18, RZ, PT ;  /* 0x000000ff1200720c */ /* 0x000fc60003f06270 */
[----:B------:R-:W-:Y:S01]  /*3cd0*/  @!P5 IMAD.IADD R9, R9, 0x1, -R5 ;  /* 0x000000010909d824 */ /* 0x000fe200078e0a05 */
[C---:B------:R-:W-:Y:S01]  /*3ce0*/  ISETP.GT.U32.AND P5, PT, R5.reuse, R2, PT ;  /* 0x000000020500720c */ /* 0x040fe20003fa4070 */
[----:B---3--:R-:W-:Y:S02]  /*3cf0*/  IMAD.MOV.U32 R10, RZ, RZ, R20 ;  /* 0x000000ffff0a7224 */ /* 0x008fe400078e0014 */
[----:B------:R-:W-:Y:S02]  /*3d00*/  IMAD.MOV R3, RZ, RZ, -R3 ;  /* 0x000000ffff037224 */ /* 0x000fe400078e0a03 */
[----:B------:R-:W-:Y:S01]  /*3d10*/  @!P3 IMAD.MOV R10, RZ, RZ, -R10 ;  /* 0x000000ffff0ab224 */ /* 0x000fe200078e0a0a */
[C---:B------:R-:W-:Y:S01]  /*3d20*/  ISETP.GT.U32.AND P3, PT, R5.reuse, R9, PT ;  /* 0x000000090500720c */ /* 0x040fe20003f64070 */
[C---:B------:R-:W-:Y:S02]  /*3d30*/  IMAD R4, R5.reuse, R3, R4 ;  /* 0x0000000305047224 */ /* 0x040fe400078e0204 */
[----:B------:R-:W-:Y:S01]  /*3d40*/  IMAD.HI.U32 R12, R8, R11, RZ ;  /* 0x0000000b080c7227 */ /* 0x000fe200078e00ff */
[----:B------:R0:W-:Y:S03]  /*3d50*/  STL [R1+0x568], R10 ;  /* 0x0005680a01007387 */ /* 0x0001e60000100800 */
[----:B------:R-:W-:Y:S01]  /*3d60*/  @!P5 IMAD.IADD R2, R2, 0x1, -R5 ;  /* 0x000000010202d824 */ /* 0x000fe200078e0a05 */
[----:B------:R-:W-:Y:S01]  /*3d70*/  ISETP.GT.U32.AND P5, PT, R5, R4, PT ;  /* 0x000000040500720c */ /* 0x000fe20003fa4070 */
[----:B------:R-:W-:-:S02]  /*3d80*/  VIADD R15, R28, 0x1c4 ;  /* 0x000001c41c0f7836 */ /* 0x000fc40000000000 */
[----:B------:R-:W-:Y:S02]  /*3d90*/  IMAD.MOV.U32 R13, RZ, RZ, R2 ;  /* 0x000000ffff0d7224 */ /* 0x000fe400078e0002 */
[----:B------:R-:W-:Y:S02]  /*3da0*/  @!P3 IMAD.IADD R9, R9, 0x1, -R5 ;  /* 0x000000010909b824 */ /* 0x000fe400078e0a05 */
[----:B0-----:R-:W-:Y:S02]  /*3db0*/  IMAD.MOV.U32 R10, RZ, RZ, R6 ;  /* 0x000000ffff0a7224 */ /* 0x001fe400078e0006 */
[----:B------:R-:W-:Y:S02]  /*3dc0*/  IMAD.MOV R6, RZ, RZ, -R12 ;  /* 0x000000ffff067224 */ /* 0x000fe400078e0a0c */
[----:B------:R-:W-:Y:S02]  /*3dd0*/  @!P6 IMAD.MOV R13, RZ, RZ, -R13 ;  /* 0x000000ffff0de224 */ /* 0x000fe400078e0a0d */
[----:B------:R-:W-:-:S02]  /*3de0*/  IMAD R6, R5, R6, R11 ;  /* 0x0000000605067224 */ /* 0x000fc400078e020b */
[----:B------:R-:W-:Y:S01]  /*3df0*/  @!P1 IMAD.MOV R10, RZ, RZ, -R10 ;  /* 0x000000ffff0a9224 */ /* 0x000fe200078e0a0a */
[----:B------:R-:W-:Y:S01]  /*3e00*/  ISETP.GE.AND P1, PT, R15, RZ, PT ;  /* 0x000000ff0f00720c */ /* 0x000fe20003f26270 */
[----:B------:R-:W-:Y:S01]  /*3e10*/  @!P5 IMAD.IADD R4, R4, 0x1, -R5 ;  /* 0x000000010404d824 */ /* 0x000fe200078e0a05 */
[C---:B------:R-:W-:Y:S01]  /*3e20*/  ISETP.GT.U32.AND P6, PT, R5.reuse, R6, PT ;  /* 0x000000060500720c */ /* 0x040fe20003fc4070 */
[C---:B------:R-:W-:Y:S01]  /*3e30*/  VIADD R11, R28.reuse, 0x1c2 ;  /* 0x000001c21c0b7836 */ /* 0x040fe20000000000 */
[----:B------:R-:W-:Y:S01]  /*3e40*/  IABS R15, R15 ;  /* 0x0000000f000f7213 */ /* 0x000fe20000000000 */
[----:B------:R0:W-:Y:S01]  /*3e50*/  STL [R1+0x570], R10 ;  /* 0x0005700a01007387 */ /* 0x0001e20000100800 */
[----:B------:R-:W-:Y:S01]  /*3e60*/  ISETP.GT.U32.AND P5, PT, R5, R4, PT ;  /* 0x000000040500720c */ /* 0x000fe20003fa4070 */
[----:B------:R-:W-:Y:S02]  /*3e70*/  VIADD R14, R28, 0x1c3 ;  /* 0x000001c31c0e7836 */ /* 0x000fe40000000000 */
[----:B------:R-:W-:Y:S01]  /*3e80*/  IMAD.HI.U32 R12, R8, R15, RZ ;  /* 0x0000000f080c7227 */ /* 0x000fe200078e00ff */
[----:B------:R3:W-:Y:S02]  /*3e90*/  STL [R1+0x58c], R13 ;  /* 0x00058c0d01007387 */ /* 0x0007e40000100800 */
[----:B------:R-:W-:Y:S01]  /*3ea0*/  ISETP.GE.AND P3, PT, R14, RZ, PT ;  /* 0x000000ff0e00720c */ /* 0x000fe20003f66270 */
[----:B------:R-:W-:Y:S01]  /*3eb0*/  VIADD R3, R28, 0x1c1 ;  /* 0x000001c11c037836 */ /* 0x000fe20000000000 */
[----:B------:R-:W-:Y:S01]  /*3ec0*/  IABS R14, R14 ;  /* 0x0000000e000e7213 */ /* 0x000fe20000000000 */
[----:B0-----:R-:W-:-:S02]  /*3ed0*/  IMAD.MOV.U32 R10, RZ, RZ, R9 ;  /* 0x000000ffff0a7224 */ /* 0x001fc400078e0009 */
[----:B------:R-:W-:Y:S01]  /*3ee0*/  IMAD.MOV R12, RZ, RZ, -R12 ;  /* 0x000000ffff0c7224 */ /* 0x000fe200078e0a0c */
[----:B------:R-:W-:Y:S01]  /*3ef0*/  IABS R9, R3 ;  /* 0x0000000300097213 */ /* 0x000fe20000000000 */
[----:B------:R-:W-:Y:S01]  /*3f00*/  @!P0 IMAD.MOV R10, RZ, RZ, -R10 ;  /* 0x000000ffff0a8224 */ /* 0x000fe200078e0a0a */
[----:B------:R-:W-:Y:S01]  /*3f10*/  ISETP.GE.AND P0, PT, R11, RZ, PT ;  /* 0x000000ff0b00720c */ /* 0x000fe20003f06270 */
[----:B------:R-:W-:Y:S01]  /*3f20*/  @!P6 IMAD.IADD R6, R6, 0x1, -R5 ;  /* 0x000000010606e824 */ /* 0x000fe200078e0a05 */
[----:B------:R-:W-:Y:S01]  /*3f30*/  IABS R11, R11 ;  /* 0x0000000b000b7213 */ /* 0x000fe20000000000 */
[C---:B------:R-:W-:Y:S01]  /*3f40*/  IMAD R15, R5.reuse, R12, R15 ;  /* 0x0000000c050f7224 */ /* 0x040fe200078e020f */
[----:B------:R0:W-:Y:S01]  /*3f50*/  STL [R1+0x5a0], R10 ;  /* 0x0005a00a01007387 */ /* 0x0001e20000100800 */
[----:B------:R-:W-:Y:S01]  /*3f60*/  @!P5 IMAD.IADD R4, R4, 0x1, -R5 ;  /* 0x000000010404d824 */ /* 0x000fe200078e0a05 */
[C---:B------:R-:W-:Y:S01]  /*3f70*/  ISETP.GT.U32.AND P6, PT, R5.reuse, R6, PT ;  /* 0x000000060500720c */ /* 0x040fe20003fc4070 */
[----:B---3--:R-:W-:Y:S01]  /*3f80*/  IMAD.HI.U32 R13, R8, R11, RZ ;  /* 0x0000000b080d7227 */ /* 0x008fe200078e00ff */
[----:B------:R-:W-:-:S03]  /*3f90*/  ISETP.GT.U32.AND P5, PT, R5, R15, PT ;  /* 0x0000000f0500720c */ /* 0x000fc60003fa4070 */
[----:B------:R-:W-:-:S04]  /*3fa0*/  IMAD.HI.U32 R2, R8, R14, RZ ;  /* 0x0000000e08027227 */ /* 0x000fc800078e00ff */
[----:B------:R-:W-:-:S04]  /*3fb0*/  IMAD.HI.U32 R12, R8, R9, RZ ;  /* 0x00000009080c7227 */ /* 0x000fc800078e00ff */
[----:B------:R-:W-:Y:S02]  /*3fc0*/  IMAD.MOV R13, RZ, RZ, -R13 ;  /* 0x000000ffff0d7224 */ /* 0x000fe400078e0a0d */
[----:B------:R-:W-:Y:S02]  /*3fd0*/  IMAD.MOV R2, RZ, RZ, -R2 ;  /* 0x000000ffff027224 */ /* 0x000fe400078e0a02 */
[----:B------:R-:W-:Y:S02]  /*3fe0*/  IMAD.MOV R12, RZ, RZ, -R12 ;  /* 0x000000ffff0c7224 */ /* 0x000fe400078e0a0c */
[C---:B------:R-:W-:Y:S02]  /*3ff0*/  IMAD R11, R5.reuse, R13, R11 ;  /* 0x0000000d050b7224 */ /* 0x040fe400078e020b */
[----:B------:R-:W-:Y:S02]  /*4000*/  IMAD R14, R5, R2, R14 ;  /* 0x00000002050e7224 */ /* 0x000fe400078e020e */
[----:B0-----:R-:W-:-:S02]  /*4010*/  IMAD.MOV.U32 R10, RZ, RZ, R4 ;  /* 0x000000ffff0a7224 */ /* 0x001fc400078e0004 */
[C---:B------:R-:W-:Y:S02]  /*4020*/  IMAD R9, R5.reuse, R12, R9 ;  /* 0x0000000c05097224 */ /* 0x040fe400078e0209 */
[--C-:B------:R-:W-:Y:S01]  /*4030*/  @!P6 IMAD.IADD R6, R6, 0x1, -R5.reuse ;  /* 0x000000010606e824 */ /* 0x100fe200078e0a05 */
[C---:B------:R-:W-:Y:S01]  /*4040*/  ISETP.GT.U32.AND P6, PT, R5.reuse, R11, PT ;  /* 0x0000000b0500720c */ /* 0x040fe20003fc4070 */
[----:B------:R-:W-:Y:S01]  /*4050*/  @!P4 IMAD.MOV R10, RZ, RZ, -R10 ;  /* 0x000000ffff0ac224 */ /* 0x000fe200078e0a0a */
[----:B------:R-:W-:Y:S01]  /*4060*/  ISETP.GT.U32.AND P4, PT, R5, R14, PT ;  /* 0x0000000e0500720c */ /* 0x000fe20003f84070 */
[----:B------:R-:W-:Y:S01]  /*4070*/  @!P5 IMAD.IADD R15, R15, 0x1, -R5 ;  /* 0x000000010f0fd824 */ /* 0x000fe200078e0a05 */
[----:B------:R-:W-:Y:S01]  /*4080*/  ISETP.GT.U32.AND P5, PT, R5, R9, PT ;  /* 0x000000090500720c */ /* 0x000fe20003fa4070 */
[C---:B------:R-:W-:Y:S01]  /*4090*/  VIADD R20, R28.reuse, 0x1c0 ;  /* 0x000001c01c147836 */ /* 0x040fe20000000000 */
[----:B------:R0:W-:Y:S01]  /*40a0*/  STL [R1+0x5bc], R10 ;  /* 0x0005bc0a01007387 */ /* 0x0001e20000100800 */
[----:B------:R-:W-:-:S02]  /*40b0*/  VIADD R18, R28, 0x1bf ;  /* 0x000001bf1c127836 */ /* 0x000fc40000000000 */
[----:B------:R-:W-:Y:S01]  /*40c0*/  VIADD R17, R28, 0x1be ;  /* 0x000001be1c117836 */ /* 0x000fe20000000000 */
[----:B------:R-:W-:Y:S02]  /*40d0*/  IABS R2, R20 ;  /* 0x0000001400027213 */ /* 0x000fe40000000000 */
[----:B------:R-:W-:Y:S01]  /*40e0*/  IABS R16, R18 ;  /* 0x0000001200107213 */ /* 0x000fe20000000000 */
[--C-:B------:R-:W-:Y:S01]  /*40f0*/  @!P6 IMAD.IADD R11, R11, 0x1, -R5.reuse ;  /* 0x000000010b0be824 */ /* 0x100fe200078e0a05 */
[----:B------:R-:W-:Y:S01]  /*4100*/  IABS R13, R17 ;  /* 0x00000011000d7213 */ /* 0x000fe20000000000 */
[--C-:B------:R-:W-:Y:S01]  /*4110*/  @!P4 IMAD.IADD R14, R14, 0x1, -R5.reuse ;  /* 0x000000010e0ec824 */ /* 0x100fe200078e0a05 */
[----:B------:R-:W-:Y:S01]  /*4120*/  ISETP.GT.U32.AND P4, PT, R5, R15, PT ;  /* 0x0000000f0500720c */ /* 0x000fe20003f84070 */
[----:B------:R-:W-:Y:S01]  /*4130*/  @!P5 IMAD.IADD R9, R9, 0x1, -R5 ;  /* 0x000000010909d824 */ /* 0x000fe200078e0a05 */
[C---:B------:R-:W-:Y:S01]  /*4140*/  ISETP.GT.U32.AND P5, PT, R5.reuse, R11, PT ;  /* 0x0000000b0500720c */ /* 0x040fe20003fa4070 */
[----:B0-----:R-:W-:Y:S01]  /*4150*/  IMAD.MOV.U32 R10, RZ, RZ, R6 ;  /* 0x000000ffff0a7224 */ /* 0x001fe200078e0006 */
[----:B------:R-:W-:Y:S01]  /*4160*/  ISETP.GT.U32.AND P6, PT, R5, R14, PT ;  /* 0x0000000e0500720c */ /* 0x000fe20003fc4070 */
[----:B------:R-:W-:-:S04]  /*4170*/  IMAD.HI.U32 R4, R8, R2, RZ ;  /* 0x0000000208047227 */ /* 0x000fc800078e00ff */
[----:B------:R-:W-:-:S04]  /*4180*/  IMAD.HI.U32 R6, R8, R16, RZ ;  /* 0x0000001008067227 */ /* 0x000fc800078e00ff */
[----:B------:R-:W-:Y:S02]  /*4190*/  IMAD.MOV R4, RZ, RZ, -R4 ;  /* 0x000000ffff047224 */ /* 0x000fe400078e0a04 */
[----:B------:R-:W-:Y:S02]  /*41a0*/  IMAD.MOV R6, RZ, RZ, -R6 ;  /* 0x000000ffff067224 */ /* 0x000fe400078e0a06 */
[----:B------:R-:W-:Y:S01]  /*41b0*/  @!P2 IMAD.MOV R10, RZ, RZ, -R10 ;  /* 0x000000ffff0aa224 */ /* 0x000fe200078e0a0a */
[C---:B------:R-:W-:Y:S01]  /*41c0*/  ISETP.GT.U32.AND P2, PT, R5.reuse, R9, PT ;  /* 0x000000090500720c */ /* 0x040fe20003f44070 */
[C---:B------:R-:W-:Y:S02]  /*41d0*/  IMAD R2, R5.reuse, R4, R2 ;  /* 0x0000000405027224 */ /* 0x040fe400078e0202 */
[----:B------:R-:W-:Y:S01]  /*41e0*/  IMAD R16, R5, R6, R16 ;  /* 0x0000000605107224 */ /* 0x000fe200078e0210 */
[----:B------:R0:W-:Y:S01]  /*41f0*/  STL [R1+0x5c4], R10 ;  /* 0x0005c40a01007387 */ /* 0x0001e20000100800 */
[--C-:B------:R-:W-:Y:S01]  /*4200*/  @!P4 IMAD.IADD R15, R15, 0x1, -R5.reuse ;  /* 0x000000010f0fc824 */ /* 0x100fe200078e0a05 */
[----:B------:R-:W-:Y:S01]  /*4210*/  ISETP.GT.U32.AND P4, PT, R5, R2, PT ;  /* 0x000000020500720c */ /* 0x000fe20003f84070 */
[----:B------:R-:W-:Y:S01]  /*4220*/  @!P5 IMAD.IADD R11, R11, 0x1, -R5 ;  /* 0x000000010b0bd824 */ /* 0x000fe200078e0a05 */
[----:B------:R-:W-:Y:S01]  /*4230*/  ISETP.GT.U32.AND P5, PT, R5, R16, PT ;  /* 0x000000100500720c */ /* 0x000fe20003fa4070 */
[----:B------:R-:W-:-:S02]  /*4240*/  VIADD R4, R28, 0x1bd ;  /* 0x000001bd1c047836 */ /* 0x000fc40000000000 */
[--C-:B------:R-:W-:Y:S01]  /*4250*/  @!P6 IMAD.IADD R14, R14, 0x1, -R5.reuse ;  /* 0x000000010e0ee824 */ /* 0x100fe200078e0a05 */
[----:B------:R-:W-:Y:S01]  /*4260*/  ISETP.GE.AND P6, PT, R3, RZ, PT ;  /* 0x000000ff0300720c */ /* 0x000fe20003fc6270 */
[----:B------:R-:W-:Y:S01]  /*4270*/  VIADD R3, R28, 0x1bc ;  /* 0x000001bc1c037836 */ /* 0x000fe20000000000 */
[----:B------:R-:W-:Y:S01]  /*4280*/  IABS R12, R4 ;  /* 0x00000004000c7213 */ /* 0x000fe20000000000 */
[----:B------:R-:W-:Y:S01]  /*4290*/  @!P2 IMAD.IADD R9, R9, 0x1, -R5 ;  /* 0x000000010909a824 */ /* 0x000fe200078e0a05 */
[----:B------:R-:W-:Y:S01]  /*42a0*/  ISETP.GE.AND P2, PT, R20, RZ, PT ;  /* 0x000000ff1400720c */ /* 0x000fe20003f46270 */
[----:B------:R-:W-:Y:S01]  /*42b0*/  IMAD.MOV.U32 R21, RZ, RZ, R15 ;  /* 0x000000ffff157224 */ /* 0x000fe200078e000f */
[----:B------:R-:W-:Y:S01]  /*42c0*/  IABS R20, R3 ;  /* 0x0000000300147213 */ /* 0x000fe20000000000 */
[----:B0-----:R-:W-:Y:S02]  /*42d0*/  IMAD.MOV.U32 R10, RZ, RZ, R14 ;  /* 0x000000ffff0a7224 */ /* 0x001fe400078e000e */
[----:B------:R-:W-:-:S04]  /*42e0*/  IMAD.HI.U32 R6, R8, R12, RZ ;  /* 0x0000000c08067227 */ /* 0x000fc800078e00ff */
[--C-:B------:R-:W-:Y:S01]  /*42f0*/  @!P4 IMAD.IADD R2, R2, 0x1, -R5.reuse ;  /* 0x000000010202c824 */ /* 0x100fe200078e0a05 */
[----:B------:R-:W-:Y:S01]  /*4300*/  ISETP.GE.AND P4, PT, R18, RZ, PT ;  /* 0x000000ff1200720c */ /* 0x000fe20003f86270 */
[----:B------:R-:W-:Y:S02]  /*4310*/  @!P5 IMAD.IADD R16, R16, 0x1, -R5 ;  /* 0x000000011010d824 */ /* 0x000fe400078e0a05 */
[----:B------:R-:W-:Y:S01]  /*4320*/  @!P1 IMAD.MOV R21, RZ, RZ, -R21 ;  /* 0x000000ffff159224 */ /* 0x000fe200078e0a15 */
[C---:B------:R-:W-:Y:S01]  /*4330*/  ISETP.GT.U32.AND P1, PT, R5.reuse, R2, PT ;  /* 0x000000020500720c */ /* 0x040fe20003f24070 */
[----:B------:R-:W-:Y:S01]  /*4340*/  IMAD.MOV.U32 R18, RZ, RZ, R20 ;  /* 0x000000ffff127224 */ /* 0x000fe200078e0014 */
[----:B------:R-:W-:Y:S01]  /*4350*/  ISETP.GT.U32.AND P5, PT, R5, R16, PT ;  /* 0x000000100500720c */ /* 0x000fe20003fa4070 */
[----:B------:R-:W-:Y:S01]  /*4360*/  @!P3 IMAD.MOV R10, RZ, RZ, -R10 ;  /* 0x000000ffff0ab224 */ /* 0x000fe200078e0a0a */
[----:B------:R-:W-:Y:S01]  /*4370*/  STL [R1+0x5cc], R21 ;  /* 0x0005cc1501007387 */ /* 0x000fe20000100800 */
[----:B------:R-:W-:-:S02]  /*4380*/  IMAD.MOV R6, RZ, RZ, -R6 ;  /* 0x000000ffff067224 */ /* 0x000fc400078e0a06 */
[----:B------:R-:W-:Y:S01]  /*4390*/  IMAD.HI.U32 R15, R8, R18, RZ ;  /* 0x00000012080f7227 */ /* 0x000fe200078e00ff */
[----:B------:R0:W-:Y:S03]  /*43a0*/  STL [R1+0x5d4], R10 ;  /* 0x0005d40a01007387 */ /* 0x0001e60000100800 */
[----:B------:R-:W-:Y:S02]  /*43b0*/  IMAD R12, R5, R6, R12 ;  /* 0x00000006050c7224 */ /* 0x000fe400078e020c */
[----:B------:R-:W-:Y:S01]  /*43c0*/  @!P0 IMAD.MOV R11, RZ, RZ, -R11 ;  /* 0x000000ffff0b8224 */ /* 0x000fe200078e0a0b */
[----:B------:R-:W-:Y:S01]  /*43d0*/  ISETP.GE.AND P0, PT, R17, RZ, PT ;  /* 0x000000ff1100720c */ /* 0x000fe20003f06270 */
[----:B------:R-:W-:Y:S02]  /*43e0*/  IMAD.MOV R15, RZ, RZ, -R15 ;  /* 0x000000ffff0f7224 */ /* 0x000fe400078e0a0f */
[----:B------:R-:W-:Y:S01]  /*43f0*/  @!P5 IMAD.IADD R16, R16, 0x1, -R5 ;  /* 0x000000011010d824 */ /* 0x000fe200078e0a05 */
[----:B------:R3:W-:Y:S01]  /*4400*/  STL [R1+0x608], R11 ;  /* 0x0006080b01007387 */ /* 0x0007e20000100800 */
[----:B0-----:R-:W-:-:S02]  /*4410*/  IMAD.MOV.U32 R10, RZ, RZ, R9 ;  /* 0x000000ffff0a7224 */ /* 0x001fc400078e0009 */
[----:B------:R-:W-:-:S04]  /*4420*/  IMAD.HI.U32 R19, R8, R13, RZ ;  /* 0x0000000d08137227 */ /* 0x000fc800078e00ff */
[----:B------:R-:W-:Y:S01]  /*4430*/  @!P6 IMAD.MOV R10, RZ, RZ, -R10 ;  /* 0x000000ffff0ae224 */ /* 0x000fe200078e0a0a */
[C---:B------:R-:W-:Y:S01]  /*4440*/  ISETP.GT.U32.AND P6, PT, R5.reuse, R12, PT ;  /* 0x0000000c0500720c */ /* 0x040fe20003fc4070 */
[----:B------:R-:W-:Y:S01]  /*4450*/  @!P1 IMAD.IADD R2, R2, 0x1, -R5 ;  /* 0x0000000102029824 */ /* 0x000fe200078e0a05 */
[----:B------:R-:W-:Y:S01]  /*4460*/  ISETP.GE.AND P1, PT, R4, RZ, PT ;  /* 0x000000ff0400720c */ /* 0x000fe20003f26270 */
[C---:B---3--:R-:W-:Y:S01]  /*4470*/  IMAD R11, R5.reuse, R15, R18 ;  /* 0x0000000f050b7224 */ /* 0x048fe200078e0212 */
[----:B------:R0:W-:Y:S01]  /*4480*/  STL [R1+0x614], R10 ;  /* 0x0006140a01007387 */ /* 0x0001e20000100800 */
[----:B------:R-:W-:Y:S02]  /*4490*/  IMAD.MOV R19, RZ, RZ, -R19 ;  /* 0x000000ffff137224 */ /* 0x000fe400078e0a13 */
[----:B------:R-:W-:Y:S01]  /*44a0*/  VIADD R4, R28, 0x1ba ;  /* 0x000001ba1c047836 */ /* 0x000fe20000000000 */
[C---:B------:R-:W-:Y:S01]  /*44b0*/  ISETP.GT.U32.AND P5, PT, R5.reuse, R11, PT ;  /* 0x0000000b0500720c */ /* 0x040fe20003fa4070 */
[----:B------:R-:W-:-:S02]  /*44c0*/  IMAD R13, R5, R19, R13 ;  /* 0x00000013050d7224 */ /* 0x000fc400078e020d */
[----:B------:R-:W-:Y:S01]  /*44d0*/  VIADD R6, R28, 0x1bb ;  /* 0x000001bb1c067836 */ /* 0x000fe20000000000 */
[----:B------:R-:W-:Y:S01]  /*44e0*/  IABS R17, R4 ;  /* 0x0000000400117213 */ /* 0x000fe20000000000 */
[----:B------:R-:W-:Y:S01]  /*44f0*/  @!P6 IMAD.IADD R12, R12, 0x1, -R5 ;  /* 0x000000010c0ce824 */ /* 0x000fe200078e0a05 */
[----:B------:R-:W-:Y:S01]  /*4500*/  ISETP.GT.U32.AND P3, PT, R5, R13, PT ;  /* 0x0000000d0500720c */ /* 0x000fe20003f64070 */
[----:B0-----:R-:W-:Y:S01]  /*4510*/  IMAD.MOV.U32 R10, RZ, RZ, R2 ;  /* 0x000000ffff0a7224 */ /* 0x001fe200078e0002 */
[----:B------:R-:W-:Y:S01]  /*4520*/  IABS R9, R6 ;  /* 0x0000000600097213 */ /* 0x000fe20000000000 */
[----:B------:R-:W-:-:S04]  /*4530*/  IMAD.HI.U32 R2, R8, R17, RZ ;  /* 0x0000001108027227 */ /* 0x000fc800078e00ff */
[----:B------:R-:W-:Y:S01]  /*4540*/  @!P2 IMAD.MOV R10, RZ, RZ, -R10 ;  /* 0x000000ffff0aa224 */ /* 0x000fe200078e0a0a */
[----:B------:R-:W-:Y:S01]  /*4550*/  ISETP.GT.U32.AND P2, PT, R5, R12, PT ;  /* 0x0000000c0500720c */ /* 0x000fe20003f44070 */
[--C-:B------:R-:W-:Y:S02]  /*4560*/  @!P5 IMAD.IADD R11, R11, 0x1, -R5.reuse ;  /* 0x000000010b0bd824 */ /* 0x100fe400078e0a05 */
[----:B------:R-:W-:Y:S01]  /*4570*/  IMAD.MOV R19, RZ, RZ, -R2 ;  /* 0x000000ffff137224 */ /* 0x000fe200078e0a02 */
[----:B------:R0:W-:Y:S01]  /*4580*/  STL [R1+0x630], R10 ;  /* 0x0006300a01007387 */ /* 0x0001e20000100800 */
[----:B------:R-:W-:Y:S01]  /*4590*/  @!P3 IMAD.IADD R13, R13, 0x1, -R5 ;  /* 0x000000010d0db824 */ /* 0x000fe200078e0a05 */
[----:B------:R-:W-:Y:S01]  /*45a0*/  ISETP.GT.U32.AND P5, PT, R5, R11, PT ;  /* 0x0000000b0500720c */ /* 0x000fe20003fa4070 */
[----:B------:R-:W-:Y:S01]  /*45b0*/  IMAD.HI.U32 R18, R8, R9, RZ ;  /* 0x0000000908127227 */ /* 0x000fe200078e00ff */
[----:B------:R-:W-:Y:S02]  /*45c0*/  ISETP.GE.AND P3, PT, R3, RZ, PT ;  /* 0x000000ff0300720c */ /* 0x000fe40003f66270 */
[----:B------:R-:W-:Y:S01]  /*45d0*/  ISETP.GT.U32.AND P6, PT, R5, R13, PT ;  /* 0x0000000d0500720c */ /* 0x000fe20003fc4070 */
[----:B------:R-:W-:-:S02]  /*45e0*/  IMAD.MOV R18, RZ, RZ, -R18 ;  /* 0x000000ffff127224 */ /* 0x000fc400078e0a12 */
[----:B------:R-:W-:Y:S01]  /*45f0*/  @!P2 IMAD.IADD R12, R12, 0x1, -R5 ;  /* 0x000000010c0ca824 */ /* 0x000fe200078e0a05 */
[----:B------:R-:W-:Y:S01]  /*4600*/  ISETP.GE.AND P2, PT, R6, RZ, PT ;  /* 0x000000ff0600720c */ /* 0x000fe20003f46270 */
[----:B------:R-:W-:Y:S02]  /*4610*/  IMAD R6, R5, R19, R17 ;  /* 0x0000001305067224 */ /* 0x000fe400078e0211 */
[C---:B------:R-:W-:Y:S02]  /*4620*/  VIADD R14, R28.reuse, 0x1b8 ;  /* 0x000001b81c0e7836 */ /* 0x040fe40000000000 */
[----:B------:R-:W-:Y:S01]  /*4630*/  @!P5 IMAD.IADD R11, R11, 0x1, -R5 ;  /* 0x000000010b0bd824 */ /* 0x000fe200078e0a05 */
[C---:B------:R-:W-:Y:S01]  /*4640*/  ISETP.GT.U32.AND P5, PT, R5.reuse, R6, PT ;  /* 0x000000060500720c */ /* 0x040fe20003fa4070 */
[----:B------:R-:W-:Y:S01]  /*4650*/  IMAD R9, R5, R18, R9 ;  /* 0x0000001205097224 */ /* 0x000fe200078e0209 */
[----:B------:R-:W-:Y:S01]  /*4660*/  IABS R18, R14 ;  /* 0x0000000e00127213 */ /* 0x000fe20000000000 */
[----:B------:R-:W-:-:S02]  /*4670*/  VIADD R17, R28, 0x1b7 ;  /* 0x000001b71c117836 */ /* 0x000fc40000000000 */
[----:B------:R-:W-:Y:S02]  /*4680*/  VIADD R15, R28, 0x1b9 ;  /* 0x000001b91c0f7836 */ /* 0x000fe40000000000 */
[--C-:B------:R-:W-:Y:S01]  /*4690*/  @!P6 IMAD.IADD R13, R13, 0x1, -R5.reuse ;  /* 0x000000010d0de824 */ /* 0x100fe200078e0a05 */
[----:B------:R-:W-:Y:S01]  /*46a0*/  ISETP.GT.U32.AND P6, PT, R5, R9, PT ;  /* 0x000000090500720c */ /* 0x000fe20003fc4070 */
[----:B------:R-:W-:Y:S01]  /*46b0*/  IMAD.MOV.U32 R2, RZ, RZ, R18 ;  /* 0x000000ffff027224 */ /* 0x000fe200078e0012 */
[----:B------:R-:W-:Y:S01]  /*46c0*/  IABS R18, R17 ;  /* 0x0000001100127213 */ /* 0x000fe20000000000 */
[----:B------:R-:W-:Y:S01]  /*46d0*/  IMAD.MOV.U32 R21, RZ, RZ, R16 ;  /* 0x000000ffff157224 */ /* 0x000fe200078e0010 */
[----:B------:R-:W-:Y:S01]  /*46e0*/  IABS R3, R15 ;  /* 0x0000000f00037213 */ /* 0x000fe20000000000 */
[----:B------:R-:W-:Y:S02]  /*46f0*/  @!P5 IMAD.IADD R6, R6, 0x1, -R5 ;  /* 0x000000010606d824 */ /* 0x000fe400078e0a05 */
[----:B------:R-:W-:-:S03]  /*4700*/  IMAD.HI.U32 R16, R8, R18, RZ ;  /* 0x0000001208107227 */ /* 0x000fc600078e00ff */
[----:B------:R-:W-:Y:S01]  /*4710*/  ISETP.GT.U32.AND P5, PT, R5, R6, PT ;  /* 0x000000060500720c */ /* 0x000fe20003fa4070 */
[----:B------:R-:W-:-:S04]  /*4720*/  IMAD.HI.U32 R20, R8, R3, RZ ;  /* 0x0000000308147227 */ /* 0x000fc800078e00ff */
[----:B0-----:R-:W-:Y:S02]  /*4730*/  IMAD.MOV.U32 R10, RZ, RZ, R13 ;  /* 0x000000ffff0a7224 */ /* 0x001fe400078e000d */
[----:B------:R-:W-:Y:S02]  /*4740*/  IMAD.MOV R16, RZ, RZ, -R16 ;  /* 0x000000ffff107224 */ /* 0x000fe400078e0a10 */
[----:B------:R-:W-:-:S04]  /*4750*/  IMAD.HI.U32 R19, R8, R2, RZ ;  /* 0x0000000208137227 */ /* 0x000fc800078e00ff */
[----:B------:R-:W-:Y:S02]  /*4760*/  IMAD.MOV R20, RZ, RZ, -R20 ;  /* 0x000000ffff147224 */ /* 0x000fe400078e0a14 */
[----:B------:R-:W-:Y:S02]  /*4770*/  @!P4 IMAD.MOV R21, RZ, RZ, -R21 ;  /* 0x000000ffff15c224 */ /* 0x000fe400078e0a15 */
[----:B------:R-:W-:Y:S01]  /*4780*/  @!P6 IMAD.IADD R9, R9, 0x1, -R5 ;  /* 0x000000010909e824 */ /* 0x000fe200078e0a05 */
[----:B------:R-:W-:Y:S01]  /*4790*/  ISETP.GE.AND P6, PT, R4, RZ, PT ;  /* 0x000000ff0400720c */ /* 0x000fe20003fc6270 */
[----:B------:R-:W-:Y:S01]  /*47a0*/  @!P0 IMAD.MOV R10, RZ, RZ, -R10 ;  /* 0x000000ffff0a8224 */ /* 0x000fe200078e0a0a */
[----:B------:R-:W-:Y:S01]  /*47b0*/  STL [R1+0x640], R21 ;  /* 0x0006401501007387 */ /* 0x000fe20000100800 */
[C---:B------:R-:W-:Y:S01]  /*47c0*/  IMAD R18, R5.reuse, R16, R18 ;  /* 0x0000001005127224 */ /* 0x040fe200078e0212 */
[C---:B------:R-:W-:Y:S01]  /*47d0*/  ISETP.GT.U32.AND P4, PT, R5.reuse, R9, PT ;  /* 0x000000090500720c */ /* 0x040fe20003f84070 */
[----:B------:R-:W-:Y:S01]  /*47e0*/  IMAD.MOV R19, RZ, RZ, -R19 ;  /* 0x000000ffff137224 */ /* 0x000fe200078e0a13 */
[----:B------:R0:W-:Y:S01]  /*47f0*/  STL [R1+0x650], R10 ;  /* 0x0006500a01007387 */ /* 0x0001e20000100800 */
[----:B------:R-:W-:-:S02]  /*4800*/  IMAD R3, R5, R20, R3 ;  /* 0x0000001405037224 */ /* 0x000fc400078e0203 */
[----:B------:R-:W-:Y:S01]  /*4810*/  @!P5 IMAD.IADD R6, R6, 0x1, -R5 ;  /* 0x000000010606d824 */ /* 0x000fe200078e0a05 */
[C---:B------:R-:W-:Y:S01]  /*4820*/  ISETP.GT.U32.AND P5, PT, R5.reuse, R18, PT ;  /* 0x000000120500720c */ /* 0x040fe20003fa4070 */
[C---:B------:R-:W-:Y:S01]  /*4830*/  IMAD R2, R5.reuse, R19, R2 ;  /* 0x0000001305027224 */ /* 0x040fe200078e0202 */
[----:B------:R-:W-:Y:S01]  /*4840*/  ISETP.GT.U32.AND P0, PT, R5, R3, PT ;  /* 0x000000030500720c */ /* 0x000fe20003f04070 */
[C---:B------:R-:W-:Y:S02]  /*4850*/  VIADD R13, R28.reuse, 0x1b5 ;  /* 0x000001b51c0d7836 */ /* 0x040fe40000000000 */
[----:B------:R-:W-:Y:S01]  /*4860*/  @!P1 IMAD.MOV R12, RZ, RZ, -R12 ;  /* 0x000000ffff0c9224 */ /* 0x000fe200078e0a0c */
[----:B------:R-:W-:Y:S01]  /*4870*/  ISETP.GE.AND P1, PT, R15, RZ, PT ;  /* 0x000000ff0f00720c */ /* 0x000fe20003f26270 */
[----:B0-----:R-:W-:Y:S01]  /*4880*/  IMAD.MOV.U32 R10, RZ, RZ, R11 ;  /* 0x000000ffff0a7224 */ /* 0x001fe200078e000b */
[----:B------:R-:W-:Y:S01]  /*4890*/  IABS R15, R13 ;  /* 0x0000000d000f7213 */ /* 0x000fe20000000000 */
[----:B------:R-:W-:Y:S01]  /*48a0*/  VIADD R4, R28, 0x1b6 ;  /* 0x000001b61c047836 */ /* 0x000fe20000000000 */
[----:B------:R-:W-:Y:S01]  /*48b0*/  STL [R1+0x654], R12 ;  /* 0x0006540c01007387 */ /* 0x000fe20000100800 */
[----:B------:R-:W-:Y:S01]  /*48c0*/  @!P3 IMAD.MOV R10, RZ, RZ, -R10 ;  /* 0x000000ffff0ab224 */ /* 0x000fe200078e0a0a */
[----:B------:R-:W-:Y:S01]  /*48d0*/  ISETP.GT.U32.AND P3, PT, R5, R2, PT ;  /* 0x000000020500720c */ /* 0x000fe20003f64070 */
[--C-:B------:R-:W-:Y:S01]  /*48e0*/  @!P4 IMAD.IADD R9, R9, 0x1, -R5.reuse ;  /* 0x000000010909c824 */ /* 0x100fe200078e0a05 */
[----:B------:R-:W-:Y:S01]  /*48f0*/  IABS R19, R4 ;  /* 0x0000000400137213 */ /* 0x000fe20000000000 */
[--C-:B------:R-:W-:Y:S01]  /*4900*/  @!P5 IMAD.IADD R18, R18, 0x1, -R5.reuse ;  /* 0x000000011212d824 */ /* 0x100fe200078e0a05 */
[----:B------:R0:W-:Y:S01]  /*4910*/  STL [R1+0x66c], R10 ;  /* 0x00066c0a01007387 */ /* 0x0001e20000100800 */
[----:B------:R-:W-:Y:S01]  /*4920*/  @!P0 IMAD.IADD R3, R3, 0x1, -R5 ;  /* 0x0000000103038824 */ /* 0x000fe200078e0a05 */
[----:B------:R-:W-:Y:S01]  /*4930*/  ISETP.GE.AND P4, PT, R14, RZ, PT ;  /* 0x000000ff0e00720c */ /* 0x000fe20003f86270 */
[----:B------:R-:W-:Y:S01]  /*4940*/  IMAD.HI.U32 R11, R8, R19, RZ ;  /* 0x00000013080b7227 */ /* 0x000fe200078e00ff */
[----:B------:R-:W-:-:S02]  /*4950*/  ISETP.GT.U32.AND P5, PT, R5, R18, PT ;  /* 0x000000120500720c */ /* 0x000fc40003fa4070 */
[----:B------:R-:W-:Y:S01]  /*4960*/  ISETP.GE.AND P0, PT, R17, RZ, PT ;  /* 0x000000ff1100720c */ /* 0x000fe20003f06270 */
[----:B------:R-:W-:Y:S02]  /*4970*/  IMAD.MOV R11, RZ, RZ, -R11 ;  /* 0x000000ffff0b7224 */ /* 0x000fe400078e0a0b */
[----:B------:R-:W-:Y:S01]  /*4980*/  @!P3 IMAD.IADD R2, R2, 0x1, -R5 ;  /* 0x000000010202b824 */ /* 0x000fe200078e0a05 */
[----:B------:R-:W-:Y:S01]  /*4990*/  ISETP.GT.U32.AND P3, PT, R5, R3, PT ;  /* 0x000000030500720c */ /* 0x000fe20003f64070 */
[----:B0-----:R-:W-:Y:S02]  /*49a0*/  IMAD.MOV.U32 R10, RZ, RZ, R9 ;  /* 0x000000ffff0a7224 */ /* 0x001fe400078e0009 */
[----:B------:R-:W-:Y:S02]  /*49b0*/  IMAD.MOV.U32 R9, RZ, RZ, R6 ;  /* 0x000000ffff097224 */ /* 0x000fe400078e0006 */
[----:B------:R-:W-:-:S04]  /*49c0*/  IMAD.HI.U32 R6, R8, R15, RZ ;  /* 0x0000000f08067227 */ /* 0x000fc800078e00ff */
[----:B------:R-:W-:Y:S02]  /*49d0*/  IMAD.MOV R6, RZ, RZ, -R6 ;  /* 0x000000ffff067224 */ /* 0x000fe400078e0a06 */
[----:B------:R-:W-:Y:S01]  /*49e0*/  @!P2 IMAD.MOV R10, RZ, RZ, -R10 ;  /* 0x000000ffff0aa224 */ /* 0x000fe200078e0a0a */
[C---:B------:R-:W-:Y:S01]  /*49f0*/  ISETP.GT.U32.AND P2, PT, R5.reuse, R2, PT ;  /* 0x000000020500720c */ /* 0x040fe20003f44070 */
[C---:B------:R-:W-:Y:S02]  /*4a00*/  IMAD R15, R5.reuse, R6, R15 ;  /* 0x00000006050f7224 */ /* 0x040fe400078e020f */
[C---:B------:R-:W-:Y:S01]  /*4a10*/  IMAD R11, R5.reuse, R11, R19 ;  /* 0x0000000b050b7224 */ /* 0x040fe200078e0213 */
[----:B------:R0:W-:Y:S01]  /*4a20*/  STL [R1+0x684], R10 ;  /* 0x0006840a01007387 */ /* 0x0001e20000100800 */
[----:B------:R-:W-:Y:S02]  /*4a30*/  VIADD R12, R28, 0x1b4 ;  /* 0x000001b41c0c7836 */ /* 0x000fe40000000000 */
[--C-:B------:R-:W-:Y:S01]  /*4a40*/  @!P5 IMAD.IADD R18, R18, 0x1, -R5.reuse ;  /* 0x000000011212d824 */ /* 0x100fe200078e0a05 */
[----:B------:R-:W-:Y:S01]  /*4a50*/  ISETP.GT.U32.AND P5, PT, R5, R15, PT ;  /* 0x0000000f0500720c */ /* 0x000fe20003fa4070 */
[----:B------:R-:W-:Y:S01]  /*4a60*/  @!P3 IMAD.IADD R3, R3, 0x1, -R5 ;  /* 0x000000010303b824 */ /* 0x000fe200078e0a05 */
[----:B------:R-:W-:Y:S01]  /*4a70*/  ISETP.GT.U32.AND P3, PT, R5, R11, PT ;  /* 0x0000000b0500720c */ /* 0x000fe20003f64070 */
[----:B------:R-:W-:Y:S01]  /*4a80*/  @!P6 IMAD.MOV R9, RZ, RZ, -R9 ;  /* 0x000000ffff09e224 */ /* 0x000fe200078e0a09 */
[----:B------:R-:W-:Y:S01]  /*4a90*/  IABS R14, R12 ;  /* 0x0000000c000e7213 */ /* 0x000fe20000000000 */
[----:B------:R-:W-:Y:S01]  /*4aa0*/  @!P2 IMAD.IADD R2, R2, 0x1, -R5 ;  /* 0x000000010202a824 */ /* 0x000fe200078e0a05 */
[----:B------:R-:W-:Y:S01]  /*4ab0*/  ISETP.GE.AND P6, PT, R4, RZ, PT ;  /* 0x000000ff0400720c */ /* 0x000fe20003fc6270 */
[----:B------:R-:W-:Y:S01]  /*4ac0*/  VIADD R4, R28, 0x1b3 ;  /* 0x000001b31c047836 */ /* 0x000fe20000000000 */
[----:B------:R-:W-:Y:S01]  /*4ad0*/  ISETP.GE.AND P2, PT, R13, RZ, PT ;  /* 0x000000ff0d00720c */ /* 0x000fe20003f46270 */
[----:B------:R-:W-:Y:S01]  /*4ae0*/  IMAD.HI.U32 R16, R8, R14, RZ ;  /* 0x0000000e08107227 */ /* 0x000fe200078e00ff */
[----:B------:R3:W-:Y:S02]  /*4af0*/  STL [R1+0x694], R9 ;  /* 0x0006940901007387 */ /* 0x0007e40000100800 */
[----:B------:R-:W-:Y:S01]  /*4b00*/  IABS R13, R4 ;  /* 0x00000004000d7213 */ /* 0x000fe20000000000 */
[----:B0-----:R-:W-:-:S02]  /*4b10*/  IMAD.MOV.U32 R10, RZ, RZ, R3 ;  /* 0x000000ffff0a7224 */ /* 0x001fc400078e0003 */
[----:B------:R-:W-:Y:S02]  /*4b20*/  VIADD R6, R28, 0x1b2 ;  /* 0x000001b21c067836 */ /* 0x000fe40000000000 */
[----:B------:R-:W-:Y:S02]  /*4b30*/  IMAD.MOV R16, RZ, RZ, -R16 ;  /* 0x000000ffff107224 */ /* 0x000fe400078e0a10 */
[----:B------:R-:W-:Y:S01]  /*4b40*/  @!P5 IMAD.IADD R15, R15, 0x1, -R5 ;  /* 0x000000010f0fd824 */ /* 0x000fe200078e0a05 */
[----:B---3--:R-:W-:Y:S01]  /*4b50*/  IABS R9, R6 ;  /* 0x0000000600097213 */ /* 0x008fe20000000000 */
[----:B------:R-:W-:Y:S02]  /*4b60*/  @!P1 IMAD.MOV R10, RZ, RZ, -R10 ;  /* 0x000000ffff0a9224 */ /* 0x000fe400078e0a0a */
[----:B------:R-:W-:Y:S01]  /*4b70*/  IMAD.MOV.U32 R3, RZ, RZ, R13 ;  /* 0x000000ffff037224 */ /* 0x000fe200078e000d */
[----:B------:R-:W-:Y:S01]  /*4b80*/  ISETP.GT.U32.AND P5, PT, R5, R15, PT ;  /* 0x0000000f0500720c */ /* 0x000fe20003fa4070 */
[----:B------:R-:W-:Y:S01]  /*4b90*/  @!P3 IMAD.IADD R11, R11, 0x1, -R5 ;  /* 0x000000010b0bb824 */ /* 0x000fe200078e0a05 */
[----:B------:R-:W-:Y:S01]  /*4ba0*/  ISETP.GE.AND P3, PT, R12, RZ, PT ;  /* 0x000000ff0c00720c */ /* 0x000fe20003f66270 */
[C---:B------:R-:W-:Y:S01]  /*4bb0*/  IMAD R14, R5.reuse, R16, R14 ;  /* 0x00000010050e7224 */ /* 0x040fe200078e020e */
[----:B------:R0:W-:Y:S01]  /*4bc0*/  STL [R1+0x690], R10 ;  /* 0x0006900a01007387 */ /* 0x0001e20000100800 */
[----:B------:R-:W-:Y:S01]  /*4bd0*/  IMAD.MOV.U32 R13, RZ, RZ, R2 ;  /* 0x000000ffff0d7224 */ /* 0x000fe200078e0002 */
[----:B------:R-:W-:Y:S01]  /*4be0*/  ISETP.GT.U32.AND P1, PT, R5, R11, PT ;  /* 0x0000000b0500720c */ /* 0x000fe20003f24070 */
[----:B------:R-:W-:-:S04]  /*4bf0*/  IMAD.HI.U32 R12, R8, R3, RZ ;  /* 0x00000003080c7227 */ /* 0x000fc800078e00ff */
[----:B------:R-:W-:Y:S01]  /*4c00*/  @!P4 IMAD.MOV R13, RZ, RZ, -R13 ;  /* 0x000000ffff0dc224 */ /* 0x000fe200078e0a0d */
[----:B------:R-:W-:Y:S01]  /*4c10*/  ISETP.GT.U32.AND P4, PT, R5, R14, PT ;  /* 0x0000000e0500720c */ /* 0x000fe20003f84070 */
[----:B------:R-:W-:-:S03]  /*4c20*/  IMAD.HI.U32 R2, R8, R9, RZ ;  /* 0x0000000908027227 */ /* 0x000fc600078e00ff */
[----:B------:R3:W-:Y:S01]  /*4c30*/  STL [R1+0x69c], R13 ;  /* 0x00069c0d01007387 */ /* 0x0007e20000100800 */
[----:B0-----:R-:W-:Y:S02]  /*4c40*/  IMAD.MOV.U32 R10, RZ, RZ, R18 ;  /* 0x000000ffff0a7224 */ /* 0x001fe400078e0012 */
[----:B------:R-:W-:Y:S02]  /*4c50*/  IMAD.MOV R12, RZ, RZ, -R12 ;  /* 0x000000ffff0c7224 */ /* 0x000fe400078e0a0c */
[----:B------:R-:W-:Y:S01]  /*4c60*/  @!P0 IMAD.MOV R10, RZ, RZ, -R10 ;  /* 0x000000ffff0a8224 */ /* 0x000fe200078e0a0a */
[----:B------:R-:W-:Y:S01]  /*4c70*/  ISETP.GE.AND P0, PT, R4, RZ, PT ;  /* 0x000000ff0400720c */ /* 0x000fe20003f06270 */
[----:B------:R-:W-:Y:S02]  /*4c80*/  IMAD.MOV R4, RZ, RZ, -R2 ;  /* 0x000000ffff047224 */ /* 0x000fe400078e0a02 */
[----:B------:R-:W-:Y:S01]  /*4c90*/  IMAD R2, R5, R12, R3 ;  /* 0x0000000c05027224 */ /* 0x000fe200078e0203 */
[----:B------:R0:W-:Y:S01]  /*4ca0*/  STL [R1+0x6b4], R10 ;  /* 0x0006b40a01007387 */ /* 0x0001e20000100800 */
[----:B------:R-:W-:-:S02]  /*4cb0*/  @!P5 IMAD.IADD R15, R15, 0x1, -R5 ;  /* 0x000000010f0fd824 */ /* 0x000fc400078e0a05 */
[--C-:B------:R-:W-:Y:S01]  /*4cc0*/  @!P1 IMAD.IADD R11, R11, 0x1, -R5.reuse ;  /* 0x000000010b0b9824 */ /* 0x100fe200078e0a05 */
[C---:B------:R-:W-:Y:S01]  /*4cd0*/  ISETP.GT.U32.AND P5, PT, R5.reuse, R2, PT ;  /* 0x000000020500720c */ /* 0x040fe20003fa4070 */
[----:B------:R-:W-:Y:S01]  /*4ce0*/  @!P4 IMAD.IADD R14, R14, 0x1, -R5 ;  /* 0x000000010e0ec824 */ /* 0x000fe200078e0a05 */
[----:B------:R-:W-:Y:S01]  /*4cf0*/  ISETP.GE.AND P1, PT, R6, RZ, PT ;  /* 0x000000ff0600720c */ /* 0x000fe20003f26270 */
[C---:B------:R-:W-:Y:S02]  /*4d00*/  IMAD R9, R5.reuse, R4, R9 ;  /* 0x0000000405097224 */ /* 0x040fe400078e0209 */
[----:B------:R-:W-:Y:S01]  /*4d10*/  IMAD.MOV.U32 R16, RZ, RZ, R11 ;  /* 0x000000ffff107224 */ /* 0x000fe200078e000b */
[C---:B------:R-:W-:Y:S01]  /*4d20*/  ISETP.GT.U32.AND P4, PT, R5.reuse, R14, PT ;  /* 0x0000000e0500720c */ /* 0x040fe20003f84070 */
[----:B---3--:R-:W-:Y:S02]  /*4d30*/  VIADD R13, R28, 0x1b1 ;  /* 0x000001b11c0d7836 */ /* 0x008fe40000000000 */
[----:B------:R-:W-:Y:S01]  /*4d40*/  @!P6 IMAD.MOV R16, RZ, RZ, -R16 ;  /* 0x000000ffff10e224 */ /* 0x000fe200078e0a10 */
[----:B------:R-:W-:Y:S01]  /*4d50*/  ISETP.GT.U32.AND P6, PT, R5, R9, PT ;  /* 0x000000090500720c */ /* 0x000fe20003fc4070 */
[----:B0-----:R-:W-:Y:S01]  /*4d60*/  IMAD.MOV.U32 R10, RZ, RZ, R15 ;  /* 0x000000ffff0a7224 */ /* 0x001fe200078e000f */
[----:B------:R-:W-:Y:S01]  /*4d70*/  IABS R6, R13 ;  /* 0x0000000d00067213 */ /* 0x000fe20000000000 */
[----:B------:R-:W-:Y:S01]  /*4d80*/  @!P5 IMAD.IADD R2, R2, 0x1, -R5 ;  /* 0x000000010202d824 */ /* 0x000fe200078e0a05 */
[----:B------:R-:W-:Y:S01]  /*4d90*/  STL [R1+0x6e0], R16 ;  /* 0x0006e01001007387 */ /* 0x000fe20000100800 */
[----:B------:R-:W-:-:S02]  /*4da0*/  VIADD R4, R28, 0x1b0 ;  /* 0x000001b01c047836 */ /* 0x000fc40000000000 */
[----:B------:R-:W-:Y:S01]  /*4db0*/  @!P2 IMAD.MOV R10, RZ, RZ, -R10 ;  /* 0x000000ffff0aa224 */ /* 0x000fe200078e0a0a */
[----:B------:R-:W-:Y:S01]  /*4dc0*/  ISETP.GT.U32.AND P5, PT, R5, R2, PT ;  /* 0x000000020500720c */ /* 0x000fe20003fa4070 */
[--C-:B------:R-:W-:Y:S01]  /*4dd0*/  @!P4 IMAD.IADD R14, R14, 0x1, -R5.reuse ;  /* 0x000000010e0ec824 */ /* 0x100fe200078e0a05 */
[----:B------:R-:W-:Y:S01]  /*4de0*/  IABS R12, R4 ;  /* 0x00000004000c7213 */ /* 0x000fe20000000000 */
[----:B------:R-:W-:Y:S01]  /*4df0*/  IMAD.HI.U32 R15, R8, R6, RZ ;  /* 0x00000006080f7227 */ /* 0x000fe200078e00ff */
[----:B------:R0:W-:Y:S01]  /*4e00*/  STL [R1+0x6e8], R10 ;  /* 0x0006e80a01007387 */ /* 0x0001e20000100800 */
[----:B------:R-:W-:Y:S02]  /*4e10*/  ISETP.GE.AND P4, PT, R4, RZ, PT ;  /* 0x000000ff0400720c */ /* 0x000fe40003f86270 */
[----:B------:R-:W-:Y:S01]  /*4e20*/  @!P6 IMAD.IADD R9, R9, 0x1, -R5 ;  /* 0x000000010909e824 */ /* 0x000fe200078e0a05 */
[----:B------:R-:W-:Y:S01]  /*4e30*/  ISETP.GE.AND P2, PT, R13, RZ, PT ;  /* 0x000000ff0d00720c */ /* 0x000fe20003f46270 */
[----:B------:R-:W-:-:S02]  /*4e40*/  VIADD R3, R28, 0x1af ;  /* 0x000001af1c037836 */ /* 0x000fc40000000000 */
[----:B------:R-:W-:Y:S01]  /*4e50*/  IMAD.HI.U32 R4, R8, R12, RZ ;  /* 0x0000000c08047227 */ /* 0x000fe200078e00ff */
[----:B------:R-:W-:Y:S02]  /*4e60*/  ISETP.GT.U32.AND P6, PT, R5, R9, PT ;  /* 0x000000090500720c */ /* 0x000fe40003fc4070 */
[----:B------:R-:W-:Y:S01]  /*4e70*/  IABS R11, R3 ;  /* 0x00000003000b7213 */ /* 0x000fe20000000000 */
[----:B0-----:R-:W-:Y:S02]  /*4e80*/  IMAD.MOV.U32 R10, RZ, RZ, R14 ;  /* 0x000000ffff0a7224 */ /* 0x001fe400078e000e */
[----:B------:R-:W-:Y:S02]  /*4e90*/  IMAD.MOV R15, RZ, RZ, -R15 ;  /* 0x000000ffff0f7224 */ /* 0x000fe400078e0a0f */
[----:B------:R-:W-:Y:S01]  /*4ea0*/  @!P3 IMAD.MOV R10, RZ, RZ, -R10 ;  /* 0x000000ffff0ab224 */ /* 0x000fe200078e0a0a */
[----:B------:R-:W-:Y:S01]  /*4eb0*/  ISETP.GE.AND P3, PT, R3, RZ, PT ;  /* 0x000000ff0300720c */ /* 0x000fe20003f66270 */
[----:B------:R-:W-:-:S02]  /*4ec0*/  IMAD.MOV R4, RZ, RZ, -R4 ;  /* 0x000000ffff047224 */ /* 0x000fc400078e0a04 */
[----:B------:R-:W-:Y:S01]  /*4ed0*/  @!P5 IMAD.IADD R2, R2, 0x1, -R5 ;  /* 0x000000010202d824 */ /* 0x000fe200078e0a05 */
[----:B------:R0:W-:Y:S01]  /*4ee0*/  STL [R1+0x6f0], R10 ;  /* 0x0006f00a01007387 */ /* 0x0001e20000100800 */
[C---:B------:R-:W-:Y:S02]  /*4ef0*/  IMAD R6, R5.reuse, R15, R6 ;  /* 0x0000000f05067224 */ /* 0x040fe400078e0206 */
[C---:B------:R-:W-:Y:S02]  /*4f00*/  IMAD R12, R5.reuse, R4, R12 ;  /* 0x00000004050c7224 */ /* 0x040fe400078e020c */
[----:B------:R-:W-:Y:S01]  /*4f10*/  IMAD.HI.U32 R13, R8, R11, RZ ;  /* 0x0000000b080d7227 */ /* 0x000fe200078e00ff */
[----:B------:R-:W-:-:S03]  /*4f20*/  ISETP.GT.U32.AND P5, PT, R5, R6, PT ;  /* 0x000000060500720c */ /* 0x000fc60003fa4070 */
[----:B------:R-:W-:Y:S02]  /*4f30*/  IMAD.MOV R13, RZ, RZ, -R13 ;  /* 0x000000ffff0d7224 */ /* 0x000fe400078e0a0d */
[----:B0-----:R-:W-:Y:S02]  /*4f40*/  IMAD.MOV.U32 R10, RZ, RZ, R2 ;  /* 0x000000ffff0a7224 */ /* 0x001fe400078e0002 */
[----:B------:R-:W-:Y:S02]  /*4f50*/  @!P6 IMAD.IADD R9, R9, 0x1, -R5 ;  /* 0x000000010909e824 */ /* 0x000fe400078e0a05 */
[----:B------:R-:W-:Y:S01]  /*4f60*/  @!P0 IMAD.MOV R10, RZ, RZ, -R10 ;  /* 0x000000ffff0a8224 */ /* 0x000fe200078e0a0a */
[C---:B------:R-:W-:Y:S01]  /*4f70*/  ISETP.GT.U32.AND P0, PT, R5.reuse, R12, PT ;  /* 0x0000000c0500720c */ /* 0x040fe20003f04070 */
[----:B------:R-:W-:Y:S02]  /*4f80*/  IMAD R11, R5, R13, R11 ;  /* 0x0000000d050b7224 */ /* 0x000fe400078e020b */
[----:B------:R-:W-:Y:S01]  /*4f90*/  @!P5 IMAD.IADD R6, R6, 0x1, -R5 ;  /* 0x000000010606d824 */ /* 0x000fe200078e0a05 */
[----:B------:R0:W-:Y:S01]  /*4fa0*/  STL [R1+0x708], R10 ;  /* 0x0007080a01007387 */ /* 0x0001e20000100800 */
[----:B------:R-:W-:-:S02]  /*4fb0*/  VIADD R17, R28, 0x1ae ;  /* 0x000001ae1c117836 */ /* 0x000fc40000000000 */
[C---:B------:R-:W-:Y:S01]  /*4fc0*/  VIADD R15, R28.reuse, 0x1ad ;  /* 0x000001ad1c0f7836 */ /* 0x040fe20000000000 */
[----:B------:R-:W-:Y:S01]  /*4fd0*/  ISETP.GT.U32.AND P5, PT, R5, R6, PT ;  /* 0x000000060500720c */ /* 0x000fe20003fa4070 */
[C---:B------:R-:W-:Y:S01]  /*4fe0*/  VIADD R14, R28.reuse, 0x1ab ;  /* 0x000001ab1c0e7836 */ /* 0x040fe20000000000 */
[----:B------:R-:W-:Y:S01]  /*4ff0*/  ISETP.GE.AND P6, PT, R17, RZ, PT ;  /* 0x000000ff1100720c */ /* 0x000fe20003fc6270 */
[----:B------:R-:W-:Y:S01]  /*5000*/  VIADD R3, R28, 0x1ac ;  /* 0x000001ac1c037836 */ /* 0x000fe20000000000 */
[----:B------:R-:W-:Y:S01]  /*5010*/  IABS R17, R17 ;  /* 0x0000001100117213 */ /* 0x000fe20000000000 */
[----:B------:R-:W-:Y:S01]  /*5020*/  @!P0 IMAD.IADD R12, R12, 0x1, -R5 ;  /* 0x000000010c0c8824 */ /* 0x000fe200078e0a05 */
[----:B------:R-:W-:Y:S01]  /*5030*/  IABS R16, R15 ;  /* 0x0000000f00107213 */ /* 0x000fe20000000000 */
[----:B0-----:R-:W-:Y:S01]  /*5040*/  IMAD.MOV.U32 R10, RZ, RZ, R9 ;  /* 0x000000ffff0a7224 */ /* 0x001fe200078e0009 */
[----:B------:R-:W-:Y:S01]  /*5050*/  IABS R2, R14 ;  /* 0x0000000e00027213 */ /* 0x000fe20000000000 */
[----:B------:R-:W-:Y:S01]  /*5060*/  IMAD.HI.U32 R18, R8, R17, RZ ;  /* 0x0000001108127227 */ /* 0x000fe200078e00ff */
[----:B------:R-:W-:-:S02]  /*5070*/  ISETP.GT.U32.AND P0, PT, R5, R12, PT ;  /* 0x0000000c0500720c */ /* 0x000fc40003f04070 */
[----:B------:R-:W-:Y:S01]  /*5080*/  IABS R4, R3 ;  /* 0x0000000300047213 */ /* 0x000fe20000000000 */
[----:B------:R-:W-:Y:S01]  /*5090*/  @!P1 IMAD.MOV R10, RZ, RZ, -R10 ;  /* 0x000000ffff0a9224 */ /* 0x000fe200078e0a0a */
[----:B------:R-:W-:Y:S01]  /*50a0*/  ISETP.GT.U32.AND P1, PT, R5, R11, PT ;  /* 0x0000000b0500720c */ /* 0x000fe20003f24070 */
[----:B------:R-:W-:Y:S02]  /*50b0*/  IMAD.MOV R18, RZ, RZ, -R18 ;  /* 0x000000ffff127224 */ /* 0x000fe400078e0a12 */
[----:B------:R-:W-:Y:S01]  /*50c0*/  IMAD.HI.U32 R13, R8, R16, RZ ;  /* 0x00000010080d7227 */ /* 0x000fe200078e00ff */
[----:B------:R0:W-:Y:S03]  /*50d0*/  STL [R1+0x728], R10 ;  /* 0x0007280a01007387 */ /* 0x0001e60000100800 */
[----:B------:R-:W-:Y:S01]  /*50e0*/  @!P5 IMAD.IADD R6, R6, 0x1, -R5 ;  /* 0x000000010606d824 */ /* 0x000fe200078e0a05 */
[----:B------:R-:W-:Y:S01]  /*50f0*/  ISETP.GE.AND P5, PT, R15, RZ, PT ;  /* 0x000000ff0f00720c */ /* 0x000fe20003fa6270 */
[----:B------:R-:W-:-:S02]  /*5100*/  IMAD R15, R5, R18, R17 ;  /* 0x00000012050f7224 */ /* 0x000fc400078e0211 */
[--C-:B------:R-:W-:Y:S02]  /*5110*/  @!P0 IMAD.IADD R12, R12, 0x1, -R5.reuse ;  /* 0x000000010c0c8824 */ /* 0x100fe400078e0a05 */
[----:B------:R-:W-:Y:S01]  /*5120*/  @!P1 IMAD.IADD R11, R11, 0x1, -R5 ;  /* 0x000000010b0b9824 */ /* 0x000fe200078e0a05 */
[C---:B------:R-:W-:Y:S01]  /*5130*/  ISETP.GT.U32.AND P0, PT, R5.reuse, R15, PT ;  /* 0x0000000f0500720c */ /* 0x040fe20003f04070 */
[----:B------:R-:W-:Y:S02]  /*5140*/  IMAD.MOV R13, RZ, RZ, -R13 ;  /* 0x000000ffff0d7224 */ /* 0x000fe400078e0a0d */
[----:B------:R-:W-:Y:S01]  /*5150*/  IMAD.MOV.U32 R19, RZ, RZ, R6 ;  /* 0x000000ffff137224 */ /* 0x000fe200078e0006 */
[C---:B------:R-:W-:Y:S01]  /*5160*/  ISETP.GT.U32.AND P1, PT, R5.reuse, R11, PT ;  /* 0x0000000b0500720c */ /* 0x040fe20003f24070 */
[----:B0-----:R-:W-:Y:S02]  /*5170*/  IMAD.MOV.U32 R10, RZ, RZ, R12 ;  /* 0x000000ffff0a7224 */ /* 0x001fe400078e000c */
[----:B------:R-:W-:-:S02]  /*5180*/  IMAD R16, R5, R13, R16 ;  /* 0x0000000d05107224 */ /* 0x000fc400078e0210 */
[----:B------:R-:W-:-:S04]  /*5190*/  IMAD.HI.U32 R13, R8, R2, RZ ;  /* 0x00000002080d7227 */ /* 0x000fc800078e00ff */
[----:B------:R-:W-:Y:S01]  /*51a0*/  @!P2 IMAD.MOV R19, RZ, RZ, -R19 ;  /* 0x000000ffff13a224 */ /* 0x000fe200078e0a13 */
[----:B------:R-:W-:Y:S01]  /*51b0*/  ISETP.GT.U32.AND P2, PT, R5, R16, PT ;  /* 0x000000100500720c */ /* 0x000fe20003f44070 */
[----:B------:R-:W-:Y:S01]  /*51c0*/  @!P4 IMAD.MOV R10, RZ, RZ, -R10 ;  /* 0x000000ffff0ac224 */ /* 0x000fe200078e0a0a */
[----:B------:R-:W-:Y:S01]  /*51d0*/  ISETP.GE.AND P4, PT, R3, RZ, PT ;  /* 0x000000ff0300720c */ /* 0x000fe20003f86270 */
[----:B------:R-:W-:Y:S01]  /*51e0*/  IMAD.MOV R6, RZ, RZ, -R13 ;  /* 0x000000ffff067224 */ /* 0x000fe200078e0a0d */
[----:B------:R-:W-:Y:S01]  /*51f0*/  STL [R1+0x734], R19 ;  /* 0x0007341301007387 */ /* 0x000fe20000100800 */
[----:B------:R-:W-:Y:S02]  /*5200*/  @!P1 IMAD.IADD R11, R11, 0x1, -R5 ;  /* 0x000000010b0b9824 */ /* 0x000fe400078e0a05 */
[----:B------:R-:W-:Y:S01]  /*5210*/  IMAD R2, R5, R6, R2 ;  /* 0x0000000605027224 */ /* 0x000fe200078e0202 */
[----:B------:R0:W-:Y:S01]  /*5220*/  STL [R1+0x748], R10 ;  /* 0x0007480a01007387 */ /* 0x0001e20000100800 */
[----:B------:R-:W-:-:S04]  /*5230*/  IMAD.HI.U32 R9, R8, R4, RZ ;  /* 0x0000000408097227 */ /* 0x000fc800078e00ff */
[----:B------:R-:W-:Y:S02]  /*5240*/  @!P0 IMAD.IADD R15, R15, 0x1, -R5 ;  /* 0x000000010f0f8824 */ /* 0x000fe400078e0a05 */
[----:B------:R-:W-:Y:S02]  /*5250*/  IMAD.MOV R9, RZ, RZ, -R9 ;  /* 0x000000ffff097224 */ /* 0x000fe400078e0a09 */
[C---:B------:R-:W-:Y:S01]  /*5260*/  VIADD R6, R28.reuse, 0x1a9 ;  /* 0x000001a91c067836 */ /* 0x040fe20000000000 */
[C---:B------:R-:W-:Y:S01]  /*5270*/  ISETP.GT.U32.AND P0, PT, R5.reuse, R15, PT ;  /* 0x0000000f0500720c */ /* 0x040fe20003f04070 */
[----:B0-----:R-:W-:Y:S02]  /*5280*/  IMAD.MOV.U32 R10, RZ, RZ, R11 ;  /* 0x000000ffff0a7224 */ /* 0x001fe400078e000b */
[C---:B------:R-:W-:Y:S01]  /*5290*/  IMAD R3, R5.reuse, R9, R4 ;  /* 0x0000000905037224 */ /* 0x040fe200078e0204 */
[----:B------:R-:W-:Y:S01]  /*52a0*/  IABS R11, R6 ;  /* 0x00000006000b7213 */ /* 0x000fe20000000000 */
[----:B------:R-:W-:Y:S01]  /*52b0*/  @!P3 IMAD.MOV R10, RZ, RZ, -R10 ;  /* 0x000000ffff0ab224 */ /* 0x000fe200078e0a0a */
[C---:B------:R-:W-:Y:S01]  /*52c0*/  ISETP.GT.U32.AND P3, PT, R5.reuse, R2, PT ;  /* 0x000000020500720c */ /* 0x040fe20003f64070 */
[----:B------:R-:W-:Y:S01]  /*52d0*/  VIADD R4, R28, 0x1aa ;  /* 0x000001aa1c047836 */ /* 0x000fe20000000000 */
[----:B------:R-:W-:Y:S01]  /*52e0*/  ISETP.GT.U32.AND P1, PT, R5, R3, PT ;  /* 0x000000030500720c */ /* 0x000fe20003f24070 */
[--C-:B------:R-:W-:Y:S01]  /*52f0*/  @!P2 IMAD.IADD R16, R16, 0x1, -R5.reuse ;  /* 0x000000011010a824 */ /* 0x100fe200078e0a05 */
[----:B------:R0:W-:Y:S01]  /*5300*/  STL [R1+0x750], R10 ;  /* 0x0007500a01007387 */ /* 0x0001e20000100800 */
[C---:B------:R-:W-:Y:S01]  /*5310*/  VIADD R9, R28.reuse, 0x1a8 ;  /* 0x000001a81c097836 */ /* 0x040fe20000000000 */
[----:B------:R-:W-:Y:S01]  /*5320*/  IABS R12, R4 ;  /* 0x00000004000c7213 */ /* 0x000fe20000000000 */
[----:B------:R-:W-:Y:S01]  /*5330*/  @!P0 IMAD.IADD R15, R15, 0x1, -R5 ;  /* 0x000000010f0f8824 */ /* 0x000fe200078e0a05 */
[----:B------:R-:W-:Y:S01]  /*5340*/  ISETP.GT.U32.AND P2, PT, R5, R16, PT ;  /* 0x000000100500720c */ /* 0x000fe20003f44070 */
[----:B------:R-:W-:Y:S01]  /*5350*/  VIADD R19, R28, 0x1a2 ;  /* 0x000001a21c137836 */ /* 0x000fe20000000000 */
[----:B------:R-:W-:Y:S01]  /*5360*/  ISETP.GE.AND P0, PT, R14, RZ, PT ;  /* 0x000000ff0e00720c */ /* 0x000fe20003f06270 */
[----:B------:R-:W-:Y:S01]  /*5370*/  IMAD.HI.U32 R17, R8, R12, RZ ;  /* 0x0000000c08117227 */ /* 0x000fe200078e00ff */
[----:B------:R-:W-:-:S03]  /*5380*/  IABS R13, R9 ;  /* 0x00000009000d7213 */ /* 0x000fc60000000000 */
[----:B------:R-:W-:Y:S02]  /*5390*/  @!P3 IMAD.IADD R2, R2, 0x1, -R5 ;  /* 0x000000010202b824 */ /* 0x000fe400078e0a05 */
[----:B------:R-:W-:Y:S02]  /*53a0*/  IMAD.MOV R17, RZ, RZ, -R17 ;  /* 0x000000ffff117224 */ /* 0x000fe400078e0a11 */
[----:B------:R-:W-:Y:S01]  /*53b0*/  IMAD.HI.U32 R14, R8, R11, RZ ;  /* 0x0000000b080e7227 */ /* 0x000fe200078e00ff */
[----:B------:R-:W-:-:S03]  /*53c0*/  ISETP.GT.U32.AND P3, PT, R5, R2, PT ;  /* 0x000000020500720c */ /* 0x000fc60003f64070 */
[--C-:B------:R-:W-:Y:S02]  /*53d0*/  @!P1 IMAD.IADD R3, R3, 0x1, -R5.reuse ;  /* 0x0000000103039824 */ /* 0x100fe400078e0a05 */
[C---:B------:R-:W-:Y:S02]  /*53e0*/  IMAD R12, R5.reuse, R17, R12 ;  /* 0x00000011050c7224 */ /* 0x040fe400078e020c */
[----:B------:R-:W-:Y:S01]  /*53f0*/  IMAD.MOV R14, RZ, RZ, -R14 ;  /* 0x000000ffff0e7224 */ /* 0x000fe200078e0a0e */
[C---:B------:R-:W-:Y:S01]  /*5400*/  ISETP.GT.U32.AND P1, PT, R5.reuse, R3, PT ;  /* 0x000000030500720c */ /* 0x040fe20003f24070 */
[----:B------:R-:W-:Y:S01]  /*5410*/  @!P2 IMAD.IADD R16, R16, 0x1, -R5 ;  /* 0x000000011010a824 */ /* 0x000fe200078e0a05 */
[C---:B------:R-:W-:Y:S01]  /*5420*/  ISETP.GT.U32.AND P2, PT, R5.reuse, R12, PT ;  /* 0x0000000c0500720c */ /* 0x040fe20003f44070 */
[----:B------:R-:W-:Y:S02]  /*5430*/  IMAD R11, R5, R14, R11 ;  /* 0x0000000e050b7224 */ /* 0x000fe400078e020b */
[----:B------:R-:W-:-:S02]  /*5440*/  @!P3 IMAD.IADD R2, R2, 0x1, -R5 ;  /* 0x000000010202b824 */ /* 0x000fc400078e0a05 */
[----:B------:R-:W-:Y:S01]  /*5450*/  IMAD.MOV.U32 R18, RZ, RZ, R15 ;  /* 0x000000ffff127224 */ /* 0x000fe200078e000f */
[----:B------:R-:W-:Y:S01]  /*5460*/  ISETP.GT.U32.AND P3, PT, R5, R11, PT ;  /* 0x0000000b0500720c */ /* 0x000fe20003f64070 */
[----:B0-----:R-:W-:Y:S02]  /*5470*/  IMAD.MOV.U32 R10, RZ, RZ, R16 ;  /* 0x000000ffff0a7224 */ /* 0x001fe400078e0010 */
[----:B------:R-:W-:Y:S01]  /*5480*/  @!P6 IMAD.MOV R18, RZ, RZ, -R18 ;  /* 0x000000ffff12e224 */ /* 0x000fe200078e0a12 */
[----:B------:R-:W-:Y:S01]  /*5490*/  ISETP.GE.AND P6, PT, R4, RZ, PT ;  /* 0x000000ff0400720c */ /* 0x000fe20003fc6270 */
[----:B------:R-:W-:Y:S01]  /*54a0*/  @!P5 IMAD.MOV R10, RZ, RZ, -R10 ;  /* 0x000000ffff0ad224 */ /* 0x000fe200078e0a0a */
[----:B------:R-:W-:Y:S01]  /*54b0*/  ISETP.GE.AND P5, PT, R6, RZ, PT ;  /* 0x000000ff0600720c */ /* 0x000fe20003fa6270 */
[--C-:B------:R-:W-:Y:S01]  /*54c0*/  @!P1 IMAD.IADD R3, R3, 0x1, -R5.reuse ;  /* 0x0000000103039824 */ /* 0x100fe200078e0a05 */
[----:B------:R-:W-:Y:S01]  /*54d0*/  STL [R1+0x778], R18 ;  /* 0x0007781201007387 */ /* 0x000fe20000100800 */
[----:B------:R-:W-:Y:S01]  /*54e0*/  @!P2 IMAD.IADD R12, R12, 0x1, -R5 ;  /* 0x000000010c0ca824 */ /* 0x000fe200078e0a05 */
[----:B------:R-:W-:Y:S01]  /*54f0*/  ISETP.GE.AND P1, PT, R9, RZ, PT ;  /* 0x000000ff0900720c */ /* 0x000fe20003f26270 */
[C---:B------:R-:W-:Y:S01]  /*5500*/  VIADD R4, R28.reuse, 0x1a7 ;  /* 0x000001a71c047836 */ /* 0x040fe20000000000 */
[----:B------:R0:W-:Y:S01]  /*5510*/  STL [R1+0x780], R10 ;  /* 0x0007800a01007387 */ /* 0x0001e20000100800 */
[----:B------:R-:W-:Y:S01]  /*5520*/  IMAD.MOV.U32 R16, RZ, RZ, R3 ;  /* 0x000000ffff107224 */ /* 0x000fe200078e0003 */
[----:B------:R-:W-:Y:S01]  /*5530*/  ISETP.GT.U32.AND P2, PT, R5, R12, PT ;  /* 0x0000000c0500720c */ /* 0x000fe20003f44070 */
[----:B------:R-:W-:-:S02]  /*5540*/  VIADD R3, R28, 0x1a6 ;  /* 0x000001a61c037836 */ /* 0x000fc40000000000 */
[----:B------:R-:W-:Y:S02]  /*5550*/  @!P3 IMAD.IADD R11, R11, 0x1, -R5 ;  /* 0x000000010b0bb824 */ /* 0x000fe400078e0a05 */
[C---:B------:R-:W-:Y:S01]  /*5560*/  IMAD.HI.U32 R15, R8.reuse, R13, RZ ;  /* 0x0000000d080f7227 */ /* 0x040fe200078e00ff */
[----:B------:R-:W-:Y:S02]  /*5570*/  IABS R20, R3 ;  /* 0x0000000300147213 */ /* 0x000fe40000000000 */
[----:B------:R-:W-:Y:S01]  /*5580*/  ISETP.GT.U32.AND P3, PT, R5, R11, PT ;  /* 0x0000000b0500720c */ /* 0x000fe20003f64070 */
[----:B0-----:R-:W-:Y:S01]  /*5590*/  IMAD.MOV.U32 R10, RZ, RZ, R2 ;  /* 0x000000ffff0a7224 */ /* 0x001fe200078e0002 */
[----:B------:R-:W-:Y:S01]  /*55a0*/  IABS R2, R4 ;  /* 0x0000000400027213 */ /* 0x000fe20000000000 */
[----:B------:R-:W-:Y:S02]  /*55b0*/  IMAD.MOV R15, RZ, RZ, -R15 ;  /* 0x000000ffff0f7224 */ /* 0x000fe400078e0a0f */
[----:B------:R-:W-:Y:S01]  /*55c0*/  @!P0 IMAD.MOV R10, RZ, RZ, -R10 ;  /* 0x000000ffff0a8224 */ /* 0x000fe200078e0a0a */
[----:B------:R-:W-:Y:S01]  /*55d0*/  ISETP.GE.AND P0, PT, R3, RZ, PT ;  /* 0x000000ff0300720c */ /* 0x000fe20003f06270 */
[----:B------:R-:W-:-:S04]  /*55e0*/  IMAD.HI.U32 R9, R8, R2, RZ ;  /* 0x0000000208097227 */ /* 0x000fc800078e00ff */
[----:B------:R-:W-:-:S04]  /*55f0*/  IMAD.HI.U32 R3, R8, R20, RZ ;  /* 0x0000001408037227 */ /* 0x000fc800078e00ff */
[----:B------:R-:W-:Y:S02]  /*5600*/  IMAD.MOV R9, RZ, RZ, -R9 ;  /* 0x000000ffff097224 */ /* 0x000fe400078e0a09 */
[----:B------:R-:W-:Y:S02]  /*5610*/  @!P2 IMAD.IADD R12, R12, 0x1, -R5 ;  /* 0x000000010c0ca824 */ /* 0x000fe400078e0a05 */
[----:B------:R-:W-:Y:S02]  /*5620*/  IMAD.MOV R3, RZ, RZ, -R3 ;  /* 0x000000ffff037224 */ /* 0x000fe400078e0a03 */
[C---:B------:R-:W-:Y:S02]  /*5630*/  IMAD R2, R5.reuse, R9, R2 ;  /* 0x0000000905027224 */ /* 0x040fe400078e0202 */
[----:B------:R-:W-:Y:S02]  /*5640*/  IMAD R20, R5, R3, R20 ;  /* 0x0000000305147224 */ /* 0x000fe400078e0214 */
[----:B------:R-:W-:Y:S01]  /*5650*/  @!P3 IMAD.IADD R11, R11, 0x1, -R5 ;  /* 0x000000010b0bb824 */ /* 0x000fe200078e0a05 */
[----:B------:R-:W-:Y:S01]  /*5660*/  ISETP.GT.U32.AND P3, PT, R5, R2, PT ;  /* 0x000000020500720c */ /* 0x000fe20003f64070 */
[----:B------:R-:W-:-:S02]  /*5670*/  IMAD.MOV.U32 R14, RZ, RZ, R12 ;  /* 0x000000ffff0e7224 */ /* 0x000fc400078e000c */
[----:B------:R-:W-:Y:S01]  /*5680*/  @!P4 IMAD.MOV R16, RZ, RZ, -R16 ;  /* 0x000000ffff10c224 */ /* 0x000fe200078e0a10 */
[----:B------:R-:W-:Y:S01]  /*5690*/  ISETP.GE.AND P4, PT, R4, RZ, PT ;  /* 0x000000ff0400720c */ /* 0x000fe20003f86270 */
[----:B------:R-:W-:Y:S01]  /*56a0*/  @!P6 IMAD.MOV R14, RZ, RZ, -R14 ;  /* 0x000000ffff0ee224 */ /* 0x000fe200078e0a0e */
[C---:B------:R-:W-:Y:S01]  /*56b0*/  ISETP.GT.U32.AND P6, PT, R5.reuse, R20, PT ;  /* 0x000000140500720c */ /* 0x040fe20003fc4070 */
[C---:B------:R-:W-:Y:S01]  /*56c0*/  IMAD R13, R5.reuse, R15, R13 ;  /* 0x0000000f050d7224 */ /* 0x040fe200078e020d */
[----:B------:R0:W-:Y:S01]  /*56d0*/  STL [R1+0x798], R16 ;  /* 0x0007981001007387 */ /* 0x0001e20000100800 */
[C---:B------:R-:W-:Y:S02]  /*56e0*/  VIADD R4, R28.reuse, 0x1a5 ;  /* 0x000001a51c047836 */ /* 0x040fe40000000000 */
[----:B------:R-:W-:Y:S01]  /*56f0*/  VIADD R6, R28, 0x1a4 ;  /* 0x000001a41c067836 */ /* 0x000fe20000000000 */
[C---:B------:R-:W-:Y:S01]  /*5700*/  ISETP.GT.U32.AND P2, PT, R5.reuse, R13, PT ;  /* 0x0000000d0500720c */ /* 0x040fe20003f44070 */
[--C-:B------:R-:W-:Y:S01]  /*5710*/  @!P3 IMAD.IADD R2, R2, 0x1, -R5.reuse ;  /* 0x000000010202b824 */ /* 0x100fe200078e0a05 */
[----:B------:R-:W-:Y:S01]  /*5720*/  IABS R17, R4 ;  /* 0x0000000400117213 */ /* 0x000fe20000000000 */
[C---:B------:R-:W-:Y:S01]  /*5730*/  VIADD R18, R28.reuse, 0x1a3 ;  /* 0x000001a31c127836 */ /* 0x040fe20000000000 */
[----:B------:R-:W-:Y:S01]  /*5740*/  STL [R1+0x7a8], R10 ;  /* 0x0007a80a01007387 */ /* 0x000fe20000100800 */
[----:B------:R-:W-:Y:S01]  /*5750*/  VIADD R21, R28, 0x1a1 ;  /* 0x000001a11c157836 */ /* 0x000fe20000000000 */
[----:B0-----:R-:W-:Y:S01]  /*5760*/  IABS R16, R6 ;  /* 0x0000000600107213 */ /* 0x001fe20000000000 */
[----:B------:R-:W-:Y:S01]  /*5770*/  @!P6 IMAD.IADD R20, R20, 0x1, -R5 ;  /* 0x000000011414e824 */ /* 0x000fe200078e0a05 */
[C---:B------:R-:W-:Y:S01]  /*5780*/  ISETP.GT.U32.AND P3, PT, R5.reuse, R2, PT ;  /* 0x000000020500720c */ /* 0x040fe20003f64070 */
[C---:B------:R-:W-:Y:S01]  /*5790*/  IMAD.HI.U32 R9, R8.reuse, R17, RZ ;  /* 0x0000001108097227 */ /* 0x040fe200078e00ff */
[----:B------:R-:W-:Y:S01]  /*57a0*/  IABS R15, R18 ;  /* 0x00000012000f7213 */ /* 0x000fe20000000000 */
[----:B------:R0:W-:Y:S01]  /*57b0*/  STL [R1+0x7bc], R14 ;  /* 0x0007bc0e01007387 */ /* 0x0001e20000100800 */
[----:B------:R-:W-:Y:S01]  /*57c0*/  ISETP.GT.U32.AND P6, PT, R5, R20, PT ;  /* 0x000000140500720c */ /* 0x000fe20003fc4070 */
[----:B------:R-:W-:Y:S01]  /*57d0*/  IMAD.HI.U32 R3, R8, R16, RZ ;  /* 0x0000001008037227 */ /* 0x000fe200078e00ff */
[----:B------:R-:W-:-:S03]  /*57e0*/  IABS R22, R21 ;  /* 0x0000001500167213 */ /* 0x000fc60000000000 */
[----:B------:R-:W-:Y:S02]  /*57f0*/  IMAD.MOV R9, RZ, RZ, -R9 ;  /* 0x000000ffff097224 */ /* 0x000fe400078e0a09 */
[----:B------:R-:W-:Y:S02]  /*5800*/  @!P2 IMAD.IADD R13, R13, 0x1, -R5 ;  /* 0x000000010d0da824 */ /* 0x000fe400078e0a05 */
[----:B------:R-:W-:Y:S01]  /*5810*/  IMAD.MOV R3, RZ, RZ, -R3 ;  /* 0x000000ffff037224 */ /* 0x000fe200078e0a03 */
[----:B0-----:R-:W-:Y:S01]  /*5820*/  IABS R14, R19 ;  /* 0x00000013000e7213 */ /* 0x001fe20000000000 */
[C---:B------:R-:W-:Y:S01]  /*5830*/  IMAD R17, R5.reuse, R9, R17 ;  /* 0x0000000905117224 */ /* 0x040fe200078e0211 */
[C---:B------:R-:W-:Y:S01]  /*5840*/  ISETP.GT.U32.AND P2, PT, R5.reuse, R13, PT ;  /* 0x0000000d0500720c */ /* 0x040fe20003f44070 */
[C---:B------:R-:W-:Y:S02]  /*5850*/  IMAD R16, R5.reuse, R3, R16 ;  /* 0x0000000305107224 */ /* 0x040fe400078e0210 */
[----:B------:R-:W-:Y:S01]  /*5860*/  @!P3 IMAD.IADD R2, R2, 0x1, -R5 ;  /* 0x000000010202b824 */ /* 0x000fe200078e0a05 */
[----:B------:R-:W-:Y:S01]  /*5870*/  ISETP.GT.U32.AND P3, PT, R5, R17, PT ;  /* 0x000000110500720c */ /* 0x000fe20003f64070 */
[----:B------:R-:W-:-:S04]  /*5880*/  IMAD.HI.U32 R9, R8, R15, RZ ;  /* 0x0000000f08097227 */ /* 0x000fc800078e00ff */
[----:B------:R-:W-:Y:S01]  /*5890*/  @!P6 IMAD.IADD R20, R20, 0x1, -R5 ;  /* 0x000000011414e824 */ /* 0x000fe200078e0a05 */
[----:B------:R-:W-:Y:S01]  /*58a0*/  ISETP.GT.U32.AND P6, PT, R5, R16, PT ;  /* 0x000000100500720c */ /* 0x000fe20003fc4070 */
[----:B------:R-:W-:Y:S02]  /*58b0*/  IMAD.MOV R9, RZ, RZ, -R9 ;  /* 0x000000ffff097224 */ /* 0x000fe400078e0a09 */
[----:B------:R-:W-:-:S04]  /*58c0*/  IMAD.HI.U32 R24, R8, R14, RZ ;  /* 0x0000000e08187227 */ /* 0x000fc800078e00ff */
[----:B------:R-:W-:Y:S02]  /*58d0*/  IMAD.MOV.U32 R10, RZ, RZ, R11 ;  /* 0x000000ffff0a7224 */ /* 0x000fe400078e000b */
[----:B------:R-:W-:Y:S02]  /*58e0*/  IMAD R15, R5, R9, R15 ;  /* 0x00000009050f7224 */ /* 0x000fe400078e020f */
[----:B------:R-:W-:Y:S02]  /*58f0*/  IMAD.MOV R24, RZ, RZ, -R24 ;  /* 0x000000ffff187224 */ /* 0x000fe400078e0a18 */
[----:B------:R-:W-:Y:S01]  /*5900*/  @!P5 IMAD.MOV R10, RZ, RZ, -R10 ;  /* 0x000000ffff0ad224 */ /* 0x000fe200078e0a0a */
[----:B------:R-:W-:Y:S01]  /*5910*/  ISETP.GE.AND P5, PT, R4, RZ, PT ;  /* 0x000000ff0400720c */ /* 0x000fe20003fa6270 */
[--C-:B------:R-:W-:Y:S01]  /*5920*/  @!P2 IMAD.IADD R13, R13, 0x1, -R5.reuse ;  /* 0x000000010d0da824 */ /* 0x100fe200078e0a05 */
[----:B------:R-:W-:Y:S01]  /*5930*/  ISETP.GE.AND P2, PT, R6, RZ, PT ;  /* 0x000000ff0600720c */ /* 0x000fe20003f46270 */
[--C-:B------:R-:W-:Y:S01]  /*5940*/  @!P3 IMAD.IADD R17, R17, 0x1, -R5.reuse ;  /* 0x000000011111b824 */ /* 0x100fe200078e0a05 */
[C---:B------:R-:W-:Y:S01]  /*5950*/  ISETP.GT.U32.AND P3, PT, R5.reuse, R15, PT ;  /* 0x0000000f0500720c */ /* 0x040fe20003f64070 */
[----:B------:R-:W-:Y:S01]  /*5960*/  IMAD R14, R5, R24, R14 ;  /* 0x00000018050e7224 */ /* 0x000fe200078e020e */
[----:B------:R0:W-:Y:S01]  /*5970*/  STL [R1+0x7c8], R10 ;  /* 0x0007c80a01007387 */ /* 0x0001e20000100800 */
[----:B------:R-:W-:-:S02]  /*5980*/  @!P6 IMAD.IADD R16, R16, 0x1, -R5 ;  /* 0x000000011010e824 */ /* 0x000fc400078e0a05 */
[C---:B------:R-:W-:Y:S01]  /*5990*/  VIADD R3, R28.reuse, 0x1a0 ;  /* 0x000001a01c037836 */ /* 0x040fe20000000000 */
[----:B------:R-:W-:Y:S01]  /*59a0*/  ISETP.GT.U32.AND P6, PT, R5, R14, PT ;  /* 0x0000000e0500720c */ /* 0x000fe20003fc4070 */
[----:B------:R-:W-:Y:S02]  /*59b0*/  VIADD R11, R28, 0x19f ;  /* 0x0000019f1c0b7836 */ /* 0x000fe40000000000 */
[C---:B------:R-:W-:Y:S01]  /*59c0*/  IMAD.HI.U32 R23, R8.reuse, R22, RZ ;  /* 0x0000001608177227 */ /* 0x040fe200078e00ff */
[----:B------:R-:W-:Y:S02]  /*59d0*/  IABS R6, R3 ;  /* 0x0000000300067213 */ /* 0x000fe40000000000 */
[----:B------:R-:W-:Y:S01]  /*59e0*/  IABS R4, R11 ;  /* 0x0000000b00047213 */ /* 0x000fe20000000000 */
[----:B0-----:R-:W-:Y:S02]  /*59f0*/  IMAD.MOV.U32 R10, RZ, RZ, R13 ;  /* 0x000000ffff0a7224 */ /* 0x001fe400078e000d */
[----:B------:R-:W-:Y:S01]  /*5a00*/  @!P3 IMAD.IADD R15, R15, 0x1, -R5 ;  /* 0x000000010f0fb824 */ /* 0x000fe200078e0a05 */
[C---:B------:R-:W-:Y:S01]  /*5a10*/  ISETP.GT.U32.AND P3, PT, R5.reuse, R17, PT ;  /* 0x000000110500720c */ /* 0x040fe20003f64070 */
[----:B------:R-:W-:Y:S01]  /*5a20*/  @!P1 IMAD.MOV R10, RZ, RZ, -R10 ;  /* 0x000000ffff0a9224 */ /* 0x000fe200078e0a0a */
[----:B------:R-:W-:Y:S01]  /*5a30*/  ISETP.GT.U32.AND P1, PT, R5, R16, PT ;  /* 0x000000100500720c */ /* 0x000fe20003f24070 */
[----:B------:R-:W-:-:S03]  /*5a40*/  IMAD.HI.U32 R9, R8, R6, RZ ;  /* 0x0000000608097227 */ /* 0x000fc600078e00ff */
[----:B------:R0:W-:Y:S01]  /*5a50*/  STL [R1+0x7d8], R10 ;  /* 0x0007d80a01007387 */ /* 0x0001e20000100800 */
[----:B------:R-:W-:Y:S01]  /*5a60*/  @!P6 IMAD.IADD R14, R14, 0x1, -R5 ;  /* 0x000000010e0ee824 */ /* 0x000fe200078e0a05 */
[----:B------:R-:W-:Y:S01]  /*5a70*/  ISETP.GT.U32.AND P6, PT, R5, R15, PT ;  /* 0x0000000f0500720c */ /* 0x000fe20003fc4070 */
[----:B------:R-:W-:Y:S02]  /*5a80*/  IMAD.MOV R23, RZ, RZ, -R23 ;  /* 0x000000ffff177224 */ /* 0x000fe400078e0a17 */
[----:B------:R-:W-:-:S04]  /*5a90*/  IMAD.HI.U32 R12, R8, R4, RZ ;  /* 0x00000004080c7227 */ /* 0x000fc800078e00ff */
[----:B------:R-:W-:Y:S02]  /*5aa0*/  IMAD.MOV R24, RZ, RZ, -R9 ;  /* 0x000000ffff187224 */ /* 0x000fe400078e0a09 */
[----:B0-----:R-:W-:Y:S02]  /*5ab0*/  IMAD.MOV.U32 R10, RZ, RZ, R2 ;  /* 0x000000ffff0a7224 */ /* 0x001fe400078e0002 */
[C---:B------:R-:W-:Y:S02]  /*5ac0*/  IMAD R9, R5.reuse, R23, R22 ;  /* 0x0000001705097224 */ /* 0x040fe400078e0216 */
[----:B------:R-:W-:Y:S01]  /*5ad0*/  @!P4 IMAD.MOV R10, RZ, RZ, -R10 ;  /* 0x000000ffff0ac224 */ /* 0x000fe200078e0a0a */
[----:B------:R-:W-:Y:S01]  /*5ae0*/  ISETP.GT.U32.AND P4, PT, R5, R14, PT ;  /* 0x0000000e0500720c */ /* 0x000fe20003f84070 */
[----:B------:R-:W-:Y:S02]  /*5af0*/  IMAD.MOV R22, RZ, RZ, -R12 ;  /* 0x000000ffff167224 */ /* 0x000fe400078e0a0c */
[----:B------:R-:W-:Y:S01]  /*5b00*/  @!P6 IMAD.IADD R15, R15, 0x1, -R5 ;  /* 0x000000010f0fe824 */ /* 0x000fe200078e0a05 */
[----:B------:R0:W-:Y:S01]  /*5b10*/  STL [R1+0x7f0], R10 ;  /* 0x0007f00a01007387 */ /* 0x0001e20000100800 */
[----:B------:R-:W-:-:S02]  /*5b20*/  IMAD R4, R5, R22, R4 ;  /* 0x0000001605047224 */ /* 0x000fc400078e0204 */
[C---:B------:R-:W-:Y:S02]  /*5b30*/  IMAD R6, R5.reuse, R24, R6 ;  /* 0x0000001805067224 */ /* 0x040fe400078e0206 */
[C---:B------:R-:W-:Y:S01]  /*5b40*/  VIADD R12, R28.reuse, 0x19e ;  /* 0x0000019e1c0c7836 */ /* 0x040fe20000000000 */
[----:B------:R-:W-:Y:S01]  /*5b50*/  ISETP.GT.U32.AND P6, PT, R5, R4, PT ;  /* 0x000000040500720c */ /* 0x000fe20003fc4070 */
[----:B------:R-:W-:Y:S02]  /*5b60*/  VIADD R13, R28, 0x19d ;  /* 0x0000019d1c0d7836 */ /* 0x000fe40000000000 */
[----:B------:R-:W-:Y:S01]  /*5b70*/  @!P3 IMAD.IADD R17, R17, 0x1, -R5 ;  /* 0x000000011111b824 */ /* 0x000fe200078e0a05 */
[C---:B------:R-:W-:Y:S01]  /*5b80*/  ISETP.GT.U32.AND P3, PT, R5.reuse, R6, PT ;  /* 0x000000060500720c */ /* 0x040fe20003f64070 */
[----:B0-----:R-:W-:Y:S01]  /*5b90*/  IMAD.MOV.U32 R10, RZ, RZ, R20 ;  /* 0x000000ffff0a7224 */ /* 0x001fe200078e0014 */
[----:B------:R-:W-:Y:S01]  /*5ba0*/  IABS R22, R12 ;  /* 0x0000000c00167213 */ /* 0x000fe20000000000 */
[----:B------:R-:W-:Y:S01]  /*5bb0*/  IMAD.MOV.U32 R23, RZ, RZ, R17 ;  /* 0x000000ffff177224 */ /* 0x000fe200078e0011 */
[----:B------:R-:W-:Y:S01]  /*5bc0*/  IABS R2, R13 ;  /* 0x0000000d00027213 */ /* 0x000fe20000000000 */
[----:B------:R-:W-:Y:S01]  /*5bd0*/  @!P0 IMAD.MOV R10, RZ, RZ, -R10 ;  /* 0x000000ffff0a8224 */ /* 0x000fe200078e0a0a */
[----:B------:R-:W-:Y:S01]  /*5be0*/  ISETP.GT.U32.AND P0, PT, R5, R9, PT ;  /* 0x000000090500720c */ /* 0x000fe20003f04070 */
[--C-:B------:R-:W-:Y:S01]  /*5bf0*/  @!P1 IMAD.IADD R16, R16, 0x1, -R5.reuse ;  /* 0x0000000110109824 */ /* 0x100fe200078e0a05 */
[----:B------:R-:W-:Y:S01]  /*5c00*/  ISETP.GE.AND P1, PT, R18, RZ, PT ;  /* 0x000000ff1200720c */ /* 0x000fe20003f26270 */
[----:B------:R-:W-:Y:S01]  /*5c10*/  @!P6 IMAD.IADD R4, R4, 0x1, -R5 ;  /* 0x000000010404e824 */ /* 0x000fe200078e0a05 */
[----:B------:R0:W-:Y:S01]  /*5c20*/  STL [R1+0x7f4], R10 ;  /* 0x0007f40a01007387 */ /* 0x0001e20000100800 */
[----:B------:R-:W-:-:S02]  /*5c30*/  @!P5 IMAD.MOV R23, RZ, RZ, -R23 ;  /* 0x000000ffff17d224 */ /* 0x000fc400078e0a17 */
[C---:B------:R-:W-:Y:S01]  /*5c40*/  IMAD.HI.U32 R20, R8.reuse, R22, RZ ;  /* 0x0000001608147227 */ /* 0x040fe200078e00ff */
[----:B------:R-:W-:Y:S02]  /*5c50*/  ISETP.GT.U32.AND P6, PT, R5, R4, PT ;  /* 0x000000040500720c */ /* 0x000fe40003fc4070 */
[----:B------:R-:W-:Y:S01]  /*5c60*/  STL [R1+0x7ec], R23 ;  /* 0x0007ec1701007387 */ /* 0x000fe20000100800 */
[----:B------:R-:W-:-:S04]  /*5c70*/  IMAD.HI.U32 R18, R8, R2, RZ ;  /* 0x0000000208127227 */ /* 0x000fc800078e00ff */
[--C-:B------:R-:W-:Y:S01]  /*5c80*/  @!P0 IMAD.IADD R9, R9, 0x1, -R5.reuse ;  /* 0x0000000109098824 */ /* 0x100fe200078e0a05 */
[----:B------:R-:W-:Y:S01]  /*5c90*/  ISETP.GE.AND P0, PT, R21, RZ, PT ;  /* 0x000000ff1500720c */ /* 0x000fe20003f06270 */
[--C-:B------:R-:W-:Y:S01]  /*5ca0*/  @!P4 IMAD.IADD R14, R14, 0x1, -R5.reuse ;  /* 0x000000010e0ec824 */ /* 0x100fe200078e0a05 */
[----:B------:R-:W-:Y:S01]  /*5cb0*/  ISETP.GE.AND P4, PT, R19, RZ, PT ;  /* 0x000000ff1300720c */ /* 0x000fe20003f86270 */
[----:B0-----:R-:W-:Y:S01]  /*5cc0*/  IMAD.MOV.U32 R10, RZ, RZ, R16 ;  /* 0x000000ffff0a7224 */ /* 0x001fe200078e0010 */
[----:B------:R-:W-:Y:S01]  /*5cd0*/  ISETP.GT.U32.AND P5, PT, R5, R9, PT ;  /* 0x000000090500720c */ /* 0x000fe20003fa4070 */
[----:B------:R-:W-:Y:S02]  /*5ce0*/  IMAD.MOV R20, RZ, RZ, -R20 ;  /* 0x000000ffff147224 */ /* 0x000fe400078e0a14 */
[----:B------:R-:W-:Y:S02]  /*5cf0*/  IMAD.MOV R18, RZ, RZ, -R18 ;  /* 0x000000ffff127224 */ /* 0x000fe400078e0a12 */
[----:B------:R-:W-:Y:S01]  /*5d00*/  @!P3 IMAD.IADD R6, R6, 0x1, -R5 ;  /* 0x000000010606b824 */ /* 0x000fe200078e0a05 */
[----:B------:R-:W-:Y:S01]  /*5d10*/  ISETP.GE.AND P3, PT, R3, RZ, PT ;  /* 0x000000ff0300720c */ /* 0x000fe20003f66270 */
[----:B------:R-:W-:-:S02]  /*5d20*/  @!P2 IMAD.MOV R10, RZ, RZ, -R10 ;  /* 0x000000ffff0aa224 */ /* 0x000fc400078e0a0a */
[C---:B------:R-:W-:Y:S01]  /*5d30*/  IMAD R3, R5.reuse, R20, R22 ;  /* 0x0000001405037224 */ /* 0x040fe200078e0216 */
[C---:B------:R-:W-:Y:S01]  /*5d40*/  ISETP.GT.U32.AND P2, PT, R5.reuse, R6, PT ;  /* 0x000000060500720c */ /* 0x040fe20003f44070 */
[----:B------:R-:W-:Y:S01]  /*5d50*/  IMAD.MOV.U32 R16, RZ, RZ, R15 ;  /* 0x000000ffff107224 */ /* 0x000fe200078e000f */
[----:B------:R0:W-:Y:S01]  /*5d60*/  STL [R1+0x7e8], R10 ;  /* 0x0007e80a01007387 */ /* 0x0001e20000100800 */
[C---:B------:R-:W-:Y:S02]  /*5d70*/  IMAD R2, R5.reuse, R18, R2 ;  /* 0x0000001205027224 */ /* 0x040fe400078e0202 */
[----:B------:R-:W-:Y:S02]  /*5d80*/  VIADD R17, R28, 0x19c ;  /* 0x0000019c1c117836 */ /* 0x000fe40000000000 */
[----:B------:R-:W-:Y:S01]  /*5d90*/  @!P1 IMAD.MOV R16, RZ, RZ, -R16 ;  /* 0x000000ffff109224 */ /* 0x000fe200078e0a10 */
[----:B------:R-:W-:Y:S01]  /*5da0*/  ISETP.GT.U32.AND P1, PT, R5, R3, PT ;  /* 0x000000030500720c */ /* 0x000fe20003f24070 */
[--C-:B------:R-:W-:Y:S01]  /*5db0*/  @!P5 IMAD.IADD R9, R9, 0x1, -R5.reuse ;  /* 0x000000010909d824 */ /* 0x100fe200078e0a05 */
[----:B------:R-:W-:Y:S01]  /*5dc0*/  ISETP.GT.U32.AND P5, PT, R5, R2, PT ;  /* 0x000000020500720c */ /* 0x000fe20003fa4070 */
[----:B------:R-:W-:Y:S01]  /*5dd0*/  @!P6 IMAD.IADD R4, R4, 0x1, -R5 ;  /* 0x000000010404e824 */ /* 0x000fe200078e0a05 */
[----:B------:R-:W-:Y:S01]  /*5de0*/  ISETP.GE.AND P6, PT, R13, RZ, PT ;  /* 0x000000ff0d00720c */ /* 0x000fe20003fc6270 */
[----:B0-----:R-:W-:Y:S01]  /*5df0*/  IMAD.MOV.U32 R10, RZ, RZ, R14 ;  /* 0x000000ffff0a7224 */ /* 0x001fe200078e000e */
[----:B------:R-:W-:Y:S01]  /*5e00*/  IABS R14, R17 ;  /* 0x00000011000e7213 */ /* 0x000fe20000000000 */
[----:B------:R-:W-:Y:S01]  /*5e10*/  VIADD R15, R28, 0x19b ;  /* 0x0000019b1c0f7836 */ /* 0x000fe20000000000 */
[----:B------:R0:W-:Y:S01]  /*5e20*/  STL [R1+0x7e4], R16 ;  /* 0x0007e41001007387 */ /* 0x0001e20000100800 */
[----:B------:R-:W-:Y:S01]  /*5e30*/  @!P4 IMAD.MOV R10, RZ, RZ, -R10 ;  /* 0x000000ffff0ac224 */ /* 0x000fe200078e0a0a */
[----:B------:R-:W-:Y:S01]  /*5e40*/  ISETP.GE.AND P4, PT, R11, RZ, PT ;  /* 0x000000ff0b00720c */ /* 0x000fe20003f86270 */
[----:B------:R-:W-:Y:S01]  /*5e50*/  IMAD.HI.U32 R13, R8, R14, RZ ;  /* 0x0000000e080d7227 */ /* 0x000fe200078e00ff */
[----:B------:R-:W-:-:S02]  /*5e60*/  IABS R11, R15 ;  /* 0x0000000f000b7213 */ /* 0x000fc40000000000 */
[----:B------:R3:W-:Y:S01]  /*5e70*/  STL [R1+0x7e0], R10 ;  /* 0x0007e00a01007387 */ /* 0x0007e20000100800 */
[----:B------:R-:W-:Y:S02]  /*5e80*/  IMAD.MOV R13, RZ, RZ, -R13 ;  /* 0x000000ffff0d7224 */ /* 0x000fe400078e0a0d */
[----:B------:R-:W-:Y:S01]  /*5e90*/  @!P1 IMAD.IADD R3, R3, 0x1, -R5 ;  /* 0x0000000103039824 */ /* 0x000fe200078e0a05 */
[----:B------:R-:W-:Y:S01]  /*5ea0*/  ISETP.GE.AND P1, PT, R17, RZ, PT ;  /* 0x000000ff1100720c */ /* 0x000fe20003f26270 */
[----:B0-----:R-:W-:Y:S02]  /*5eb0*/  IMAD.MOV.U32 R16, RZ, RZ, R9 ;  /* 0x000000ffff107224 */ /* 0x001fe400078e0009 */
[--C-:B------:R-:W-:Y:S02]  /*5ec0*/  @!P5 IMAD.IADD R2, R2, 0x1, -R5.reuse ;  /* 0x000000010202d824 */ /* 0x100fe400078e0a05 */
[C---:B------:R-:W-:Y:S02]  /*5ed0*/  IMAD R14, R5.reuse, R13, R14 ;  /* 0x0000000d050e7224 */ /* 0x040fe400078e020e */
[----:B------:R-:W-:Y:S01]  /*5ee0*/  @!P2 IMAD.IADD R6, R6, 0x1, -R5 ;  /* 0x000000010606a824 */ /* 0x000fe200078e0a05 */
[----:B------:R-:W-:Y:S01]  /*5ef0*/  ISETP.GE.AND P2, PT, R12, RZ, PT ;  /* 0x000000ff0c00720c */ /* 0x000fe20003f46270 */
[----:B------:R-:W-:Y:S01]  /*5f00*/  @!P0 IMAD.MOV R16, RZ, RZ, -R16 ;  /* 0x000000ffff108224 */ /* 0x000fe200078e0a10 */
[C---:B------:R-:W-:Y:S01]  /*5f10*/  ISETP.GT.U32.AND P0, PT, R5.reuse, R3, PT ;  /* 0x000000030500720c */ /* 0x040fe20003f04070 */
[----:B------:R-:W-:Y:S01]  /*5f20*/  @!P4 IMAD.MOV R4, RZ, RZ, -R4 ;  /* 0x000000ffff04c224 */ /* 0x000fe200078e0a04 */
[C---:B------:R-:W-:Y:S01]  /*5f30*/  ISETP.GT.U32.AND P5, PT, R5.reuse, R2, PT ;  /* 0x000000020500720c */ /* 0x040fe20003fa4070 */
[----:B------:R-:W-:Y:S01]  /*5f40*/  IMAD.HI.U32 R12, R8, R11, RZ ;  /* 0x0000000b080c7227 */ /* 0x000fe200078e00ff */
[----:B------:R-:W-:Y:S01]  /*5f50*/  ISETP.GT.U32.AND P4, PT, R5, R14, PT ;  /* 0x0000000e0500720c */ /* 0x000fe20003f84070 */
[----:B------:R-:W-:Y:S02]  /*5f60*/  STL [R1+0x7dc], R16 ;  /* 0x0007dc1001007387 */ /* 0x000fe40000100800 */
[----:B---3--:R-:W-:-:S02]  /*5f70*/  IMAD.MOV.U32 R10, RZ, RZ, R6 ;  /* 0x000000ffff0a7224 */ /* 0x008fc400078e0006 */
[----:B------:R-:W-:Y:S02]  /*5f80*/  IMAD.MOV R12, RZ, RZ, -R12 ;  /* 0x000000ffff0c7224 */ /* 0x000fe400078e0a0c */
[----:B------:R-:W-:Y:S01]  /*5f90*/  @!P3 IMAD.MOV R10, RZ, RZ, -R10 ;  /* 0x000000ffff0ab224 */ /* 0x000fe200078e0a0a */
[----:B------:R-:W-:Y:S01]  /*5fa0*/  ISETP.GE.AND P3, PT, R15, RZ, PT ;  /* 0x000000ff0f00720c */ /* 0x000fe20003f66270 */
[----:B------:R-:W-:Y:S02]  /*5fb0*/  VIADD R15, R28, 0x19a ;  /* 0x0000019a1c0f7836 */ /* 0x000fe40000000000 */
[----:B------:R-:W-:Y:S01]  /*5fc0*/  IMAD R17, R5, R12, R11 ;  /* 0x0000000c05117224 */ /* 0x000fe200078e020b */
[----:B------:R0:W-:Y:S01]  /*5fd0*/  STL [R1+0x7d4], R10 ;  /* 0x0007d40a01007387 */ /* 0x0001e20000100800 */
[--C-:B------:R-:W-:Y:S01]  /*5fe0*/  @!P0 IMAD.IADD R3, R3, 0x1, -R5.reuse ;  /* 0x0000000103038824 */ /* 0x100fe200078e0a05 */
[----:B------:R-:W-:Y:S01]  /*5ff0*/  ISETP.GE.AND P0, PT, R15, RZ, PT ;  /* 0x000000ff0f00720c */ /* 0x000fe20003f06270 */
[--C-:B------:R-:W-:Y:S01]  /*6000*/  @!P5 IMAD.IADD R2, R2, 0x1, -R5.reuse ;  /* 0x000000010202d824 */ /* 0x100fe200078e0a05 */
[----:B------:R-:W-:Y:S01]  /*6010*/  IABS R15, R15 ;  /* 0x0000000f000f7213 */ /* 0x000fe20000000000 */
[----:B------:R-:W-:Y:S01]  /*6020*/  @!P4 IMAD.IADD R14, R14, 0x1, -R5 ;  /* 0x000000010e0ec824 */ /* 0x000fe200078e0a05 */
[C---:B------:R-:W-:Y:S01]  /*6030*/  ISETP.GT.U32.AND P5, PT, R5.reuse, R17, PT ;  /* 0x000000110500720c */ /* 0x040fe20003fa4070 */
[----:B------:R-:W-:Y:S01]  /*6040*/  VIADD R6, R28, 0x198 ;  /* 0x000001981c067836 */ /* 0x000fe20000000000 */
[----:B------:R3:W-:Y:S01]  /*6050*/  STL [R1+0x7d0], R4 ;  /* 0x0007d00401007387 */ /* 0x0007e20000100800 */
[----:B------:R-:W-:Y:S01]  /*6060*/  IMAD.HI.U32 R11, R8, R15, RZ ;  /* 0x0000000f080b7227 */ /* 0x000fe200078e00ff */
[----:B------:R-:W-:-:S02]  /*6070*/  ISETP.GT.U32.AND P4, PT, R5, R14, PT ;  /* 0x0000000e0500720c */ /* 0x000fc40003f84070 */
[----:B------:R-:W-:Y:S01]  /*6080*/  IABS R13, R6 ;  /* 0x00000006000d7213 */ /* 0x000fe20000000000 */
[----:B------:R-:W-:Y:S02]  /*6090*/  VIADD R9, R28, 0x199 ;  /* 0x000001991c097836 */ /* 0x000fe40000000000 */
[----:B------:R-:W-:Y:S02]  /*60a0*/  IMAD.MOV R11, RZ, RZ, -R11 ;  /* 0x000000ffff0b7224 */ /* 0x000fe400078e0a0b */
[----:B0-----:R-:W-:Y:S01]  /*60b0*/  IMAD.MOV.U32 R10, RZ, RZ, R3 ;  /* 0x000000ffff0a7224 */ /* 0x001fe200078e0003 */
[----:B---3--:R-:W-:Y:S01]  /*60c0*/  IABS R4, R9 ;  /* 0x0000000900047213 */ /* 0x008fe20000000000 */
[----:B------:R-:W-:Y:S02]  /*60d0*/  @!P5 IMAD.IADD R17, R17, 0x1, -R5 ;  /* 0x000000011111d824 */ /* 0x000fe400078e0a05 */
[C---:B------:R-:W-:Y:S02]  /*60e0*/  IMAD R15, R5.reuse, R11, R15 ;  /* 0x0000000b050f7224 */ /* 0x040fe400078e020f */
[----:B------:R-:W-:Y:S01]  /*60f0*/  IMAD.HI.U32 R3, R8, R13, RZ ;  /* 0x0000000d08037227 */ /* 0x000fe200078e00ff */
[----:B------:R-:W-:-:S03]  /*6100*/  ISETP.GT.U32.AND P5, PT, R5, R17, PT ;  /* 0x000000110500720c */ /* 0x000fc60003fa4070 */
[----:B------:R-:W-:Y:S01]  /*6110*/  @!P2 IMAD.MOV R10, RZ, RZ, -R10 ;  /* 0x000000ffff0aa224 */ /* 0x000fe200078e0a0a */
[----:B------:R-:W-:Y:S01]  /*6120*/  ISETP.GE.AND P2, PT, R9, RZ, PT ;  /* 0x000000ff0900720c */ /* 0x000fe20003f46270 */
[----:B------:R-:W-:Y:S01]  /*6130*/  @!P4 IMAD.IADD R14, R14, 0x1, -R5 ;  /* 0x000000010e0ec824 */ /* 0x000fe200078e0a05 */
[----:B------:R-:W-:Y:S01]  /*6140*/  ISETP.GT.U32.AND P4, PT, R5, R15, PT ;  /* 0x0000000f0500720c */ /* 0x000fe20003f84070 */
[----:B------:R-:W-:Y:S01]  /*6150*/  IMAD.HI.U32 R9, R8, R4, RZ ;  /* 0x0000000408097227 */ /* 0x000fe200078e00ff */
[----:B------:R0:W-:Y:S03]  /*6160*/  STL [R1+0x7cc], R10 ;  /* 0x0007cc0a01007387 */ /* 0x0001e60000100800 */
[----:B------:R-:W-:Y:S02]  /*6170*/  IMAD.MOV R3, RZ, RZ, -R3 ;  /* 0x000000ffff037224 */ /* 0x000fe400078e0a03 */
[----:B------:R-:W-:-:S02]  /*6180*/  IMAD.MOV R9, RZ, RZ, -R9 ;  /* 0x000000ffff097224 */ /* 0x000fc400078e0a09 */
[C---:B------:R-:W-:Y:S02]  /*6190*/  IMAD R13, R5.reuse, R3, R13 ;  /* 0x00000003050d7224 */ /* 0x040fe400078e020d */
[----:B------:R-:W-:Y:S01]  /*61a0*/  @!P6 IMAD.MOV R2, RZ, RZ, -R2 ;  /* 0x000000ffff02e224 */ /* 0x000fe200078e0a02 */
[----:B------:R-:W-:Y:S01]  /*61b0*/  ISETP.GE.AND P6, PT, R6, RZ, PT ;  /* 0x000000ff0600720c */ /* 0x000fe20003fc6270 */
[----:B0-----:R-:W-:Y:S02]  /*61c0*/  IMAD.MOV.U32 R10, RZ, RZ, R14 ;  /* 0x000000ffff0a7224 */ /* 0x001fe400078e000e */
[C---:B------:R-:W-:Y:S01]  /*61d0*/  IMAD R4, R5.reuse, R9, R4 ;  /* 0x0000000905047224 */ /* 0x040fe200078e0204 */
[----:B------:R0:W-:Y:S01]  /*61e0*/  STL [R1+0x7c4], R2 ;  /* 0x0007c40201007387 */ /* 0x0001e20000100800 */
[----:B------:R-:W-:Y:S01]  /*61f0*/  @!P1 IMAD.MOV R10, RZ, RZ, -R10 ;  /* 0x000000ffff0a9224 */ /* 0x000fe200078e0a0a */
[----:B------:R-:W-:Y:S01]  /*6200*/  ISETP.GT.U32.AND P1, PT, R5, R13, PT ;  /* 0x0000000d0500720c */ /* 0x000fe20003f24070 */
[--C-:B------:R-:W-:Y:S01]  /*6210*/  @!P5 IMAD.IADD R17, R17, 0x1, -R5.reuse ;  /* 0x000000011111d824 */ /* 0x100fe200078e0a05 */
[----:B------:R-:W-:Y:S01]  /*6220*/  ISETP.GT.U32.AND P5, PT, R5, R4, PT ;  /* 0x000000040500720c */ /* 0x000fe20003fa4070 */
[----:B------:R-:W-:Y:S01]  /*6230*/  @!P4 IMAD.IADD R15, R15, 0x1, -R5 ;  /* 0x000000010f0fc824 */ /* 0x000fe200078e0a05 */
[----:B------:R3:W-:Y:S01]  /*6240*/  STL [R1+0x7c0], R10 ;  /* 0x0007c00a01007387 */ /* 0x0007e20000100800 */
[----:B------:R-:W-:-:S02]  /*6250*/  VIADD R11, R28, 0x195 ;  /* 0x000001951c0b7836 */ /* 0x000fc40000000000 */
[C---:B------:R-:W-:Y:S01]  /*6260*/  VIADD R16, R28.reuse, 0x196 ;  /* 0x000001961c107836 */ /* 0x040fe20000000000 */
[----:B------:R-:W-:Y:S01]  /*6270*/  ISETP.GT.U32.AND P4, PT, R5, R15, PT ;  /* 0x0000000f0500720c */ /* 0x000fe20003f84070 */
[C---:B0-----:R-:W-:Y:S01]  /*6280*/  VIADD R2, R28.reuse, 0x197 ;  /* 0x000001971c027836 */ /* 0x041fe20000000000 */
[----:B------:R-:W-:Y:S01]  /*6290*/  IABS R12, R11 ;  /* 0x0000000b000c7213 */ /* 0x000fe20000000000 */
[----:B------:R-:W-:Y:S01]  /*62a0*/  VIADD R3, R28, 0x194 ;  /* 0x000001941c037836 */ /* 0x000fe20000000000 */
[----:B------:R-:W-:Y:S01]  /*62b0*/  IABS R18, R16 ;  /* 0x0000001000127213 */ /* 0x000fe20000000000 */
[----:B------:R-:W-:Y:S01]  /*62c0*/  @!P1 IMAD.IADD R13, R13, 0x1, -R5 ;  /* 0x000000010d0d9824 */ /* 0x000fe200078e0a05 */
[----:B------:R-:W-:Y:S01]  /*62d0*/  IABS R6, R2 ;  /* 0x0000000200067213 */ /* 0x000fe20000000000 */
[----:B---3--:R-:W-:Y:S01]  /*62e0*/  IMAD.MOV.U32 R10, RZ, RZ, R17 ;  /* 0x000000ffff0a7224 */ /* 0x008fe200078e0011 */
[----:B------:R-:W-:Y:S01]  /*62f0*/  IABS R9, R3 ;  /* 0x0000000300097213 */ /* 0x000fe20000000000 */
[----:B------:R-:W-:Y:S01]  /*6300*/  @!P5 IMAD.IADD R4, R4, 0x1, -R5 ;  /* 0x000000010404d824 */ /* 0x000fe200078e0a05 */
[----:B------:R-:W-:Y:S01]  /*6310*/  ISETP.GT.U32.AND P1, PT, R5, R13, PT ;  /* 0x0000000d0500720c */ /* 0x000fe20003f24070 */
[----:B------:R-:W-:-:S03]  /*6320*/  IMAD.HI.U32 R14, R8, R6, RZ ;  /* 0x00000006080e7227 */ /* 0x000fc600078e00ff */
[----:B------:R-:W-:Y:S01]  /*6330*/  ISETP.GT.U32.AND P5, PT, R5, R4, PT ;  /* 0x000000040500720c */ /* 0x000fe20003fa4070 */
[----:B------:R-:W-:Y:S02]  /*6340*/  IMAD.MOV R14, RZ, RZ, -R14 ;  /* 0x000000ffff0e7224 */ /* 0x000fe400078e0a0e */
[----:B------:R-:W-:Y:S01]  /*6350*/  @!P3 IMAD.MOV R10, RZ, RZ, -R10 ;  /* 0x000000ffff0ab224 */ /* 0x000fe200078e0a0a */
[----:B------:R-:W-:Y:S01]  /*6360*/  ISETP.GE.AND P3, PT, R2, RZ, PT ;  /* 0x000000ff0200720c */ /* 0x000fe20003f66270 */
[----:B------:R-:W-:Y:S02]  /*6370*/  @!P4 IMAD.IADD R15, R15, 0x1, -R5 ;  /* 0x000000010f0fc824 */ /* 0x000fe400078e0a05 */
[----:B------:R-:W-:Y:S01]  /*6380*/  IMAD R2, R5, R14, R6 ;  /* 0x0000000e05027224 */ /* 0x000fe200078e0206 */
[----:B------:R0:W-:Y:S01]  /*6390*/  STL [R1+0x7b8], R10 ;  /* 0x0007b80a01007387 */ /* 0x0001e20000100800 */
[----:B------:R-:W-:-:S03]  /*63a0*/  IMAD.HI.U32 R6, R8, R12, RZ ;  /* 0x0000000c08067227 */ /* 0x000fc600078e00ff */
[----:B------:R-:W-:Y:S01]  /*63b0*/  ISETP.GT.U32.AND P4, PT, R5, R2, PT ;  /* 0x000000020500720c */ /* 0x000fe20003f84070 */
[----:B------:R-:W-:-:S04]  /*63c0*/  IMAD.HI.U32 R17, R8, R18, RZ ;  /* 0x0000001208117227 */ /* 0x000fc800078e00ff */
[----:B------:R-:W-:-:S04]  /*63d0*/  IMAD.HI.U32 R14, R8, R9, RZ ;  /* 0x00000009080e7227 */ /* 0x000fc800078e00ff */
[----:B0-----:R-:W-:Y:S02]  /*63e0*/  IMAD.MOV.U32 R10, RZ, RZ, R15 ;  /* 0x000000ffff0a7224 */ /* 0x001fe400078e000f */
[----:B------:R-:W-:Y:S02]  /*63f0*/  IMAD.MOV R6, RZ, RZ, -R6 ;  /* 0x000000ffff067224 */ /* 0x000fe400078e0a06 */
[----:B------:R-:W-:Y:S02]  /*6400*/  @!P0 IMAD.MOV R10, RZ, RZ, -R10 ;  /* 0x000000ffff0a8224 */ /* 0x000fe400078e0a0a */
[----:B------:R-:W-:Y:S02]  /*6410*/  IMAD.MOV R17, RZ, RZ, -R17 ;  /* 0x000000ffff117224 */ /* 0x000fe400078e0a11 */
[----:B------:R-:W-:Y:S01]  /*6420*/  IMAD.MOV R14, RZ, RZ, -R14 ;  /* 0x000000ffff0e7224 */ /* 0x000fe200078e0a0e */
[----:B------:R0:W-:Y:S01]  /*6430*/  STL [R1+0x7b4], R10 ;  /* 0x0007b40a01007387 */ /* 0x0001e20000100800 */
[----:B------:R-:W-:-:S02]  /*6440*/  IMAD R12, R5, R6, R12 ;  /* 0x00000006050c7224 */ /* 0x000fc400078e020c */
[--C-:B------:R-:W-:Y:S02]  /*6450*/  @!P1 IMAD.IADD R13, R13, 0x1, -R5.reuse ;  /* 0x000000010d0d9824 */ /* 0x100fe400078e0a05 */
[----:B------:R-:W-:Y:S01]  /*6460*/  VIADD R6, R28, 0x193 ;  /* 0x000001931c067836 */ /* 0x000fe20000000000 */
[C---:B------:R-:W-:Y:S01]  /*6470*/  ISETP.GT.U32.AND P1, PT, R5.reuse, R12, PT ;  /* 0x0000000c0500720c */ /* 0x040fe20003f24070 */
[----:B------:R-:W-:Y:S01]  /*6480*/  @!P5 IMAD.IADD R4, R4, 0x1, -R5 ;  /* 0x000000010404d824 */ /* 0x000fe200078e0a05 */
[----:B------:R-:W-:Y:S01]  /*6490*/  ISETP.GE.AND P5, PT, R16, RZ, PT ;  /* 0x000000ff1000720c */ /* 0x000fe20003fa6270 */
[C---:B------:R-:W-:Y:S02]  /*64a0*/  IMAD R18, R5.reuse, R17, R18 ;  /* 0x0000001105127224 */ /* 0x040fe400078e0212 */
[C---:B------:R-:W-:Y:S01]  /*64b0*/  IMAD R9, R5.reuse, R14, R9 ;  /* 0x0000000e05097224 */ /* 0x040fe200078e0209 */
[----:B------:R-:W-:Y:S01]  /*64c0*/  IABS R14, R6 ;  /* 0x00000006000e7213 */ /* 0x000fe20000000000 */
[----:B0-----:R-:W-:Y:S01]  /*64d0*/  IMAD.MOV.U32 R10, RZ, RZ, R13 ;  /* 0x000000ffff0a7224 */ /* 0x001fe200078e000d */
[----:B------:R-:W-:Y:S01]  /*64e0*/  ISETP.GT.U32.AND P0, PT, R5, R18, PT ;  /* 0x000000120500720c */ /* 0x000fe20003f04070 */
[----:B------:R-:W-:-:S02]  /*64f0*/  IMAD.MOV.U32 R15, RZ, RZ, R4 ;  /* 0x000000ffff0f7224 */ /* 0x000fc400078e0004 */
[----:B------:R-:W-:Y:S01]  /*6500*/  @!P6 IMAD.MOV R10, RZ, RZ, -R10 ;  /* 0x000000ffff0ae224 */ /* 0x000fe200078e0a0a */
[----:B------:R-:W-:Y:S01]  /*6510*/  ISETP.GT.U32.AND P6, PT, R5, R9, PT ;  /* 0x000000090500720c */ /* 0x000fe20003fc4070 */
[----:B------:R-:W-:Y:S02]  /*6520*/  @!P4 IMAD.IADD R2, R2, 0x1, -R5 ;  /* 0x000000010202c824 */ /* 0x000fe400078e0a05 */
[----:B------:R-:W-:Y:S02]  /*6530*/  IMAD.MOV.U32 R4, RZ, RZ, R14 ;  /* 0x000000ffff047224 */ /* 0x000fe400078e000e */
[----:B------:R-:W-:Y:S01]  /*6540*/  @!P2 IMAD.MOV R15, RZ, RZ, -R15 ;  /* 0x000000ffff0fa224 */ /* 0x000fe200078e0a0f */
[----:B------:R-:W-:Y:S01]  /*6550*/  ISETP.GE.AND P2, PT, R11, RZ, PT ;  /* 0x000000ff0b00720c */ /* 0x000fe20003f46270 */
[----:B------:R-:W-:Y:S01]  /*6560*/  VIADD R11, R28, 0x192 ;  /* 0x000001921c0b7836 */ /* 0x000fe20000000000 */
[----:B------:R-:W-:Y:S01]  /*6570*/  ISETP.GT.U32.AND P4, PT, R5, R2, PT ;  /* 0x000000020500720c */ /* 0x000fe20003f84070 */
[----:B------:R-:W-:Y:S01]  /*6580*/  IMAD.HI.U32 R13, R8, R4, RZ ;  /* 0x00000004080d7227 */ /* 0x000fe200078e00ff */
[----:B------:R-:W-:Y:S02]  /*6590*/  STL [R1+0x7b0], R15 ;  /* 0x0007b00f01007387 */ /* 0x000fe40000100800 */
[----:B------:R-:W-:Y:S01]  /*65a0*/  IABS R17, R11 ;  /* 0x0000000b00117213 */ /* 0x000fe20000000000 */
[----:B------:R-:W-:Y:S01]  /*65b0*/  @!P1 IMAD.IADD R12, R12, 0x1, -R5 ;  /* 0x000000010c0c9824 */ /* 0x000fe200078e0a05 */
[----:B------:R0:W-:Y:S01]  /*65c0*/  STL [R1+0x7ac], R10 ;  /* 0x0007ac0a01007387 */ /* 0x0001e20000100800 */
[----:B------:R-:W-:-:S02]  /*65d0*/  IMAD.MOV R13, RZ, RZ, -R13 ;  /* 0x000000ffff0d7224 */ /* 0x000fc400078e0a0d */
[--C-:B------:R-:W-:Y:S01]  /*65e0*/  @!P0 IMAD.IADD R18, R18, 0x1, -R5.reuse ;  /* 0x0000000112128824 */ /* 0x100fe200078e0a05 */
[----:B------:R-:W-:Y:S01]  /*65f0*/  ISETP.GE.AND P0, PT, R6, RZ, PT ;  /* 0x000000ff0600720c */ /* 0x000fe20003f06270 */
[----:B------:R-:W-:Y:S01]  /*6600*/  @!P6 IMAD.IADD R9, R9, 0x1, -R5 ;  /* 0x000000010909e824 */ /* 0x000fe200078e0a05 */
[C---:B------:R-:W-:Y:S01]  /*6610*/  ISETP.GT.U32.AND P6, PT, R5.reuse, R12, PT ;  /* 0x0000000c0500720c */ /* 0x040fe20003fc4070 */
[C---:B------:R-:W-:Y:S01]  /*6620*/  IMAD R4, R5.reuse, R13, R4 ;  /* 0x0000000d05047224 */ /* 0x040fe200078e0204 */
[----:B------:R-:W-:Y:S01]  /*6630*/  ISETP.GT.U32.AND P1, PT, R5, R18, PT ;  /* 0x000000120500720c */ /* 0x000fe20003f24070 */
[----:B------:R-:W-:-:S04]  /*6640*/  IMAD.HI.U32 R13, R8, R17, RZ ;  /* 0x00000011080d7227 */ /* 0x000fc800078e00ff */
[----:B------:R-:W-:Y:S01]  /*6650*/  @!P4 IMAD.IADD R2, R2, 0x1, -R5 ;  /* 0x000000010202c824 */ /* 0x000fe200078e0a05 */
[----:B------:R-:W-:Y:S01]  /*6660*/  ISETP.GE.AND P4, PT, R3, RZ, PT ;  /* 0x000000ff0300720c */ /* 0x000fe20003f86270 */
[----:B------:R-:W-:Y:S02]  /*6670*/  IMAD.MOV R13, RZ, RZ, -R13 ;  /* 0x000000ffff0d7224 */ /* 0x000fe400078e0a0d */
[----:B0-----:R-:W-:Y:S02]  /*6680*/  IMAD.MOV.U32 R10, RZ, RZ, R2 ;  /* 0x000000ffff0a7224 */ /* 0x001fe400078e0002 */
[C---:B------:R-:W-:Y:S02]  /*6690*/  IMAD R17, R5.reuse, R13, R17 ;  /* 0x0000000d05117224 */ /* 0x040fe400078e0211 */
[----:B------:R-:W-:Y:S01]  /*66a0*/  @!P3 IMAD.MOV R10, RZ, RZ, -R10 ;  /* 0x000000ffff0ab224 */ /* 0x000fe200078e0a0a */
[C---:B------:R-:W-:Y:S01]  /*66b0*/  ISETP.GT.U32.AND P3, PT, R5.reuse, R9, PT ;  /* 0x000000090500720c */ /* 0x040fe20003f64070 */
[--C-:B------:R-:W-:Y:S01]  /*66c0*/  @!P6 IMAD.IADD R12, R12, 0x1, -R5.reuse ;  /* 0x000000010c0ce824 */ /* 0x100fe200078e0a05 */
[C---:B------:R-:W-:Y:S01]  /*66d0*/  ISETP.GT.U32.AND P6, PT, R5.reuse, R17, PT ;  /* 0x000000110500720c */ /* 0x040fe20003fc4070 */
[----:B------:R-:W-:Y:S01]  /*66e0*/  VIADD R6, R28, 0x191 ;  /* 0x000001911c067836 */ /* 0x000fe20000000000 */
[----:B------:R0:W-:Y:S01]  /*66f0*/  STL [R1+0x7a4], R10 ;  /* 0x0007a40a01007387 */ /* 0x0001e20000100800 */
[----:B------:R-:W-:Y:S01]  /*6700*/  @!P1 IMAD.IADD R18, R18, 0x1, -R5 ;  /* 0x0000000112129824 */ /* 0x000fe200078e0a05 */
[----:B------:R-:W-:Y:S01]  /*6710*/  ISETP.GT.U32.AND P1, PT, R5, R4, PT ;  /* 0x000000040500720c */ /* 0x000fe20003f24070 */
[C---:B------:R-:W-:Y:S01]  /*6720*/  VIADD R3, R28.reuse, 0x190 ;  /* 0x000001901c037836 */ /* 0x040fe20000000000 */
[----:B------:R-:W-:Y:S01]  /*6730*/  IABS R16, R6 ;  /* 0x0000000600107213 */ /* 0x000fe20000000000 */
[----:B------:R-:W-:-:S03]  /*6740*/  VIADD R2, R28, 0x18f ;  /* 0x0000018f1c027836 */ /* 0x000fc60000000000 */
[----:B------:R-:W-:Y:S01]  /*6750*/  IABS R15, R3 ;  /* 0x00000003000f7213 */ /* 0x000fe20000000000 */
[----:B------:R-:W-:Y:S01]  /*6760*/  IMAD.HI.U32 R13, R8, R16, RZ ;  /* 0x00000010080d7227 */ /* 0x000fe200078e00ff */
[----:B------:R-:W-:-:S03]  /*6770*/  IABS R14, R2 ;  /* 0x00000002000e7213 */ /* 0x000fc60000000000 */
[----:B0-----:R-:W-:Y:S02]  /*6780*/  IMAD.MOV.U32 R10, RZ, RZ, R18 ;  /* 0x000000ffff0a7224 */ /* 0x001fe400078e0012 */
[--C-:B------:R-:W-:Y:S01]  /*6790*/  @!P3 IMAD.IADD R9, R9, 0x1, -R5.reuse ;  /* 0x000000010909b824 */ /* 0x100fe200078e0a05 */
[----:B------:R-:W-:Y:S01]  /*67a0*/  ISETP.GE.AND P3, PT, R11, RZ, PT ;  /* 0x000000ff0b00720c */ /* 0x000fe20003f66270 */
[----:B------:R-:W-:Y:S02]  /*67b0*/  @!P6 IMAD.IADD R17, R17, 0x1, -R5 ;  /* 0x000000011111e824 */ /* 0x000fe400078e0a05 */
[----:B------:R-:W-:Y:S02]  /*67c0*/  @!P5 IMAD.MOV R10, RZ, RZ, -R10 ;  /* 0x000000ffff0ad224 */ /* 0x000fe400078e0a0a */
[----:B------:R-:W-:Y:S01]  /*67d0*/  IMAD.HI.U32 R11, R8, R15, RZ ;  /* 0x0000000f080b7227 */ /* 0x000fe200078e00ff */
[----:B------:R-:W-:Y:S02]  /*67e0*/  ISETP.GT.U32.AND P6, PT, R5, R17, PT ;  /* 0x000000110500720c */ /* 0x000fe40003fc4070 */
[----:B------:R0:W-:Y:S01]  /*67f0*/  STL [R1+0x7a0], R10 ;  /* 0x0007a00a01007387 */ /* 0x0001e20000100800 */
[----:B------:R-:W-:-:S02]  /*6800*/  IMAD.MOV R13, RZ, RZ, -R13 ;  /* 0x000000ffff0d7224 */ /* 0x000fc400078e0a0d */
[----:B------:R-:W-:Y:S01]  /*6810*/  @!P1 IMAD.IADD R4, R4, 0x1, -R5 ;  /* 0x0000000104049824 */ /* 0x000fe200078e0a05 */
[----:B------:R-:W-:Y:S01]  /*6820*/  ISETP.GE.AND P1, PT, R6, RZ, PT ;  /* 0x000000ff0600720c */ /* 0x000fe20003f26270 */
[----:B------:R-:W-:-:S03]  /*6830*/  IMAD.HI.U32 R6, R8, R14, RZ ;  /* 0x0000000e08067227 */ /* 0x000fc600078e00ff */
[C---:B------:R-:W-:Y:S01]  /*6840*/  ISETP.GT.U32.AND P5, PT, R5.reuse, R4, PT ;  /* 0x000000040500720c */ /* 0x040fe20003fa4070 */
[----:B------:R-:W-:Y:S02]  /*6850*/  IMAD.MOV R11, RZ, RZ, -R11 ;  /* 0x000000ffff0b7224 */ /* 0x000fe400078e0a0b */
[C---:B------:R-:W-:Y:S02]  /*6860*/  IMAD R16, R5.reuse, R13, R16 ;  /* 0x0000000d05107224 */ /* 0x040fe400078e0210 */
[----:B0-----:R-:W-:Y:S02]  /*6870*/  IMAD.MOV.U32 R10, RZ, RZ, R12 ;  /* 0x000000ffff0a7224 */ /* 0x001fe400078e000c */
[----:B------:R-:W-:Y:S02]  /*6880*/  IMAD.MOV R6, RZ, RZ, -R6 ;  /* 0x000000ffff067224 */ /* 0x000fe400078e0a06 */
[C---:B------:R-:W-:Y:S02]  /*6890*/  IMAD R15, R5.reuse, R11, R15 ;  /* 0x0000000b050f7224 */ /* 0x040fe400078e020f */
[----:B------:R-:W-:Y:S01]  /*68a0*/  @!P2 IMAD.MOV R10, RZ, RZ, -R10 ;  /* 0x000000ffff0aa224 */ /* 0x000fe200078e0a0a */
[C---:B------:R-:W-:Y:S01]  /*68b0*/  ISETP.GT.U32.AND P2, PT, R5.reuse, R16, PT ;  /* 0x000000100500720c */ /* 0x040fe20003f44070 */
[----:B------:R-:W-:-:S02]  /*68c0*/  IMAD R14, R5, R6, R14 ;  /* 0x00000006050e7224 */ /* 0x000fc400078e020e */
[----:B------:R-:W-:Y:S01]  /*68d0*/  @!P4 IMAD.MOV R9, RZ, RZ, -R9 ;  /* 0x000000ffff09c224 */ /* 0x000fe200078e0a09 */
[----:B------:R-:W-:Y:S01]  /*68e0*/  ISETP.GT.U32.AND P4, PT, R5, R15, PT ;  /* 0x0000000f0500720c */ /* 0x000fe20003f84070 */
[--C-:B------:R-:W-:Y:S01]  /*68f0*/  @!P6 IMAD.IADD R17, R17, 0x1, -R5.reuse ;  /* 0x000000011111e824 */ /* 0x100fe200078e0a05 */
[----:B------:R-:W-:Y:S01]  /*6900*/  ISETP.GT.U32.AND P6, PT, R5, R14, PT ;  /* 0x0000000e0500720c */ /* 0x000fe20003fc4070 */
[----:B------:R-:W-:Y:S01]  /*6910*/  VIADD R13, R28, 0x18e ;  /* 0x0000018e1c0d7836 */ /* 0x000fe20000000000 */
[----:B------:R-:W-:Y:S01]  /*6920*/  STL [R1+0x79c], R10 ;  /* 0x00079c0a01007387 */ /* 0x000fe20000100800 */
[----:B------:R-:W-:Y:S01]  /*6930*/  @!P5 IMAD.IADD R4, R4, 0x1, -R5 ;  /* 0x000000010404d824 */ /* 0x000fe200078e0a05 */
[----:B------:R-:W-:Y:S01]  /*6940*/  ISETP.GE.AND P5, PT, R3, RZ, PT ;  /* 0x000000ff0300720c */ /* 0x000fe20003fa6270 */
[----:B------:R-:W-:Y:S01]  /*6950*/  @!P3 IMAD.MOV R17, RZ, RZ, -R17 ;  /* 0x000000ffff11b224 */ /* 0x000fe200078e0a11 */
[----:B------:R0:W-:Y:S01]  /*6960*/  STL [R1+0x794], R9 ;  /* 0x0007940901007387 */ /* 0x0001e20000100800 */
[----:B------:R-:W-:Y:S01]  /*6970*/  @!P2 IMAD.IADD R16, R16, 0x1, -R5 ;  /* 0x000000011010a824 */ /* 0x000fe200078e0a05 */
[----:B------:R-:W-:-:S02]  /*6980*/  IABS R6, R13 ;  /* 0x0000000d00067213 */ /* 0x000fc40000000000 */
[----:B------:R-:W-:Y:S01]  /*6990*/  ISETP.GE.AND P2, PT, R2, RZ, PT ;  /* 0x000000ff0200720c */ /* 0x000fe20003f46270 */
[----:B------:R-:W-:Y:S01]  /*69a0*/  @!P4 IMAD.IADD R15, R15, 0x1, -R5 ;  /* 0x000000010f0fc824 */ /* 0x000fe200078e0a05 */
[----:B------:R-:W-:Y:S01]  /*69b0*/  ISETP.GT.U32.AND P4, PT, R5, R16, PT ;  /* 0x000000100500720c */ /* 0x000fe20003f84070 */
[----:B------:R-:W-:-:S04]  /*69c0*/  IMAD.HI.U32 R3, R8, R6, RZ ;  /* 0x0000000608037227 */ /* 0x000fc800078e00ff */
[----:B0-----:R-:W-:Y:S02]  /*69d0*/  VIADD R9, R28, 0x18d ;  /* 0x0000018d1c097836 */ /* 0x001fe40000000000 */
[----:B------:R-:W-:Y:S01]  /*69e0*/  @!P6 IMAD.IADD R14, R14, 0x1, -R5 ;  /* 0x000000010e0ee824 */ /* 0x000fe200078e0a05 */
[----:B------:R-:W-:Y:S01]  /*69f0*/  ISETP.GT.U32.AND P6, PT, R5, R15, PT ;  /* 0x0000000f0500720c */ /* 0x000fe20003fc4070 */
[----:B------:R-:W-:Y:S01]  /*6a00*/  IMAD.MOV.U32 R10, RZ, RZ, R4 ;  /* 0x000000ffff0a7224 */ /* 0x000fe200078e0004 */
[----:B------:R-:W-:Y:S01]  /*6a10*/  IABS R12, R9 ;  /* 0x00000009000c7213 */ /* 0x000fe20000000000 */
[----:B------:R-:W-:Y:S02]  /*6a20*/  IMAD.MOV R3, RZ, RZ, -R3 ;  /* 0x000000ffff037224 */ /* 0x000fe400078e0a03 */
[----:B------:R-:W-:Y:S02]  /*6a30*/  @!P4 IMAD.IADD R16, R16, 0x1, -R5 ;  /* 0x000000011010c824 */ /* 0x000fe400078e0a05 */
[----:B------:R-:W-:-:S04]  /*6a40*/  IMAD.HI.U32 R4, R8, R12, RZ ;  /* 0x0000000c08047227 */ /* 0x000fc800078e00ff */
[C---:B------:R-:W-:Y:S02]  /*6a50*/  IMAD R6, R5.reuse, R3, R6 ;  /* 0x0000000305067224 */ /* 0x040fe400078e0206 */
[----:B------:R-:W-:Y:S02]  /*6a60*/  IMAD.MOV R4, RZ, RZ, -R4 ;  /* 0x000000ffff047224 */ /* 0x000fe400078e0a04 */
[----:B------:R-:W-:Y:S01]  /*6a70*/  @!P0 IMAD.MOV R10, RZ, RZ, -R10 ;  /* 0x000000ffff0a8224 */ /* 0x000fe200078e0a0a */
[C---:B------:R-:W-:Y:S01]  /*6a80*/  ISETP.GT.U32.AND P4, PT, R5.reuse, R6, PT ;  /* 0x000000060500720c */ /* 0x040fe20003f84070 */
[C---:B------:R-:W-:Y:S01]  /*6a90*/  IMAD R12, R5.reuse, R4, R12 ;  /* 0x00000004050c7224 */ /* 0x040fe200078e020c */
[----:B------:R-:W-:Y:S01]  /*6aa0*/  ISETP.GT.U32.AND P0, PT, R5, R14, PT ;  /* 0x0000000e0500720c */ /* 0x000fe20003f04070 */
[----:B------:R-:W-:Y:S01]  /*6ab0*/  @!P6 IMAD.IADD R15, R15, 0x1, -R5 ;  /* 0x000000010f0fe824 */ /* 0x000fe200078e0a05 */
[----:B------:R0:W-:Y:S01]  /*6ac0*/  STL [R1+0x790], R10 ;  /* 0x0007900a01007387 */ /* 0x0001e20000100800 */
[C---:B------:R-:W-:Y:S01]  /*6ad0*/  VIADD R2, R28.reuse, 0x18c ;  /* 0x0000018c1c027836 */ /* 0x040fe20000000000 */
[----:B------:R-:W-:Y:S01]  /*6ae0*/  ISETP.GT.U32.AND P6, PT, R5, R12, PT ;  /* 0x0000000c0500720c */ /* 0x000fe20003fc4070 */
[C---:B------:R-:W-:Y:S01]  /*6af0*/  VIADD R3, R28.reuse, 0x18b ;  /* 0x0000018b1c037836 */ /* 0x040fe20000000000 */
[----:B------:R-:W-:Y:S01]  /*6b00*/  STL [R1+0x78c], R17 ;  /* 0x00078c1101007387 */ /* 0x000fe20000100800 */
[----:B------:R-:W-:Y:S01]  /*6b10*/  @!P5 IMAD.MOV R15, RZ, RZ, -R15 ;  /* 0x000000ffff0fd224 */ /* 0x000fe200078e0a0f */
[----:B------:R-:W-:Y:S01]  /*6b20*/  IABS R18, R2 ;  /* 0x0000000200127213 */ /* 0x000fe20000000000 */
[----:B------:R-:W-:Y:S01]  /*6b30*/  VIADD R4, R28, 0x18a ;  /* 0x0000018a1c047836 */ /* 0x000fe20000000000 */
[----:B------:R-:W-:Y:S01]  /*6b40*/  IABS R11, R3 ;  /* 0x00000003000b7213 */ /* 0x000fe20000000000 */
[----:B------:R-:W-:Y:S01]  /*6b50*/  @!P4 IMAD.IADD R6, R6, 0x1, -R5 ;  /* 0x000000010606c824 */ /* 0x000fe200078e0a05 */
[----:B------:R-:W-:Y:S01]  /*6b60*/  ISETP.GE.AND P4, PT, R9, RZ, PT ;  /* 0x000000ff0900720c */ /* 0x000fe20003f86270 */
[----:B------:R-:W-:Y:S01]  /*6b70*/  IMAD.HI.U32 R19, R8, R18, RZ ;  /* 0x0000001208137227 */ /* 0x000fe200078e00ff */
[----:B------:R-:W-:-:S02]  /*6b80*/  ISETP.GE.AND P5, PT, R2, RZ, PT ;  /* 0x000000ff0200720c */ /* 0x000fc40003fa6270 */
[----:B------:R-:W-:Y:S01]  /*6b90*/  IABS R20, R4 ;  /* 0x0000000400147213 */ /* 0x000fe20000000000 */
[----:B0-----:R-:W-:Y:S02]  /*6ba0*/  IMAD.MOV.U32 R10, RZ, RZ, R16 ;  /* 0x000000ffff0a7224 */ /* 0x001fe400078e0010 */
[--C-:B------:R-:W-:Y:S01]  /*6bb0*/  @!P0 IMAD.IADD R14, R14, 0x1, -R5.reuse ;  /* 0x000000010e0e8824 */ /* 0x100fe200078e0a05 */
[----:B------:R-:W-:Y:S01]  /*6bc0*/  ISETP.GE.AND P0, PT, R13, RZ, PT ;  /* 0x000000ff0d00720c */ /* 0x000fe20003f06270 */
[----:B------:R-:W-:Y:S01]  /*6bd0*/  @!P6 IMAD.IADD R12, R12, 0x1, -R5 ;  /* 0x000000010c0ce824 */ /* 0x000fe200078e0a05 */
[----:B------:R-:W-:Y:S01]  /*6be0*/  ISETP.GT.U32.AND P6, PT, R5, R6, PT ;  /* 0x000000060500720c */ /* 0x000fe20003fc4070 */
[----:B------:R-:W-:Y:S02]  /*6bf0*/  IMAD.MOV R19, RZ, RZ, -R19 ;  /* 0x000000ffff137224 */ /* 0x000fe400078e0a13 */
        /* <DEDUP_REMOVED lines=8> */
[----:B------:R-:W-:Y:S01]  /*6c80*/  IMAD R2, R5, R13, R11 ;  /* 0x0000000d05027224 */ /* 0x000fe200078e020b */
[----:B------:R-:W-:Y:S01]  /*6c90*/  STL [R1+0x784], R15 ;  /* 0x0007840f01007387 */ /* 0x000fe20000100800 */
[----:B------:R-:W-:-:S03]  /*6ca0*/  VIADD R11, R28, 0x187 ;  /* 0x000001871c0b7836 */ /* 0x000fc60000000000 */
[----:B------:R-:W-:Y:S01]  /*6cb0*/  ISETP.GT.U32.AND P6, PT, R5, R2, PT ;  /* 0x000000020500720c */ /* 0x000fe20003fc4070 */
[----:B------:R-:W-:Y:S01]  /*6cc0*/  @!P1 IMAD.IADD R12, R12, 0x1, -R5 ;  /* 0x000000010c0c9824 */ /* 0x000fe200078e0a05 */
[----:B------:R-:W-:Y:S01]  /*6cd0*/  ISETP.GE.AND P1, PT, R4, RZ, PT ;  /* 0x000000ff0400720c */ /* 0x000fe20003f26270 */
[----:B0-----:R-:W-:Y:S01]  /*6ce0*/  IMAD.MOV.U32 R10, RZ, RZ, R14 ;  /* 0x000000ffff0a7224 */ /* 0x001fe200078e000e */
[----:B------:R-:W-:Y:S01]  /*6cf0*/  IABS R18, R11 ;  /* 0x0000000b00127213 */ /* 0x000fe20000000000 */
[----:B------:R-:W-:-:S04]  /*6d00*/  IMAD.HI.U32 R14, R8, R20, RZ ;  /* 0x00000014080e7227 */ /* 0x000fc800078e00ff */
[----:B------:R-:W-:Y:S01]  /*6d10*/  @!P2 IMAD.MOV R10, RZ, RZ, -R10 ;  /* 0x000000ffff0aa224 */ /* 0x000fe200078e0a0a */
[----:B------:R-:W-:Y:S01]  /*6d20*/  ISETP.GE.AND P2, PT, R3, RZ, PT ;  /* 0x000000ff0300720c */ /* 0x000fe20003f46270 */
[----:B------:R-:W-:Y:S02]  /*6d30*/  VIADD R3, R28, 0x189 ;  /* 0x000001891c037836 */ /* 0x000fe40000000000 */
[----:B------:R-:W-:Y:S01]  /*6d40*/  IMAD.MOV R14, RZ, RZ, -R14 ;  /* 0x000000ffff0e7224 */ /* 0x000fe200078e0a0e */
[----:B------:R0:W-:Y:S01]  /*6d50*/  STL [R1+0x77c], R10 ;  /* 0x00077c0a01007387 */ /* 0x0001e20000100800 */
[--C-:B------:R-:W-:Y:S01]  /*6d60*/  @!P3 IMAD.IADD R9, R9, 0x1, -R5.reuse ;  /* 0x000000010909b824 */ /* 0x100fe200078e0a05 */
[----:B------:R-:W-:Y:S01]  /*6d70*/  IABS R19, R3 ;  /* 0x0000000300137213 */ /* 0x000fe20000000000 */
[----:B------:R-:W-:Y:S01]  /*6d80*/  IMAD R20, R5, R14, R20 ;  /* 0x0000000e05147224 */ /* 0x000fe200078e0214 */
[----:B------:R-:W-:Y:S01]  /*6d90*/  ISETP.GE.AND P3, PT, R3, RZ, PT ;  /* 0x000000ff0300720c */ /* 0x000fe20003f66270 */
[----:B------:R-:W-:Y:S01]  /*6da0*/  @!P6 IMAD.IADD R2, R2, 0x1, -R5 ;  /* 0x000000010202e824 */ /* 0x000fe200078e0a05 */
[----:B------:R-:W-:Y:S01]  /*6db0*/  ISETP.GT.U32.AND P6, PT, R5, R9, PT ;  /* 0x000000090500720c */ /* 0x000fe20003fc4070 */
[----:B------:R-:W-:-:S02]  /*6dc0*/  VIADD R4, R28, 0x188 ;  /* 0x000001881c047836 */ /* 0x000fc40000000000 */
[----:B------:R-:W-:Y:S02]  /*6dd0*/  VIADD R3, R28, 0x186 ;  /* 0x000001861c037836 */ /* 0x000fe40000000000 */
[----:B0-----:R-:W-:Y:S01]  /*6de0*/  IMAD.MOV.U32 R10, RZ, RZ, R6 ;  /* 0x000000ffff0a7224 */ /* 0x001fe200078e0006 */
[----:B------:R-:W-:Y:S01]  /*6df0*/  IABS R15, R4 ;  /* 0x00000004000f7213 */ /* 0x000fe20000000000 */
[----:B------:R-:W-:Y:S01]  /*6e00*/  IMAD.HI.U32 R6, R8, R19, RZ ;  /* 0x0000001308067227 */ /* 0x000fe200078e00ff */
[----:B------:R-:W-:-:S03]  /*6e10*/  IABS R17, R3 ;  /* 0x0000000300117213 */ /* 0x000fc60000000000 */
[----:B------:R-:W-:Y:S01]  /*6e20*/  @!P0 IMAD.MOV R10, RZ, RZ, -R10 ;  /* 0x000000ffff0a8224 */ /* 0x000fe200078e0a0a */
[----:B------:R-:W-:Y:S01]  /*6e30*/  ISETP.GT.U32.AND P0, PT, R5, R2, PT ;  /* 0x000000020500720c */ /* 0x000fe20003f04070 */
[----:B------:R-:W-:Y:S02]  /*6e40*/  IMAD.MOV R6, RZ, RZ, -R6 ;  /* 0x000000ffff067224 */ /* 0x000fe400078e0a06 */
[----:B------:R-:W-:Y:S01]  /*6e50*/  @!P6 IMAD.IADD R9, R9, 0x1, -R5 ;  /* 0x000000010909e824 */ /* 0x000fe200078e0a05 */
[----:B------:R0:W-:Y:S01]  /*6e60*/  STL [R1+0x774], R10 ;  /* 0x0007740a01007387 */ /* 0x0001e20000100800 */
[----:B------:R-:W-:Y:S02]  /*6e70*/  IMAD R19, R5, R6, R19 ;  /* 0x0000000605137224 */ /* 0x000fe400078e0213 */
[----:B------:R-:W-:-:S03]  /*6e80*/  IMAD.HI.U32 R6, R8, R18, RZ ;  /* 0x0000001208067227 */ /* 0x000fc600078e00ff */
[----:B------:R-:W-:Y:S01]  /*6e90*/  ISETP.GT.U32.AND P6, PT, R5, R19, PT ;  /* 0x000000130500720c */ /* 0x000fe20003fc4070 */
[----:B------:R-:W-:Y:S02]  /*6ea0*/  IMAD.MOV R6, RZ, RZ, -R6 ;  /* 0x000000ffff067224 */ /* 0x000fe400078e0a06 */
[----:B------:R-:W-:Y:S01]  /*6eb0*/  @!P0 IMAD.IADD R2, R2, 0x1, -R5 ;  /* 0x0000000102028824 */ /* 0x000fe200078e0a05 */
[----:B------:R-:W-:Y:S01]  /*6ec0*/  ISETP.GE.AND P0, PT, R4, RZ, PT ;  /* 0x000000ff0400720c */ /* 0x000fe20003f06270 */
[----:B0-----:R-:W-:Y:S02]  /*6ed0*/  IMAD.MOV.U32 R10, RZ, RZ, R12 ;  /* 0x000000ffff0a7224 */ /* 0x001fe400078e000c */
[----:B------:R-:W-:-:S04]  /*6ee0*/  IMAD.HI.U32 R12, R8, R15, RZ ;  /* 0x0000000f080c7227 */ /* 0x000fc800078e00ff */
[----:B------:R-:W-:Y:S01]  /*6ef0*/  @!P4 IMAD.MOV R10, RZ, RZ, -R10 ;  /* 0x000000ffff0ac224 */ /* 0x000fe200078e0a0a */
[C---:B------:R-:W-:Y:S01]  /*6f00*/  ISETP.GT.U32.AND P4, PT, R5.reuse, R20, PT ;  /* 0x000000140500720c */ /* 0x040fe20003f84070 */
[----:B------:R-:W-:Y:S02]  /*6f10*/  IMAD.MOV R12, RZ, RZ, -R12 ;  /* 0x000000ffff0c7224 */ /* 0x000fe400078e0a0c */
[C---:B------:R-:W-:Y:S01]  /*6f20*/  IMAD R18, R5.reuse, R6, R18 ;  /* 0x0000000605127224 */ /* 0x040fe200078e0212 */
[----:B------:R0:W-:Y:S01]  /*6f30*/  STL [R1+0x770], R10 ;  /* 0x0007700a01007387 */ /* 0x0001e20000100800 */
[----:B------:R-:W-:Y:S02]  /*6f40*/  IMAD R15, R5, R12, R15 ;  /* 0x0000000c050f7224 */ /* 0x000fe400078e020f */
[----:B------:R-:W-:Y:S02]  /*6f50*/  IMAD.MOV.U32 R6, RZ, RZ, R2 ;  /* 0x000000ffff067224 */ /* 0x000fe400078e0002 */
[----:B------:R-:W-:-:S02]  /*6f60*/  @!P6 IMAD.IADD R19, R19, 0x1, -R5 ;  /* 0x000000011313e824 */ /* 0x000fc400078e0a05 */
[----:B------:R-:W-:Y:S01]  /*6f70*/  @!P2 IMAD.MOV R6, RZ, RZ, -R6 ;  /* 0x000000ffff06a224 */ /* 0x000fe200078e0a06 */
[C---:B------:R-:W-:Y:S01]  /*6f80*/  ISETP.GT.U32.AND P2, PT, R5.reuse, R15, PT ;  /* 0x0000000f0500720c */ /* 0x040fe20003f44070 */
[----:B------:R-:W-:Y:S01]  /*6f90*/  @!P4 IMAD.IADD R20, R20, 0x1, -R5 ;  /* 0x000000011414c824 */ /* 0x000fe200078e0a05 */
[----:B------:R-:W-:Y:S01]  /*6fa0*/  ISETP.GT.U32.AND P6, PT, R5, R19, PT ;  /* 0x000000130500720c */ /* 0x000fe20003fc4070 */
[----:B0-----:R-:W-:Y:S01]  /*6fb0*/  IMAD.MOV.U32 R10, RZ, RZ, R9 ;  /* 0x000000ffff0a7224 */ /* 0x001fe200078e0009 */
[----:B------:R-:W-:Y:S01]  /*6fc0*/  ISETP.GE.AND P4, PT, R11, RZ, PT ;  /* 0x000000ff0b00720c */ /* 0x000fe20003f86270 */
[----:B------:R-:W-:-:S04]  /*6fd0*/  IMAD.HI.U32 R4, R8, R17, RZ ;  /* 0x0000001108047227 */ /* 0x000fc800078e00ff */
[----:B------:R-:W-:Y:S01]  /*6fe0*/  @!P5 IMAD.MOV R10, RZ, RZ, -R10 ;  /* 0x000000ffff0ad224 */ /* 0x000fe200078e0a0a */
[C---:B------:R-:W-:Y:S01]  /*6ff0*/  ISETP.GT.U32.AND P5, PT, R5.reuse, R20, PT ;  /* 0x000000140500720c */ /* 0x040fe20003fa4070 */
[----:B------:R-:W-:Y:S02]  /*7000*/  IMAD.MOV R4, RZ, RZ, -R4 ;  /* 0x000000ffff047224 */ /* 0x000fe400078e0a04 */
[C---:B------:R-:W-:Y:S01]  /*7010*/  VIADD R11, R28.reuse, 0x185 ;  /* 0x000001851c0b7836 */ /* 0x040fe20000000000 */
[----:B------:R0:W-:Y:S01]  /*7020*/  STL [R1+0x76c], R10 ;  /* 0x00076c0a01007387 */ /* 0x0001e20000100800 */
[----:B------:R-:W-:Y:S02]  /*7030*/  IMAD R17, R5, R4, R17 ;  /* 0x0000000405117224 */ /* 0x000fe400078e0211 */
[--C-:B------:R-:W-:Y:S01]  /*7040*/  @!P2 IMAD.IADD R15, R15, 0x1, -R5.reuse ;  /* 0x000000010f0fa824 */ /* 0x100fe200078e0a05 */
[----:B------:R-:W-:Y:S01]  /*7050*/  IABS R13, R11 ;  /* 0x0000000b000d7213 */ /* 0x000fe20000000000 */
[--C-:B------:R-:W-:Y:S01]  /*7060*/  @!P6 IMAD.IADD R19, R19, 0x1, -R5.reuse ;  /* 0x000000011313e824 */ /* 0x100fe200078e0a05 */
[----:B------:R-:W-:Y:S01]  /*7070*/  ISETP.GT.U32.AND P6, PT, R5, R17, PT ;  /* 0x000000110500720c */ /* 0x000fe20003fc4070 */
[----:B------:R-:W-:Y:S01]  /*7080*/  VIADD R2, R28, 0x184 ;  /* 0x000001841c027836 */ /* 0x000fe20000000000 */
[----:B------:R-:W-:Y:S01]  /*7090*/  ISETP.GE.AND P2, PT, R3, RZ, PT ;  /* 0x000000ff0300720c */ /* 0x000fe20003f46270 */
[----:B------:R-:W-:Y:S01]  /*70a0*/  @!P5 IMAD.IADD R20, R20, 0x1, -R5 ;  /* 0x000000011414d824 */ /* 0x000fe200078e0a05 */
[----:B------:R-:W-:Y:S01]  /*70b0*/  ISETP.GT.U32.AND P5, PT, R5, R18, PT ;  /* 0x000000120500720c */ /* 0x000fe20003fa4070 */
[----:B------:R-:W-:Y:S01]  /*70c0*/  IMAD.HI.U32 R16, R8, R13, RZ ;  /* 0x0000000d08107227 */ /* 0x000fe200078e00ff */
[----:B------:R-:W-:Y:S01]  /*70d0*/  IABS R9, R2 ;  /* 0x0000000200097213 */ /* 0x000fe20000000000 */
[----:B------:R3:W-:Y:S02]  /*70e0*/  STL [R1+0x768], R6 ;  /* 0x0007680601007387 */ /* 0x0007e40000100800 */
[----:B------:R-:W-:-:S02]  /*70f0*/  IMAD.MOV R16, RZ, RZ, -R16 ;  /* 0x000000ffff107224 */ /* 0x000fc400078e0a10 */
[----:B------:R-:W-:Y:S02]  /*7100*/  VIADD R14, R28, 0x182 ;  /* 0x000001821c0e7836 */ /* 0x000fe40000000000 */
[----:B------:R-:W-:Y:S02]  /*7110*/  IMAD R13, R5, R16, R13 ;  /* 0x00000010050d7224 */ /* 0x000fe400078e020d */
[--C-:B------:R-:W-:Y:S01]  /*7120*/  @!P6 IMAD.IADD R17, R17, 0x1, -R5.reuse ;  /* 0x000000011111e824 */ /* 0x100fe200078e0a05 */
[----:B------:R-:W-:Y:S01]  /*7130*/  IABS R4, R14 ;  /* 0x0000000e00047213 */ /* 0x000fe20000000000 */
[----:B------:R-:W-:Y:S01]  /*7140*/  @!P5 IMAD.IADD R18, R18, 0x1, -R5 ;  /* 0x000000011212d824 */ /* 0x000fe200078e0a05 */
[----:B------:R-:W-:Y:S01]  /*7150*/  ISETP.GT.U32.AND P5, PT, R5, R15, PT ;  /* 0x0000000f0500720c */ /* 0x000fe20003fa4070 */
[----:B------:R-:W-:-:S03]  /*7160*/  IMAD.HI.U32 R3, R8, R9, RZ ;  /* 0x0000000908037227 */ /* 0x000fc600078e00ff */
[C---:B------:R-:W-:Y:S01]  /*7170*/  ISETP.GT.U32.AND P6, PT, R5.reuse, R18, PT ;  /* 0x000000120500720c */ /* 0x040fe20003fc4070 */
[----:B------:R-:W-:Y:S02]  /*7180*/  IMAD.MOV.U32 R21, RZ, RZ, R20 ;  /* 0x000000ffff157224 */ /* 0x000fe400078e0014 */
[----:B------:R-:W-:Y:S02]  /*7190*/  IMAD.MOV R3, RZ, RZ, -R3 ;  /* 0x000000ffff037224 */ /* 0x000fe400078e0a03 */
[----:B0-----:R-:W-:Y:S02]  /*71a0*/  IMAD.MOV.U32 R10, RZ, RZ, R19 ;  /* 0x000000ffff0a7224 */ /* 0x001fe400078e0013 */
[----:B------:R-:W-:Y:S01]  /*71b0*/  @!P1 IMAD.MOV R21, RZ, RZ, -R21 ;  /* 0x000000ffff159224 */ /* 0x000fe200078e0a15 */
[----:B------:R-:W-:Y:S01]  /*71c0*/  ISETP.GT.U32.AND P1, PT, R5, R17, PT ;  /* 0x000000110500720c */ /* 0x000fe20003f24070 */
[----:B------:R-:W-:Y:S01]  /*71d0*/  @!P5 IMAD.IADD R15, R15, 0x1, -R5 ;  /* 0x000000010f0fd824 */ /* 0x000fe200078e0a05 */
[----:B------:R-:W-:Y:S01]  /*71e0*/  ISETP.GT.U32.AND P5, PT, R5, R13, PT ;  /* 0x0000000d0500720c */ /* 0x000fe20003fa4070 */
[----:B------:R-:W-:Y:S01]  /*71f0*/  @!P3 IMAD.MOV R10, RZ, RZ, -R10 ;  /* 0x000000ffff0ab224 */ /* 0x000fe200078e0a0a */
[----:B------:R-:W-:Y:S01]  /*7200*/  ISETP.GE.AND P3, PT, R11, RZ, PT ;  /* 0x000000ff0b00720c */ /* 0x000fe20003f66270 */
[----:B------:R-:W-:Y:S01]  /*7210*/  IMAD R9, R5, R3, R9 ;  /* 0x0000000305097224 */ /* 0x000fe200078e0209 */
[----:B------:R-:W-:Y:S01]  /*7220*/  STL [R1+0x764], R21 ;  /* 0x0007641501007387 */ /* 0x000fe20000100800 */
[----:B------:R-:W-:-:S03]  /*7230*/  IMAD.HI.U32 R11, R8, R4, RZ ;  /* 0x00000004080b7227 */ /* 0x000fc600078e00ff */
[----:B------:R0:W-:Y:S01]  /*7240*/  STL [R1+0x760], R10 ;  /* 0x0007600a01007387 */ /* 0x0001e20000100800 */
[----:B------:R-:W-:Y:S01]  /*7250*/  @!P6 IMAD.IADD R18, R18, 0x1, -R5 ;  /* 0x000000011212e824 */ /* 0x000fe200078e0a05 */
[----:B------:R-:W-:Y:S01]  /*7260*/  ISETP.GT.U32.AND P6, PT, R5, R9, PT ;  /* 0x000000090500720c */ /* 0x000fe20003fc4070 */
[----:B------:R-:W-:Y:S02]  /*7270*/  VIADD R12, R28, 0x183 ;  /* 0x000001831c0c7836 */ /* 0x000fe40000000000 */
[----:B------:R-:W-:Y:S02]  /*7280*/  IMAD.MOV R11, RZ, RZ, -R11 ;  /* 0x000000ffff0b7224 */ /* 0x000fe400078e0a0b */
[----:B------:R-:W-:Y:S01]  /*7290*/  @!P5 IMAD.IADD R13, R13, 0x1, -R5 ;  /* 0x000000010d0dd824 */ /* 0x000fe200078e0a05 */
[----:B---3--:R-:W-:Y:S01]  /*72a0*/  IABS R6, R12 ;  /* 0x0000000c00067213 */ /* 0x008fe20000000000 */
[----:B------:R-:W-:Y:S02]  /*72b0*/  IMAD R4, R5, R11, R4 ;  /* 0x0000000b05047224 */ /* 0x000fe400078e0204 */
[----:B0-----:R-:W-:-:S02]  /*72c0*/  IMAD.MOV.U32 R10, RZ, RZ, R15 ;  /* 0x000000ffff0a7224 */ /* 0x001fc400078e000f */
        /* <DEDUP_REMOVED lines=22> */
[----:B------:R-:W-:Y:S01]  /*7430*/  @!P0 IMAD.IADD R13, R13, 0x1, -R5 ;  /* 0x000000010d0d8824 */ /* 0x000fe200078e0a05 */
[----:B------:R-:W-:Y:S01]  /*7440*/  ISETP.GE.AND P0, PT, R14, RZ, PT ;  /* 0x000000ff0e00720c */ /* 0x000fe20003f06270 */
[----:B------:R-:W-:Y:S01]  /*7450*/  IMAD.MOV R15, RZ, RZ, -R15 ;  /* 0x000000ffff0f7224 */ /* 0x000fe200078e0a0f */
[----:B------:R0:W-:Y:S01]  /*7460*/  STL [R1+0x754], R10 ;  /* 0x0007540a01007387 */ /* 0x0001e20000100800 */
[----:B------:R-:W-:Y:S01]  /*7470*/  @!P4 IMAD.IADD R4, R4, 0x1, -R5 ;  /* 0x000000010404c824 */ /* 0x000fe200078e0a05 */
[----:B------:R-:W-:Y:S01]  /*7480*/  ISETP.GE.AND P4, PT, R3, RZ, PT ;  /* 0x000000ff0300720c */ /* 0x000fe20003f86270 */
[----:B------:R-:W-:Y:S02]  /*7490*/  IMAD.MOV.U32 R12, RZ, RZ, R16 ;  /* 0x000000ffff0c7224 */ /* 0x000fe400078e0010 */
[----:B------:R-:W-:-:S02]  /*74a0*/  IMAD R2, R5, R15, R2 ;  /* 0x0000000f05027224 */ /* 0x000fc400078e0202 */
[----:B------:R-:W-:-:S04]  /*74b0*/  IMAD.HI.U32 R14, R8, R12, RZ ;  /* 0x0000000c080e7227 */ /* 0x000fc800078e00ff */
[----:B0-----:R-:W-:Y:S02]  /*74c0*/  IMAD.MOV.U32 R10, RZ, RZ, R13 ;  /* 0x000000ffff0a7224 */ /* 0x001fe400078e000d */
[--C-:B------:R-:W-:Y:S01]  /*74d0*/  @!P6 IMAD.IADD R9, R9, 0x1, -R5.reuse ;  /* 0x000000010909e824 */ /* 0x100fe200078e0a05 */
[C---:B------:R-:W-:Y:S01]  /*74e0*/  ISETP.GT.U32.AND P6, PT, R5.reuse, R2, PT ;  /* 0x000000020500720c */ /* 0x040fe20003fc4070 */
[----:B------:R-:W-:Y:S01]  /*74f0*/  @!P3 IMAD.MOV R10, RZ, RZ, -R10 ;  /* 0x000000ffff0ab224 */ /* 0x000fe200078e0a0a */
[C---:B------:R-:W-:Y:S01]  /*7500*/  ISETP.GT.U32.AND P3, PT, R5.reuse, R4, PT ;  /* 0x000000040500720c */ /* 0x040fe20003f64070 */
[----:B------:R-:W-:Y:S02]  /*7510*/  IMAD.MOV R14, RZ, RZ, -R14 ;  /* 0x000000ffff0e7224 */ /* 0x000fe400078e0a0e */
[----:B------:R-:W-:Y:S01]  /*7520*/  @!P5 IMAD.IADD R6, R6, 0x1, -R5 ;  /* 0x000000010606d824 */ /* 0x000fe200078e0a05 */
[----:B------:R0:W-:Y:S01]  /*7530*/  STL [R1+0x74c], R10 ;  /* 0x00074c0a01007387 */ /* 0x0001e20000100800 */
[----:B------:R-:W-:-:S02]  /*7540*/  IMAD R3, R5, R14, R12 ;  /* 0x0000000e05037224 */ /* 0x000fc400078e020c */
[C---:B------:R-:W-:Y:S01]  /*7550*/  VIADD R20, R28.reuse, 0x17f ;  /* 0x0000017f1c147836 */ /* 0x040fe20000000000 */
[C---:B------:R-:W-:Y:S01]  /*7560*/  ISETP.GT.U32.AND P5, PT, R5.reuse, R6, PT ;  /* 0x000000060500720c */ /* 0x040fe20003fa4070 */
[----:B------:R-:W-:Y:S02]  /*7570*/  VIADD R13, R28, 0x17e ;  /* 0x0000017e1c0d7836 */ /* 0x000fe40000000000 */
[--C-:B------:R-:W-:Y:S02]  /*7580*/  @!P6 IMAD.IADD R2, R2, 0x1, -R5.reuse ;  /* 0x000000010202e824 */ /* 0x100fe400078e0a05 */
[----:B------:R-:W-:Y:S01]  /*7590*/  @!P3 IMAD.IADD R4, R4, 0x1, -R5 ;  /* 0x000000010404b824 */ /* 0x000fe200078e0a05 */
[C---:B------:R-:W-:Y:S01]  /*75a0*/  ISETP.GT.U32.AND P3, PT, R5.reuse, R3, PT ;  /* 0x000000030500720c */ /* 0x040fe20003f64070 */
[----:B0-----:R-:W-:Y:S01]  /*75b0*/  IMAD.MOV.U32 R10, RZ, RZ, R9 ;  /* 0x000000ffff0a7224 */ /* 0x001fe200078e0009 */
[----:B------:R-:W-:Y:S01]  /*75c0*/  ISETP.GT.U32.AND P6, PT, R5, R2, PT ;  /* 0x000000020500720c */ /* 0x000fe20003fc4070 */
[----:B------:R-:W-:-:S02]  /*75d0*/  VIADD R9, R28, 0x17c ;  /* 0x0000017c1c097836 */ /* 0x000fc40000000000 */
[----:B------:R-:W-:Y:S01]  /*75e0*/  @!P1 IMAD.MOV R10, RZ, RZ, -R10 ;  /* 0x000000ffff0a9224 */ /* 0x000fe200078e0a0a */
[----:B------:R-:W-:Y:S01]  /*75f0*/  ISETP.GE.AND P1, PT, R20, RZ, PT ;  /* 0x000000ff1400720c */ /* 0x000fe20003f26270 */
[--C-:B------:R-:W-:Y:S01]  /*7600*/  @!P5 IMAD.IADD R6, R6, 0x1, -R5.reuse ;  /* 0x000000010606d824 */ /* 0x100fe200078e0a05 */
[----:B------:R-:W-:Y:S01]  /*7610*/  ISETP.GE.AND P5, PT, R11, RZ, PT ;  /* 0x000000ff0b00720c */ /* 0x000fe20003fa6270 */
[----:B------:R-:W-:Y:S01]  /*7620*/  VIADD R11, R28, 0x17d ;  /* 0x0000017d1c0b7836 */ /* 0x000fe20000000000 */
[----:B------:R0:W-:Y:S01]  /*7630*/  STL [R1+0x744], R10 ;  /* 0x0007440a01007387 */ /* 0x0001e20000100800 */
[----:B------:R-:W-:Y:S01]  /*7640*/  IABS R20, R20 ;  /* 0x0000001400147213 */ /* 0x000fe20000000000 */
[----:B------:R-:W-:Y:S01]  /*7650*/  @!P2 IMAD.MOV R6, RZ, RZ, -R6 ;  /* 0x000000ffff06a224 */ /* 0x000fe200078e0a06 */
[----:B------:R-:W-:Y:S01]  /*7660*/  ISETP.GE.AND P2, PT, R13, RZ, PT ;  /* 0x000000ff0d00720c */ /* 0x000fe20003f46270 */
[--C-:B------:R-:W-:Y:S01]  /*7670*/  @!P3 IMAD.IADD R3, R3, 0x1, -R5.reuse ;  /* 0x000000010303b824 */ /* 0x100fe200078e0a05 */
[----:B------:R-:W-:Y:S01]  /*7680*/  IABS R13, R13 ;  /* 0x0000000d000d7213 */ /* 0x000fe20000000000 */
[----:B------:R-:W-:Y:S01]  /*7690*/  @!P6 IMAD.IADD R2, R2, 0x1, -R5 ;  /* 0x000000010202e824 */ /* 0x000fe200078e0a05 */
[----:B------:R3:W-:Y:S01]  /*76a0*/  STL [R1+0x740], R6 ;  /* 0x0007400601007387 */ /* 0x0007e20000100800 */
[----:B------:R-:W-:Y:S01]  /*76b0*/  IMAD.HI.U32 R12, R8, R20, RZ ;  /* 0x00000014080c7227 */ /* 0x000fe200078e00ff */
[----:B------:R-:W-:-:S02]  /*76c0*/  ISETP.GT.U32.AND P3, PT, R5, R3, PT ;  /* 0x000000030500720c */ /* 0x000fc40003f64070 */
[----:B------:R-:W-:Y:S01]  /*76d0*/  ISETP.GE.AND P6, PT, R9, RZ, PT ;  /* 0x000000ff0900720c */ /* 0x000fe20003fc6270 */
[----:B0-----:R-:W-:Y:S01]  /*76e0*/  IMAD.MOV.U32 R10, RZ, RZ, R4 ;  /* 0x000000ffff0a7224 */ /* 0x001fe200078e0004 */
[----:B------:R-:W-:Y:S01]  /*76f0*/  IABS R9, R9 ;  /* 0x0000000900097213 */ /* 0x000fe20000000000 */
[----:B------:R-:W-:Y:S02]  /*7700*/  IMAD.MOV R12, RZ, RZ, -R12 ;  /* 0x000000ffff0c7224 */ /* 0x000fe400078e0a0c */
[----:B------:R-:W-:Y:S01]  /*7710*/  @!P0 IMAD.MOV R10, RZ, RZ, -R10 ;  /* 0x000000ffff0a8224 */ /* 0x000fe200078e0a0a */
[----:B------:R-:W-:Y:S01]  /*7720*/  ISETP.GE.AND P0, PT, R11, RZ, PT ;  /* 0x000000ff0b00720c */ /* 0x000fe20003f06270 */
[----:B---3--:R-:W-:Y:S01]  /*7730*/  IMAD.HI.U32 R6, R8, R13, RZ ;  /* 0x0000000d08067227 */ /* 0x008fe200078e00ff */
[----:B------:R-:W-:Y:S02]  /*7740*/  IABS R11, R11 ;  /* 0x0000000b000b7213 */ /* 0x000fe40000000000 */
[----:B------:R0:W-:Y:S01]  /*7750*/  STL [R1+0x73c], R10 ;  /* 0x00073c0a01007387 */ /* 0x0001e20000100800 */
[----:B------:R-:W-:-:S02]  /*7760*/  IMAD R20, R5, R12, R20 ;  /* 0x0000000c05147224 */ /* 0x000fc400078e0214 */
[----:B------:R-:W-:-:S04]  /*7770*/  IMAD.HI.U32 R4, R8, R11, RZ ;  /* 0x0000000b08047227 */ /* 0x000fc800078e00ff */
[----:B------:R-:W-:Y:S02]  /*7780*/  IMAD.MOV R6, RZ, RZ, -R6 ;  /* 0x000000ffff067224 */ /* 0x000fe400078e0a06 */
[----:B------:R-:W-:Y:S02]  /*7790*/  IMAD.MOV R4, RZ, RZ, -R4 ;  /* 0x000000ffff047224 */ /* 0x000fe400078e0a04 */
[----:B0-----:R-:W-:Y:S02]  /*77a0*/  IMAD.MOV.U32 R10, RZ, RZ, R2 ;  /* 0x000000ffff0a7224 */ /* 0x001fe400078e0002 */
[----:B------:R-:W-:Y:S02]  /*77b0*/  @!P3 IMAD.IADD R3, R3, 0x1, -R5 ;  /* 0x000000010303b824 */ /* 0x000fe400078e0a05 */
[----:B------:R-:W-:Y:S01]  /*77c0*/  @!P4 IMAD.MOV R10, RZ, RZ, -R10 ;  /* 0x000000ffff0ac224 */ /* 0x000fe200078e0a0a */
[C---:B------:R-:W-:Y:S01]  /*77d0*/  ISETP.GT.U32.AND P4, PT, R5.reuse, R20, PT ;  /* 0x000000140500720c */ /* 0x040fe20003f84070 */
[----:B------:R-:W-:-:S02]  /*77e0*/  IMAD R13, R5, R6, R13 ;  /* 0x00000006050d7224 */ /* 0x000fc400078e020d */
[C---:B------:R-:W-:Y:S01]  /*77f0*/  IMAD R11, R5.reuse, R4, R11 ;  /* 0x00000004050b7224 */ /* 0x040fe200078e020b */
[----:B------:R0:W-:Y:S01]  /*7800*/  STL [R1+0x738], R10 ;  /* 0x0007380a01007387 */ /* 0x0001e20000100800 */
[C---:B------:R-:W-:Y:S01]  /*7810*/  VIADD R19, R28.reuse, 0x17b ;  /* 0x0000017b1c137836 */ /* 0x040fe20000000000 */
[----:B------:R-:W-:Y:S01]  /*7820*/  ISETP.GT.U32.AND P3, PT, R5, R13, PT ;  /* 0x0000000d0500720c */ /* 0x000fe20003f64070 */
[----:B------:R-:W-:Y:S02]  /*7830*/  VIADD R16, R28, 0x17a ;  /* 0x0000017a1c107836 */ /* 0x000fe40000000000 */
[----:B------:R-:W-:Y:S01]  /*7840*/  IMAD.HI.U32 R2, R8, R9, RZ ;  /* 0x0000000908027227 */ /* 0x000fe200078e00ff */
[----:B------:R-:W-:Y:S02]  /*7850*/  IABS R4, R19 ;  /* 0x0000001300047213 */ /* 0x000fe40000000000 */
[----:B------:R-:W-:Y:S01]  /*7860*/  IABS R18, R16 ;  /* 0x0000001000127213 */ /* 0x000fe20000000000 */
[----:B------:R-:W-:-:S02]  /*7870*/  @!P4 IMAD.IADD R20, R20, 0x1, -R5 ;  /* 0x000000011414c824 */ /* 0x000fc400078e0a05 */
[----:B0-----:R-:W-:Y:S02]  /*7880*/  IMAD.MOV.U32 R10, RZ, RZ, R3 ;  /* 0x000000ffff0a7224 */ /* 0x001fe400078e0003 */
[----:B------:R-:W-:Y:S01]  /*7890*/  IMAD.MOV R2, RZ, RZ, -R2 ;  /* 0x000000ffff027224 */ /* 0x000fe200078e0a02 */
[C---:B------:R-:W-:Y:S01]  /*78a0*/  ISETP.GT.U32.AND P4, PT, R5.reuse, R20, PT ;  /* 0x000000140500720c */ /* 0x040fe20003f84070 */
[----:B------:R-:W-:Y:S01]  /*78b0*/  @!P5 IMAD.MOV R10, RZ, RZ, -R10 ;  /* 0x000000ffff0ad224 */ /* 0x000fe200078e0a0a */
[----:B------:R-:W-:Y:S01]  /*78c0*/  ISETP.GT.U32.AND P5, PT, R5, R11, PT ;  /* 0x0000000b0500720c */ /* 0x000fe20003fa4070 */
[----:B------:R-:W-:Y:S02]  /*78d0*/  @!P3 IMAD.IADD R13, R13, 0x1, -R5 ;  /* 0x000000010d0db824 */ /* 0x000fe400078e0a05 */
[C---:B------:R-:W-:Y:S01]  /*78e0*/  IMAD R9, R5.reuse, R2, R9 ;  /* 0x0000000205097224 */ /* 0x040fe200078e0209 */
[----:B------:R0:W-:Y:S01]  /*78f0*/  STL [R1+0x730], R10 ;  /* 0x0007300a01007387 */ /* 0x0001e20000100800 */
[----:B------:R-:W-:Y:S01]  /*7900*/  IMAD.HI.U32 R12, R8, R4, RZ ;  /* 0x00000004080c7227 */ /* 0x000fe200078e00ff */
[----:B------:R-:W-:-:S03]  /*7910*/  ISETP.GT.U32.AND P3, PT, R5, R13, PT ;  /* 0x0000000d0500720c */ /* 0x000fc60003f64070 */
[----:B------:R-:W-:-:S04]  /*7920*/  IMAD.HI.U32 R2, R8, R18, RZ ;  /* 0x0000001208027227 */ /* 0x000fc800078e00ff */
[--C-:B------:R-:W-:Y:S02]  /*7930*/  @!P5 IMAD.IADD R11, R11, 0x1, -R5.reuse ;  /* 0x000000010b0bd824 */ /* 0x100fe400078e0a05 */
[----:B------:R-:W-:Y:S02]  /*7940*/  IMAD.MOV R12, RZ, RZ, -R12 ;  /* 0x000000ffff0c7224 */ /* 0x000fe400078e0a0c */
[----:B------:R-:W-:Y:S01]  /*7950*/  IMAD.MOV R2, RZ, RZ, -R2 ;  /* 0x000000ffff027224 */ /* 0x000fe200078e0a02 */
[C---:B------:R-:W-:Y:S01]  /*7960*/  ISETP.GT.U32.AND P5, PT, R5.reuse, R11, PT ;  /* 0x0000000b0500720c */ /* 0x040fe20003fa4070 */
[----:B------:R-:W-:Y:S01]  /*7970*/  @!P4 IMAD.IADD R20, R20, 0x1, -R5 ;  /* 0x000000011414c824 */ /* 0x000fe200078e0a05 */
[C---:B------:R-:W-:Y:S01]  /*7980*/  ISETP.GT.U32.AND P4, PT, R5.reuse, R9, PT ;  /* 0x000000090500720c */ /* 0x040fe20003f84070 */
[C---:B------:R-:W-:Y:S02]  /*7990*/  IMAD R4, R5.reuse, R12, R4 ;  /* 0x0000000c05047224 */ /* 0x040fe400078e0204 */
[----:B------:R-:W-:-:S02]  /*79a0*/  IMAD R18, R5, R2, R18 ;  /* 0x0000000205127224 */ /* 0x000fc400078e0212 */
[--C-:B------:R-:W-:Y:S01]  /*79b0*/  @!P3 IMAD.IADD R13, R13, 0x1, -R5.reuse ;  /* 0x000000010d0db824 */ /* 0x100fe200078e0a05 */
[----:B------:R-:W-:Y:S01]  /*79c0*/  ISETP.GT.U32.AND P3, PT, R5, R4, PT ;  /* 0x000000040500720c */ /* 0x000fe20003f64070 */
[C---:B------:R-:W-:Y:S02]  /*79d0*/  VIADD R3, R28.reuse, 0x178 ;  /* 0x000001781c037836 */ /* 0x040fe40000000000 */
[C---:B------:R-:W-:Y:S02]  /*79e0*/  VIADD R2, R28.reuse, 0x177 ;  /* 0x000001771c027836 */ /* 0x040fe40000000000 */
[----:B------:R-:W-:Y:S01]  /*79f0*/  @!P5 IMAD.IADD R11, R11, 0x1, -R5 ;  /* 0x000000010b0bd824 */ /* 0x000fe200078e0a05 */
[----:B------:R-:W-:Y:S01]  /*7a00*/  ISETP.GT.U32.AND P5, PT, R5, R18, PT ;  /* 0x000000120500720c */ /* 0x000fe20003fa4070 */
[----:B------:R-:W-:Y:S01]  /*7a10*/  VIADD R6, R28, 0x179 ;  /* 0x000001791c067836 */ /* 0x000fe20000000000 */
[----:B------:R-:W-:Y:S01]  /*7a20*/  IABS R17, R3 ;  /* 0x0000000300117213 */ /* 0x000fe20000000000 */
[----:B0-----:R-:W-:-:S02]  /*7a30*/  IMAD.MOV.U32 R10, RZ, RZ, R20 ;  /* 0x000000ffff0a7224 */ /* 0x001fc400078e0014 */
[--C-:B------:R-:W-:Y:S01]  /*7a40*/  @!P4 IMAD.IADD R9, R9, 0x1, -R5.reuse ;  /* 0x000000010909c824 */ /* 0x100fe200078e0a05 */
[----:B------:R-:W-:Y:S01]  /*7a50*/  ISETP.GE.AND P4, PT, R19, RZ, PT ;  /* 0x000000ff1300720c */ /* 0x000fe20003f86270 */
[----:B------:R-:W-:Y:S01]  /*7a60*/  IMAD.HI.U32 R12, R8, R17, RZ ;  /* 0x00000011080c7227 */ /* 0x000fe200078e00ff */
[----:B------:R-:W-:Y:S02]  /*7a70*/  IABS R19, R2 ;  /* 0x0000000200137213 */ /* 0x000fe40000000000 */
[----:B------:R-:W-:Y:S01]  /*7a80*/  IABS R15, R6 ;  /* 0x00000006000f7213 */ /* 0x000fe20000000000 */
[----:B------:R-:W-:Y:S01]  /*7a90*/  @!P1 IMAD.MOV R10, RZ, RZ, -R10 ;  /* 0x000000ffff0a9224 */ /* 0x000fe200078e0a0a */
[----:B------:R-:W-:Y:S01]  /*7aa0*/  ISETP.GT.U32.AND P1, PT, R5, R9, PT ;  /* 0x000000090500720c */ /* 0x000fe20003f24070 */
[--C-:B------:R-:W-:Y:S01]  /*7ab0*/  @!P3 IMAD.IADD R4, R4, 0x1, -R5.reuse ;  /* 0x000000010404b824 */ /* 0x100fe200078e0a05 */
[----:B------:R-:W-:Y:S01]  /*7ac0*/  ISETP.GE.AND P3, PT, R16, RZ, PT ;  /* 0x000000ff1000720c */ /* 0x000fe20003f66270 */
[----:B------:R-:W-:Y:S01]  /*7ad0*/  @!P5 IMAD.IADD R18, R18, 0x1, -R5 ;  /* 0x000000011212d824 */ /* 0x000fe200078e0a05 */
[----:B------:R0:W-:Y:S01]  /*7ae0*/  STL [R1+0x72c], R10 ;  /* 0x00072c0a01007387 */ /* 0x0001e20000100800 */
[----:B------:R-:W-:-:S02]  /*7af0*/  IMAD.MOV R12, RZ, RZ, -R12 ;  /* 0x000000ffff0c7224 */ /* 0x000fc400078e0a0c */
[----:B------:R-:W-:Y:S01]  /*7b00*/  IMAD.MOV.U32 R16, RZ, RZ, R19 ;  /* 0x000000ffff107224 */ /* 0x000fe200078e0013 */
[----:B------:R-:W-:Y:S01]  /*7b10*/  ISETP.GT.U32.AND P5, PT, R5, R18, PT ;  /* 0x000000120500720c */ /* 0x000fe20003fa4070 */
[----:B------:R-:W-:-:S04]  /*7b20*/  IMAD.HI.U32 R14, R8, R15, RZ ;  /* 0x0000000f080e7227 */ /* 0x000fc800078e00ff */
[----:B------:R-:W-:Y:S02]  /*7b30*/  IMAD R17, R5, R12, R17 ;  /* 0x0000000c05117224 */ /* 0x000fe400078e0211 */
[----:B0-----:R-:W-:Y:S02]  /*7b40*/  IMAD.MOV.U32 R10, RZ, RZ, R13 ;  /* 0x000000ffff0a7224 */ /* 0x001fe400078e000d */
[----:B------:R-:W-:-:S04]  /*7b50*/  IMAD.HI.U32 R12, R8, R16, RZ ;  /* 0x00000010080c7227 */ /* 0x000fc800078e00ff */
[----:B------:R-:W-:Y:S02]  /*7b60*/  IMAD.MOV R14, RZ, RZ, -R14 ;  /* 0x000000ffff0e7224 */ /* 0x000fe400078e0a0e */
[----:B------:R-:W-:Y:S01]  /*7b70*/  @!P2 IMAD.MOV R10, RZ, RZ, -R10 ;  /* 0x000000ffff0aa224 */ /* 0x000fe200078e0a0a */
[C---:B------:R-:W-:Y:S01]  /*7b80*/  ISETP.GT.U32.AND P2, PT, R5.reuse, R4, PT ;  /* 0x000000040500720c */ /* 0x040fe20003f44070 */
[----:B------:R-:W-:Y:S02]  /*7b90*/  IMAD.MOV R12, RZ, RZ, -R12 ;  /* 0x000000ffff0c7224 */ /* 0x000fe400078e0a0c */
[----:B------:R-:W-:Y:S01]  /*7ba0*/  IMAD R15, R5, R14, R15 ;  /* 0x0000000e050f7224 */ /* 0x000fe200078e020f */
[----:B------:R0:W-:Y:S01]  /*7bb0*/  STL [R1+0x724], R10 ;  /* 0x0007240a01007387 */ /* 0x0001e20000100800 */
[--C-:B------:R-:W-:Y:S02]  /*7bc0*/  @!P1 IMAD.IADD R9, R9, 0x1, -R5.reuse ;  /* 0x0000000109099824 */ /* 0x100fe400078e0a05 */
[C---:B------:R-:W-:Y:S01]  /*7bd0*/  IMAD R16, R5.reuse, R12, R16 ;  /* 0x0000000c05107224 */ /* 0x040fe200078e0210 */
[----:B------:R-:W-:Y:S01]  /*7be0*/  ISETP.GT.U32.AND P1, PT, R5, R15, PT ;  /* 0x0000000f0500720c */ /* 0x000fe20003f24070 */
[----:B------:R-:W-:-:S02]  /*7bf0*/  @!P5 IMAD.IADD R18, R18, 0x1, -R5 ;  /* 0x000000011212d824 */ /* 0x000fc400078e0a05 */
[----:B------:R-:W-:Y:S01]  /*7c00*/  @!P0 IMAD.MOV R11, RZ, RZ, -R11 ;  /* 0x000000ffff0b8224 */ /* 0x000fe200078e0a0b */
[C---:B------:R-:W-:Y:S01]  /*7c10*/  ISETP.GT.U32.AND P5, PT, R5.reuse, R16, PT ;  /* 0x000000100500720c */ /* 0x040fe20003fa4070 */
[----:B------:R-:W-:Y:S01]  /*7c20*/  VIADD R12, R28, 0x176 ;  /* 0x000001761c0c7836 */ /* 0x000fe20000000000 */
[----:B------:R-:W-:Y:S01]  /*7c30*/  ISETP.GE.AND P0, PT, R6, RZ, PT ;  /* 0x000000ff0600720c */ /* 0x000fe20003f06270 */
[----:B0-----:R-:W-:Y:S01]  /*7c40*/  IMAD.MOV.U32 R10, RZ, RZ, R9 ;  /* 0x000000ffff0a7224 */ /* 0x001fe200078e0009 */
[----:B------:R0:W-:Y:S01]  /*7c50*/  STL [R1+0x720], R11 ;  /* 0x0007200b01007387 */ /* 0x0001e20000100800 */
[--C-:B------:R-:W-:Y:S01]  /*7c60*/  @!P2 IMAD.IADD R4, R4, 0x1, -R5.reuse ;  /* 0x000000010404a824 */ /* 0x100fe200078e0a05 */
[----:B------:R-:W-:Y:S01]  /*7c70*/  IABS R9, R12 ;  /* 0x0000000c00097213 */ /* 0x000fe20000000000 */
[----:B------:R-:W-:Y:S01]  /*7c80*/  @!P6 IMAD.MOV R10, RZ, RZ, -R10 ;  /* 0x000000ffff0ae224 */ /* 0x000fe200078e0a0a */
[----:B------:R-:W-:Y:S01]  /*7c90*/  ISETP.GT.U32.AND P6, PT, R5, R17, PT ;  /* 0x000000110500720c */ /* 0x000fe20003fc4070 */
[----:B------:R-:W-:Y:S01]  /*7ca0*/  VIADD R6, R28, 0x175 ;  /* 0x000001751c067836 */ /* 0x000fe20000000000 */
[----:B------:R-:W-:Y:S01]  /*7cb0*/  ISETP.GE.AND P2, PT, R3, RZ, PT ;  /* 0x000000ff0300720c */ /* 0x000fe20003f46270 */
[--C-:B------:R-:W-:Y:S01]  /*7cc0*/  @!P1 IMAD.IADD R15, R15, 0x1, -R5.reuse ;  /* 0x000000010f0f9824 */ /* 0x100fe200078e0a05 */
[----:B------:R3:W-:Y:S01]  /*7cd0*/  STL [R1+0x71c], R10 ;  /* 0x00071c0a01007387 */ /* 0x0007e20000100800 */
[----:B------:R-:W-:Y:S01]  /*7ce0*/  @!P5 IMAD.IADD R16, R16, 0x1, -R5 ;  /* 0x000000011010d824 */ /* 0x000fe200078e0a05 */
[----:B------:R-:W-:Y:S01]  /*7cf0*/  IABS R3, R6 ;  /* 0x0000000600037213 */ /* 0x000fe20000000000 */
[----:B0-----:R-:W-:Y:S01]  /*7d00*/  IMAD.HI.U32 R11, R8, R9, RZ ;  /* 0x00000009080b7227 */ /* 0x001fe200078e00ff */
[----:B------:R-:W-:-:S03]  /*7d10*/  ISETP.GE.AND P1, PT, R2, RZ, PT ;  /* 0x000000ff0200720c */ /* 0x000fc60003f26270 */
[----:B------:R-:W-:-:S04]  /*7d20*/  IMAD.HI.U32 R13, R8, R3, RZ ;  /* 0x00000003080d7227 */ /* 0x000fc800078e00ff */
[----:B---3--:R-:W-:Y:S02]  /*7d30*/  IMAD.MOV.U32 R10, RZ, RZ, R4 ;  /* 0x000000ffff0a7224 */ /* 0x008fe400078e0004 */
[----:B------:R-:W-:Y:S01]  /*7d40*/  @!P6 IMAD.IADD R17, R17, 0x1, -R5 ;  /* 0x000000011111e824 */ /* 0x000fe200078e0a05 */
[C---:B------:R-:W-:Y:S01]  /*7d50*/  ISETP.GT.U32.AND P6, PT, R5.reuse, R15, PT ;  /* 0x0000000f0500720c */ /* 0x040fe20003fc4070 */
[----:B------:R-:W-:Y:S01]  /*7d60*/  @!P4 IMAD.MOV R10, RZ, RZ, -R10 ;  /* 0x000000ffff0ac224 */ /* 0x000fe200078e0a0a */
[C---:B------:R-:W-:Y:S01]  /*7d70*/  ISETP.GT.U32.AND P4, PT, R5.reuse, R16, PT ;  /* 0x000000100500720c */ /* 0x040fe20003f84070 */
[----:B------:R-:W-:Y:S01]  /*7d80*/  IMAD.MOV R11, RZ, RZ, -R11 ;  /* 0x000000ffff0b7224 */ /* 0x000fe200078e0a0b */
[C---:B------:R-:W-:Y:S01]  /*7d90*/  ISETP.GT.U32.AND P5, PT, R5.reuse, R17, PT ;  /* 0x000000110500720c */ /* 0x040fe20003fa4070 */
[----:B------:R-:W-:Y:S01]  /*7da0*/  IMAD.MOV R13, RZ, RZ, -R13 ;  /* 0x000000ffff0d7224 */ /* 0x000fe200078e0a0d */
[----:B------:R0:W-:Y:S01]  /*7db0*/  STL [R1+0x718], R10 ;  /* 0x0007180a01007387 */ /* 0x0001e20000100800 */
[----:B------:R-:W-:-:S02]  /*7dc0*/  IMAD R9, R5, R11, R9 ;  /* 0x0000000b05097224 */ /* 0x000fc400078e0209 */
[----:B------:R-:W-:Y:S02]  /*7dd0*/  IMAD R3, R5, R13, R3 ;  /* 0x0000000d05037224 */ /* 0x000fe400078e0203 */
[----:B------:R-:W-:Y:S02]  /*7de0*/  VIADD R2, R28, 0x174 ;  /* 0x000001741c027836 */ /* 0x000fe40000000000 */
[--C-:B------:R-:W-:Y:S01]  /*7df0*/  @!P6 IMAD.IADD R15, R15, 0x1, -R5.reuse ;  /* 0x000000010f0fe824 */ /* 0x100fe200078e0a05 */
[C---:B------:R-:W-:Y:S01]  /*7e00*/  ISETP.GT.U32.AND P6, PT, R5.reuse, R9, PT ;  /* 0x000000090500720c */ /* 0x040fe20003fc4070 */
[--C-:B------:R-:W-:Y:S01]  /*7e10*/  @!P4 IMAD.IADD R16, R16, 0x1, -R5.reuse ;  /* 0x000000011010c824 */ /* 0x100fe200078e0a05 */
[----:B------:R-:W-:Y:S01]  /*7e20*/  ISETP.GT.U32.AND P4, PT, R5, R3, PT ;  /* 0x000000030500720c */ /* 0x000fe20003f84070 */
[----:B------:R-:W-:Y:S01]  /*7e30*/  VIADD R4, R28, 0x173 ;  /* 0x000001731c047836 */ /* 0x000fe20000000000 */
[----:B------:R-:W-:Y:S01]  /*7e40*/  IABS R11, R2 ;  /* 0x00000002000b7213 */ /* 0x000fe20000000000 */
[----:B------:R-:W-:Y:S01]  /*7e50*/  @!P5 IMAD.IADD R17, R17, 0x1, -R5 ;  /* 0x000000011111d824 */ /* 0x000fe200078e0a05 */
[----:B------:R-:W-:Y:S01]  /*7e60*/  ISETP.GE.AND P5, PT, R12, RZ, PT ;  /* 0x000000ff0c00720c */ /* 0x000fe20003fa6270 */
[----:B------:R-:W-:Y:S01]  /*7e70*/  VIADD R12, R28, 0x172 ;  /* 0x000001721c0c7836 */ /* 0x000fe20000000000 */
[----:B------:R-:W-:Y:S01]  /*7e80*/  IABS R21, R4 ;  /* 0x0000000400157213 */ /* 0x000fe20000000000 */
[----:B------:R-:W-:-:S04]  /*7e90*/  IMAD.HI.U32 R14, R8, R11, RZ ;  /* 0x0000000b080e7227 */ /* 0x000fc800078e00ff */
[--C-:B------:R-:W-:Y:S01]  /*7ea0*/  @!P6 IMAD.IADD R9, R9, 0x1, -R5.reuse ;  /* 0x000000010909e824 */ /* 0x100fe200078e0a05 */
[----:B------:R-:W-:Y:S01]  /*7eb0*/  ISETP.GE.AND P6, PT, R6, RZ, PT ;  /* 0x000000ff0600720c */ /* 0x000fe20003fc6270 */
[----:B------:R-:W-:Y:S02]  /*7ec0*/  @!P4 IMAD.IADD R3, R3, 0x1, -R5 ;  /* 0x000000010303c824 */ /* 0x000fe400078e0a05 */
[----:B------:R-:W-:-:S03]  /*7ed0*/  IMAD.HI.U32 R13, R8, R21, RZ ;  /* 0x00000015080d7227 */ /* 0x000fc600078e00ff */
[C---:B------:R-:W-:Y:S01]  /*7ee0*/  ISETP.GT.U32.AND P4, PT, R5.reuse, R3, PT ;  /* 0x000000030500720c */ /* 0x040fe20003f84070 */
[----:B------:R-:W-:Y:S02]  /*7ef0*/  IMAD.MOV R14, RZ, RZ, -R14 ;  /* 0x000000ffff0e7224 */ /* 0x000fe400078e0a0e */
[----:B------:R-:W-:Y:S01]  /*7f00*/  @!P3 IMAD.MOV R18, RZ, RZ, -R18 ;  /* 0x000000ffff12b224 */ /* 0x000fe200078e0a12 */
[C---:B------:R-:W-:Y:S01]  /*7f10*/  ISETP.GT.U32.AND P3, PT, R5.reuse, R9, PT ;  /* 0x000000090500720c */ /* 0x040fe20003f64070 */
[----:B0-----:R-:W-:Y:S02]  /*7f20*/  IMAD.MOV.U32 R10, RZ, RZ, R15 ;  /* 0x000000ffff0a7224 */ /* 0x001fe400078e000f */
[----:B------:R-:W-:Y:S01]  /*7f30*/  IMAD.MOV R13, RZ, RZ, -R13 ;  /* 0x000000ffff0d7224 */ /* 0x000fe200078e0a0d */
[----:B------:R-:W-:Y:S01]  /*7f40*/  STL [R1+0x714], R18 ;  /* 0x0007141201007387 */ /* 0x000fe20000100800 */
[----:B------:R-:W-:Y:S02]  /*7f50*/  VIADD R6, R28, 0x171 ;  /* 0x000001711c067836 */ /* 0x000fe40000000000 */
[----:B------:R-:W-:Y:S01]  /*7f60*/  IMAD R11, R5, R14, R11 ;  /* 0x0000000e050b7224 */ /* 0x000fe200078e020b */
[----:B------:R-:W-:Y:S01]  /*7f70*/  IABS R14, R12 ;  /* 0x0000000c000e7213 */ /* 0x000fe20000000000 */
[----:B------:R-:W-:-:S02]  /*7f80*/  @!P0 IMAD.MOV R10, RZ, RZ, -R10 ;  /* 0x000000ffff0a8224 */ /* 0x000fc400078e0a0a */
[C---:B------:R-:W-:Y:S01]  /*7f90*/  IMAD R21, R5.reuse, R13, R21 ;  /* 0x0000000d05157224 */ /* 0x040fe200078e0215 */
[----:B------:R-:W-:Y:S01]  /*7fa0*/  IABS R13, R6 ;  /* 0x00000006000d7213 */ /* 0x000fe20000000000 */
[----:B------:R-:W-:Y:S01]  /*7fb0*/  IMAD.HI.U32 R15, R8, R14, RZ ;  /* 0x0000000e080f7227 */ /* 0x000fe200078e00ff */
[----:B------:R0:W-:Y:S01]  /*7fc0*/  STL [R1+0x710], R10 ;  /* 0x0007100a01007387 */ /* 0x0001e20000100800 */
[C---:B------:R-:W-:Y:S02]  /*7fd0*/  ISETP.GT.U32.AND P0, PT, R5.reuse, R11, PT ;  /* 0x0000000b0500720c */ /* 0x040fe40003f04070 */
[----:B------:R-:W-:Y:S01]  /*7fe0*/  @!P2 IMAD.MOV R17, RZ, RZ, -R17 ;  /* 0x000000ffff11a224 */ /* 0x000fe200078e0a11 */
[----:B------:R-:W-:Y:S01]  /*7ff0*/  ISETP.GT.U32.AND P2, PT, R5, R21, PT ;  /* 0x000000150500720c */ /* 0x000fe20003f44070 */
[----:B------:R-:W-:Y:S01]  /*8000*/  @!P3 IMAD.IADD R9, R9, 0x1, -R5 ;  /* 0x000000010909b824 */ /* 0x000fe200078e0a05 */
[----:B------:R-:W-:Y:S01]  /*8010*/  ISETP.GE.AND P3, PT, R4, RZ, PT ;  /* 0x000000ff0400720c */ /* 0x000fe20003f66270 */
[----:B------:R-:W-:Y:S01]  /*8020*/  IMAD.MOV R15, RZ, RZ, -R15 ;  /* 0x000000ffff0f7224 */ /* 0x000fe200078e0a0f */
[----:B------:R3:W-:Y:S01]  /*8030*/  STL [R1+0x70c], R17 ;  /* 0x00070c1101007387 */ /* 0x0007e20000100800 */
[----:B------:R-:W-:Y:S01]  /*8040*/  @!P4 IMAD.IADD R3, R3, 0x1, -R5 ;  /* 0x000000010303c824 */ /* 0x000fe200078e0a05 */
[----:B------:R-:W-:Y:S01]  /*8050*/  ISETP.GE.AND P4, PT, R12, RZ, PT ;  /* 0x000000ff0c00720c */ /* 0x000fe20003f86270 */
[----:B0-----:R-:W-:-:S02]  /*8060*/  IMAD.MOV.U32 R10, RZ, RZ, R16 ;  /* 0x000000ffff0a7224 */ /* 0x001fc400078e0010 */
[----:B------:R-:W-:-:S04]  /*8070*/  IMAD.HI.U32 R16, R8, R13, RZ ;  /* 0x0000000d08107227 */ /* 0x000fc800078e00ff */
[----:B------:R-:W-:Y:S01]  /*8080*/  @!P1 IMAD.MOV R10, RZ, RZ, -R10 ;  /* 0x000000ffff0a9224 */ /* 0x000fe200078e0a0a */
[----:B------:R-:W-:Y:S01]  /*8090*/  ISETP.GE.AND P1, PT, R2, RZ, PT ;  /* 0x000000ff0200720c */ /* 0x000fe20003f26270 */
[----:B------:R-:W-:Y:S02]  /*80a0*/  IMAD.MOV R16, RZ, RZ, -R16 ;  /* 0x000000ffff107224 */ /* 0x000fe400078e0a10 */
[C---:B------:R-:W-:Y:S01]  /*80b0*/  IMAD R12, R5.reuse, R15, R14 ;  /* 0x0000000f050c7224 */ /* 0x040fe200078e020e */
[----:B------:R0:W-:Y:S01]  /*80c0*/  STL [R1+0x704], R10 ;  /* 0x0007040a01007387 */ /* 0x0001e20000100800 */
[----:B---3--:R-:W-:Y:S02]  /*80d0*/  IMAD.MOV.U32 R17, RZ, RZ, R9 ;  /* 0x000000ffff117224 */ /* 0x008fe400078e0009 */
[C---:B------:R-:W-:Y:S02]  /*80e0*/  IMAD R13, R5.reuse, R16, R13 ;  /* 0x00000010050d7224 */ /* 0x040fe400078e020d */
[----:B------:R-:W-:Y:S01]  /*80f0*/  @!P5 IMAD.MOV R17, RZ, RZ, -R17 ;  /* 0x000000ffff11d224 */ /* 0x000fe200078e0a11 */
[----:B------:R-:W-:Y:S01]  /*8100*/  ISETP.GT.U32.AND P5, PT, R5, R12, PT ;  /* 0x0000000c0500720c */ /* 0x000fe20003fa4070 */
[----:B------:R-:W-:-:S02]  /*8110*/  @!P2 IMAD.IADD R21, R21, 0x1, -R5 ;  /* 0x000000011515a824 */ /* 0x000fc400078e0a05 */
[C---:B------:R-:W-:Y:S01]  /*8120*/  VIADD R2, R28.reuse, 0x170 ;  /* 0x000001701c027836 */ /* 0x040fe20000000000 */
[----:B------:R-:W-:Y:S01]  /*8130*/  STL [R1+0x700], R17 ;  /* 0x0007001101007387 */ /* 0x000fe20000100800 */
[----:B0-----:R-:W-:Y:S01]  /*8140*/  IMAD.MOV.U32 R10, RZ, RZ, R3 ;  /* 0x000000ffff0a7224 */ /* 0x001fe200078e0003 */
[C---:B------:R-:W-:Y:S01]  /*8150*/  ISETP.GT.U32.AND P2, PT, R5.reuse, R21, PT ;  /* 0x000000150500720c */ /* 0x040fe20003f44070 */
[----:B------:R-:W-:Y:S01]  /*8160*/  VIADD R4, R28, 0x16f ;  /* 0x0000016f1c047836 */ /* 0x000fe20000000000 */
[----:B------:R-:W-:Y:S01]  /*8170*/  IABS R14, R2 ;  /* 0x00000002000e7213 */ /* 0x000fe20000000000 */
[----:B------:R-:W-:Y:S01]  /*8180*/  @!P6 IMAD.MOV R10, RZ, RZ, -R10 ;  /* 0x000000ffff0ae224 */ /* 0x000fe200078e0a0a */
[----:B------:R-:W-:Y:S01]  /*8190*/  ISETP.GT.U32.AND P6, PT, R5, R13, PT ;  /* 0x0000000d0500720c */ /* 0x000fe20003fc4070 */
[--C-:B------:R-:W-:Y:S01]  /*81a0*/  @!P0 IMAD.IADD R11, R11, 0x1, -R5.reuse ;  /* 0x000000010b0b8824 */ /* 0x100fe200078e0a05 */
[----:B------:R-:W-:Y:S01]  /*81b0*/  IABS R3, R4 ;  /* 0x0000000400037213 */ /* 0x000fe20000000000 */
[----:B------:R-:W-:Y:S01]  /*81c0*/  @!P5 IMAD.IADD R12, R12, 0x1, -R5 ;  /* 0x000000010c0cd824 */ /* 0x000fe200078e0a05 */
[----:B------:R0:W-:Y:S01]  /*81d0*/  STL [R1+0x6fc], R10 ;  /* 0x0006fc0a01007387 */ /* 0x0001e20000100800 */
[----:B------:R-:W-:Y:S01]  /*81e0*/  IMAD.HI.U32 R9, R8, R14, RZ ;  /* 0x0000000e08097227 */ /* 0x000fe200078e00ff */
[----:B------:R-:W-:-:S02]  /*81f0*/  ISETP.GT.U32.AND P0, PT, R5, R11, PT ;  /* 0x0000000b0500720c */ /* 0x000fc40003f04070 */
[----:B------:R-:W-:Y:S01]  /*8200*/  ISETP.GT.U32.AND P5, PT, R5, R12, PT ;  /* 0x0000000c0500720c */ /* 0x000fe20003fa4070 */
[----:B------:R-:W-:Y:S01]  /*8210*/  @!P2 IMAD.IADD R21, R21, 0x1, -R5 ;  /* 0x000000011515a824 */ /* 0x000fe200078e0a05 */
[----:B------:R-:W-:Y:S01]  /*8220*/  ISETP.GE.AND P2, PT, R2, RZ, PT ;  /* 0x000000ff0200720c */ /* 0x000fe20003f46270 */
[----:B------:R-:W-:-:S04]  /*8230*/  IMAD.HI.U32 R2, R8, R3, RZ ;  /* 0x0000000308027227 */ /* 0x000fc800078e00ff */
[----:B------:R-:W-:Y:S02]  /*8240*/  @!P6 IMAD.IADD R13, R13, 0x1, -R5 ;  /* 0x000000010d0de824 */ /* 0x000fe400078e0a05 */
[----:B------:R-:W-:Y:S02]  /*8250*/  IMAD.MOV R9, RZ, RZ, -R9 ;  /* 0x000000ffff097224 */ /* 0x000fe400078e0a09 */
[----:B------:R-:W-:Y:S01]  /*8260*/  IMAD.MOV R2, RZ, RZ, -R2 ;  /* 0x000000ffff027224 */ /* 0x000fe200078e0a02 */
[C---:B------:R-:W-:Y:S01]  /*8270*/  ISETP.GT.U32.AND P6, PT, R5.reuse, R13, PT ;  /* 0x0000000d0500720c */ /* 0x040fe20003fc4070 */
[C---:B------:R-:W-:Y:S02]  /*8280*/  IMAD R14, R5.reuse, R9, R14 ;  /* 0x00000009050e7224 */ /* 0x040fe400078e020e */
[C---:B------:R-:W-:Y:S02]  /*8290*/  IMAD R3, R5.reuse, R2, R3 ;  /* 0x0000000205037224 */ /* 0x040fe400078e0203 */
[--C-:B------:R-:W-:Y:S01]  /*82a0*/  @!P5 IMAD.IADD R12, R12, 0x1, -R5.reuse ;  /* 0x000000010c0cd824 */ /* 0x100fe200078e0a05 */
[----:B------:R-:W-:Y:S01]  /*82b0*/  ISETP.GT.U32.AND P5, PT, R5, R14, PT ;  /* 0x0000000e0500720c */ /* 0x000fe20003fa4070 */
[----:B------:R-:W-:Y:S01]  /*82c0*/  @!P0 IMAD.IADD R11, R11, 0x1, -R5 ;  /* 0x000000010b0b8824 */ /* 0x000fe200078e0a05 */
[----:B------:R-:W-:Y:S01]  /*82d0*/  ISETP.GE.AND P0, PT, R6, RZ, PT ;  /* 0x000000ff0600720c */ /* 0x000fe20003f06270 */
[----:B------:R-:W-:-:S02]  /*82e0*/  VIADD R9, R28, 0x16d ;  /* 0x0000016d1c097836 */ /* 0x000fc40000000000 */
[----:B0-----:R-:W-:Y:S02]  /*82f0*/  IMAD.MOV.U32 R10, RZ, RZ, R11 ;  /* 0x000000ffff0a7224 */ /* 0x001fe400078e000b */
[--C-:B------:R-:W-:Y:S01]  /*8300*/  @!P6 IMAD.IADD R13, R13, 0x1, -R5.reuse ;  /* 0x000000010d0de824 */ /* 0x100fe200078e0a05 */
[----:B------:R-:W-:Y:S01]  /*8310*/  ISETP.GT.U32.AND P6, PT, R5, R3, PT ;  /* 0x000000030500720c */ /* 0x000fe20003fc4070 */
[----:B------:R-:W-:Y:S01]  /*8320*/  VIADD R6, R28, 0x16e ;  /* 0x0000016e1c067836 */ /* 0x000fe20000000000 */
[----:B------:R-:W-:Y:S01]  /*8330*/  IABS R18, R9 ;  /* 0x0000000900127213 */ /* 0x000fe20000000000 */
[----:B------:R-:W-:Y:S01]  /*8340*/  @!P1 IMAD.MOV R10, RZ, RZ, -R10 ;  /* 0x000000ffff0a9224 */ /* 0x000fe200078e0a0a */
[----:B------:R-:W-:Y:S01]  /*8350*/  ISETP.GE.AND P1, PT, R4, RZ, PT ;  /* 0x000000ff0400720c */ /* 0x000fe20003f26270 */
[----:B------:R-:W-:Y:S01]  /*8360*/  @!P5 IMAD.IADD R14, R14, 0x1, -R5 ;  /* 0x000000010e0ed824 */ /* 0x000fe200078e0a05 */
[----:B------:R-:W-:Y:S01]  /*8370*/  IABS R15, R6 ;  /* 0x00000006000f7213 */ /* 0x000fe20000000000 */
[----:B------:R-:W-:Y:S01]  /*8380*/  IMAD.HI.U32 R20, R8, R18, RZ ;  /* 0x0000001208147227 */ /* 0x000fe200078e00ff */
[----:B------:R0:W-:Y:S03]  /*8390*/  STL [R1+0x6f8], R10 ;  /* 0x0006f80a01007387 */ /* 0x0001e60000100800 */
[----:B------:R-:W-:-:S02]  /*83a0*/  VIADD R4, R28, 0x16b ;  /* 0x0000016b1c047836 */ /* 0x000fc40000000000 */
[----:B------:R-:W-:Y:S01]  /*83b0*/  @!P6 IMAD.IADD R3, R3, 0x1, -R5 ;  /* 0x000000010303e824 */ /* 0x000fe200078e0a05 */
[----:B------:R-:W-:Y:S01]  /*83c0*/  ISETP.GT.U32.AND P6, PT, R5, R14, PT ;  /* 0x0000000e0500720c */ /* 0x000fe20003fc4070 */
[----:B------:R-:W-:Y:S01]  /*83d0*/  IMAD.HI.U32 R2, R8, R15, RZ ;  /* 0x0000000f08027227 */ /* 0x000fe200078e00ff */
[----:B------:R-:W-:-:S03]  /*83e0*/  IABS R16, R4 ;  /* 0x0000000400107213 */ /* 0x000fc60000000000 */
[----:B0-----:R-:W-:Y:S02]  /*83f0*/  IMAD.MOV.U32 R10, RZ, RZ, R21 ;  /* 0x000000ffff0a7224 */ /* 0x001fe400078e0015 */
[----:B------:R-:W-:Y:S02]  /*8400*/  IMAD.MOV R20, RZ, RZ, -R20 ;  /* 0x000000ffff147224 */ /* 0x000fe400078e0a14 */
[----:B------:R-:W-:Y:S02]  /*8410*/  VIADD R11, R28, 0x16c ;  /* 0x0000016c1c0b7836 */ /* 0x000fe40000000000 */
[----:B------:R-:W-:Y:S01]  /*8420*/  @!P3 IMAD.MOV R10, RZ, RZ, -R10 ;  /* 0x000000ffff0ab224 */ /* 0x000fe200078e0a0a */
[----:B------:R-:W-:Y:S01]  /*8430*/  ISETP.GE.AND P3, PT, R6, RZ, PT ;  /* 0x000000ff0600720c */ /* 0x000fe20003f66270 */
[----:B------:R-:W-:Y:S01]  /*8440*/  IMAD.MOV R2, RZ, RZ, -R2 ;  /* 0x000000ffff027224 */ /* 0x000fe200078e0a02 */
[----:B------:R-:W-:Y:S01]  /*8450*/  IABS R19, R11 ;  /* 0x0000000b00137213 */ /* 0x000fe20000000000 */
[C---:B------:R-:W-:Y:S01]  /*8460*/  IMAD R18, R5.reuse, R20, R18 ;  /* 0x0000001405127224 */ /* 0x040fe200078e0212 */
[----:B------:R0:W-:Y:S01]  /*8470*/  STL [R1+0x6f4], R10 ;  /* 0x0006f40a01007387 */ /* 0x0001e20000100800 */
[----:B------:R-:W-:-:S02]  /*8480*/  IMAD R15, R5, R2, R15 ;  /* 0x00000002050f7224 */ /* 0x000fc400078e020f */
[----:B------:R-:W-:Y:S01]  /*8490*/  @!P6 IMAD.IADD R14, R14, 0x1, -R5 ;  /* 0x000000010e0ee824 */ /* 0x000fe200078e0a05 */
[C---:B------:R-:W-:Y:S01]  /*84a0*/  ISETP.GT.U32.AND P6, PT, R5.reuse, R18, PT ;  /* 0x000000120500720c */ /* 0x040fe20003fc4070 */
[----:B------:R-:W-:Y:S01]  /*84b0*/  IMAD.HI.U32 R17, R8, R19, RZ ;  /* 0x0000001308117227 */ /* 0x000fe200078e00ff */
[----:B------:R-:W-:-:S03]  /*84c0*/  ISETP.GT.U32.AND P5, PT, R5, R15, PT ;  /* 0x0000000f0500720c */ /* 0x000fc60003fa4070 */
[----:B------:R-:W-:Y:S02]  /*84d0*/  IMAD.MOV R17, RZ, RZ, -R17 ;  /* 0x000000ffff117224 */ /* 0x000fe400078e0a11 */
[----:B0-----:R-:W-:Y:S02]  /*84e0*/  IMAD.MOV.U32 R10, RZ, RZ, R12 ;  /* 0x000000ffff0a7224 */ /* 0x001fe400078e000c */
[----:B------:R-:W-:-:S04]  /*84f0*/  IMAD.HI.U32 R12, R8, R16, RZ ;  /* 0x00000010080c7227 */ /* 0x000fc800078e00ff */
[----:B------:R-:W-:Y:S01]  /*8500*/  @!P4 IMAD.MOV R10, RZ, RZ, -R10 ;  /* 0x000000ffff0ac224 */ /* 0x000fe200078e0a0a */
[C---:B------:R-:W-:Y:S01]  /*8510*/  ISETP.GT.U32.AND P4, PT, R5.reuse, R3, PT ;  /* 0x000000030500720c */ /* 0x040fe20003f84070 */
[----:B------:R-:W-:Y:S02]  /*8520*/  IMAD.MOV R12, RZ, RZ, -R12 ;  /* 0x000000ffff0c7224 */ /* 0x000fe400078e0a0c */
[C---:B------:R-:W-:Y:S01]  /*8530*/  IMAD R19, R5.reuse, R17, R19 ;  /* 0x0000001105137224 */ /* 0x040fe200078e0213 */
[----:B------:R0:W-:Y:S01]  /*8540*/  STL [R1+0x6ec], R10 ;  /* 0x0006ec0a01007387 */ /* 0x0001e20000100800 */
[C---:B------:R-:W-:Y:S02]  /*8550*/  IMAD R16, R5.reuse, R12, R16 ;  /* 0x0000000c05107224 */ /* 0x040fe400078e0210 */
[----:B------:R-:W-:Y:S02]  /*8560*/  IMAD.MOV.U32 R17, RZ, RZ, R13 ;  /* 0x000000ffff117224 */ /* 0x000fe400078e000d */
[--C-:B------:R-:W-:Y:S01]  /*8570*/  @!P6 IMAD.IADD R18, R18, 0x1, -R5.reuse ;  /* 0x000000011212e824 */ /* 0x100fe200078e0a05 */
[----:B------:R-:W-:Y:S01]  /*8580*/  ISETP.GT.U32.AND P6, PT, R5, R16, PT ;  /* 0x000000100500720c */ /* 0x000fe20003fc4070 */
[----:B------:R-:W-:-:S02]  /*8590*/  @!P5 IMAD.IADD R15, R15, 0x1, -R5 ;  /* 0x000000010f0fd824 */ /* 0x000fc400078e0a05 */
[----:B------:R-:W-:Y:S01]  /*85a0*/  @!P0 IMAD.MOV R17, RZ, RZ, -R17 ;  /* 0x000000ffff118224 */ /* 0x000fe200078e0a11 */
[----:B------:R-:W-:Y:S01]  /*85b0*/  ISETP.GE.AND P0, PT, R9, RZ, PT ;  /* 0x000000ff0900720c */ /* 0x000fe20003f06270 */
[----:B------:R-:W-:Y:S01]  /*85c0*/  VIADD R2, R28, 0x16a ;  /* 0x0000016a1c027836 */ /* 0x000fe20000000000 */
[----:B------:R-:W-:Y:S01]  /*85d0*/  ISETP.GT.U32.AND P5, PT, R5, R15, PT ;  /* 0x0000000f0500720c */ /* 0x000fe20003fa4070 */
[----:B------:R-:W-:Y:S01]  /*85e0*/  @!P4 IMAD.IADD R3, R3, 0x1, -R5 ;  /* 0x000000010303c824 */ /* 0x000fe200078e0a05 */
[----:B------:R3:W-:Y:S01]  /*85f0*/  STL [R1+0x6e4], R17 ;  /* 0x0006e41101007387 */ /* 0x0007e20000100800 */
[----:B0-----:R-:W-:Y:S01]  /*8600*/  IMAD.MOV.U32 R10, RZ, RZ, R14 ;  /* 0x000000ffff0a7224 */ /* 0x001fe200078e000e */
[----:B------:R-:W-:Y:S01]  /*8610*/  IABS R6, R2 ;  /* 0x0000000200067213 */ /* 0x000fe20000000000 */
[----:B------:R-:W-:Y:S01]  /*8620*/  IMAD.MOV.U32 R9, RZ, RZ, R3 ;  /* 0x000000ffff097224 */ /* 0x000fe200078e0003 */
[----:B------:R-:W-:Y:S01]  /*8630*/  ISETP.GE.AND P4, PT, R11, RZ, PT ;  /* 0x000000ff0b00720c */ /* 0x000fe20003f86270 */
[----:B------:R-:W-:Y:S01]  /*8640*/  @!P2 IMAD.MOV R10, RZ, RZ, -R10 ;  /* 0x000000ffff0aa224 */ /* 0x000fe200078e0a0a */
[C---:B------:R-:W-:Y:S01]  /*8650*/  ISETP.GT.U32.AND P2, PT, R5.reuse, R19, PT ;  /* 0x000000130500720c */ /* 0x040fe20003f44070 */
[----:B------:R-:W-:Y:S01]  /*8660*/  @!P1 IMAD.MOV R9, RZ, RZ, -R9 ;  /* 0x000000ffff099224 */ /* 0x000fe200078e0a09 */
[----:B------:R-:W-:Y:S01]  /*8670*/  ISETP.GT.U32.AND P1, PT, R5, R18, PT ;  /* 0x000000120500720c */ /* 0x000fe20003f24070 */
[----:B------:R-:W-:Y:S01]  /*8680*/  @!P6 IMAD.IADD R16, R16, 0x1, -R5 ;  /* 0x000000011010e824 */ /* 0x000fe200078e0a05 */
[----:B------:R-:W-:Y:S01]  /*8690*/  STL [R1+0x6dc], R10 ;  /* 0x0006dc0a01007387 */ /* 0x000fe20000100800 */
[----:B---3--:R-:W-:-:S02]  /*86a0*/  VIADD R17, R28, 0x169 ;  /* 0x000001691c117836 */ /* 0x008fc40000000000 */
[----:B------:R-:W-:Y:S01]  /*86b0*/  IMAD.HI.U32 R13, R8, R6, RZ ;  /* 0x00000006080d7227 */ /* 0x000fe200078e00ff */
[----:B------:R0:W-:Y:S01]  /*86c0*/  STL [R1+0x6d8], R9 ;  /* 0x0006d80901007387 */ /* 0x0001e20000100800 */
[----:B------:R-:W-:Y:S02]  /*86d0*/  ISETP.GT.U32.AND P6, PT, R5, R16, PT ;  /* 0x000000100500720c */ /* 0x000fe40003fc4070 */
[----:B------:R-:W-:Y:S01]  /*86e0*/  IABS R3, R17 ;  /* 0x0000001100037213 */ /* 0x000fe20000000000 */
[----:B------:R-:W-:Y:S02]  /*86f0*/  IMAD.MOV R13, RZ, RZ, -R13 ;  /* 0x000000ffff0d7224 */ /* 0x000fe400078e0a0d */
[----:B------:R-:W-:Y:S01]  /*8700*/  @!P5 IMAD.IADD R15, R15, 0x1, -R5 ;  /* 0x000000010f0fd824 */ /* 0x000fe200078e0a05 */
[----:B------:R-:W-:Y:S01]  /*8710*/  ISETP.GE.AND P5, PT, R4, RZ, PT ;  /* 0x000000ff0400720c */ /* 0x000fe20003fa6270 */
[----:B------:R-:W-:Y:S02]  /*8720*/  IMAD R4, R5, R13, R6 ;  /* 0x0000000d05047224 */ /* 0x000fe400078e0206 */
[----:B0-----:R-:W-:-:S04]  /*8730*/  IMAD.HI.U32 R9, R8, R3, RZ ;  /* 0x0000000308097227 */ /* 0x001fc800078e00ff */
[----:B------:R-:W-:Y:S02]  /*8740*/  IMAD.MOV R9, RZ, RZ, -R9 ;  /* 0x000000ffff097224 */ /* 0x000fe400078e0a09 */
[--C-:B------:R-:W-:Y:S02]  /*8750*/  @!P2 IMAD.IADD R19, R19, 0x1, -R5.reuse ;  /* 0x000000011313a824 */ /* 0x100fe400078e0a05 */
[----:B------:R-:W-:Y:S01]  /*8760*/  @!P1 IMAD.IADD R18, R18, 0x1, -R5 ;  /* 0x0000000112129824 */ /* 0x000fe200078e0a05 */
[C---:B------:R-:W-:Y:S01]  /*8770*/  ISETP.GT.U32.AND P1, PT, R5.reuse, R4, PT ;  /* 0x000000040500720c */ /* 0x040fe20003f24070 */
[C---:B------:R-:W-:Y:S01]  /*8780*/  IMAD R3, R5.reuse, R9, R3 ;  /* 0x0000000905037224 */ /* 0x040fe200078e0203 */
[C---:B------:R-:W-:Y:S01]  /*8790*/  ISETP.GT.U32.AND P2, PT, R5.reuse, R19, PT ;  /* 0x000000130500720c */ /* 0x040fe20003f44070 */
[----:B------:R-:W-:Y:S02]  /*87a0*/  @!P6 IMAD.IADD R16, R16, 0x1, -R5 ;  /* 0x000000011010e824 */ /* 0x000fe400078e0a05 */
[C---:B------:R-:W-:Y:S01]  /*87b0*/  VIADD R6, R28.reuse, 0x168 ;  /* 0x000001681c067836 */ /* 0x040fe20000000000 */
[----:B------:R-:W-:Y:S01]  /*87c0*/  ISETP.GT.U32.AND P6, PT, R5, R3, PT ;  /* 0x000000030500720c */ /* 0x000fe20003fc4070 */
[----:B------:R-:W-:-:S02]  /*87d0*/  VIADD R12, R28, 0x167 ;  /* 0x000001671c0c7836 */ /* 0x000fc40000000000 */
[----:B------:R-:W-:Y:S01]  /*87e0*/  VIADD R13, R28, 0x166 ;  /* 0x000001661c0d7836 */ /* 0x000fe20000000000 */
[----:B------:R-:W-:Y:S01]  /*87f0*/  IABS R20, R6 ;  /* 0x0000000600147213 */ /* 0x000fe20000000000 */
[----:B------:R-:W-:Y:S01]  /*8800*/  IMAD.MOV.U32 R22, RZ, RZ, R15 ;  /* 0x000000ffff167224 */ /* 0x000fe200078e000f */
[----:B------:R-:W-:Y:S01]  /*8810*/  IABS R14, R12 ;  /* 0x0000000c000e7213 */ /* 0x000fe20000000000 */
[----:B------:R-:W-:Y:S01]  /*8820*/  @!P1 IMAD.IADD R4, R4, 0x1, -R5 ;  /* 0x0000000104049824 */ /* 0x000fe200078e0a05 */
[----:B------:R-:W-:Y:S01]  /*8830*/  IABS R11, R13 ;  /* 0x0000000d000b7213 */ /* 0x000fe20000000000 */
[----:B------:R-:W-:Y:S01]  /*8840*/  IMAD.HI.U32 R21, R8, R20, RZ ;  /* 0x0000001408157227 */ /* 0x000fe200078e00ff */
[----:B------:R-:W-:-:S03]  /*8850*/  ISETP.GE.AND P1, PT, R17, RZ, PT ;  /* 0x000000ff1100720c */ /* 0x000fc60003f26270 */
[----:B------:R-:W-:Y:S02]  /*8860*/  IMAD.MOV.U32 R10, RZ, RZ, R18 ;  /* 0x000000ffff0a7224 */ /* 0x000fe400078e0012 */
[--C-:B------:R-:W-:Y:S01]  /*8870*/  @!P2 IMAD.IADD R19, R19, 0x1, -R5.reuse ;  /* 0x000000011313a824 */ /* 0x100fe200078e0a05 */
[----:B------:R-:W-:Y:S01]  /*8880*/  ISETP.GE.AND P2, PT, R2, RZ, PT ;  /* 0x000000ff0200720c */ /* 0x000fe20003f46270 */
[----:B------:R-:W-:Y:S01]  /*8890*/  @!P6 IMAD.IADD R3, R3, 0x1, -R5 ;  /* 0x000000010303e824 */ /* 0x000fe200078e0a05 */
[----:B------:R-:W-:Y:S01]  /*88a0*/  ISETP.GT.U32.AND P6, PT, R5, R4, PT ;  /* 0x000000040500720c */ /* 0x000fe20003fc4070 */
[----:B------:R-:W-:-:S04]  /*88b0*/  IMAD.HI.U32 R2, R8, R14, RZ ;  /* 0x0000000e08027227 */ /* 0x000fc800078e00ff */
[----:B------:R-:W-:Y:S02]  /*88c0*/  @!P3 IMAD.MOV R22, RZ, RZ, -R22 ;  /* 0x000000ffff16b224 */ /* 0x000fe400078e0a16 */
[----:B------:R-:W-:Y:S02]  /*88d0*/  IMAD.MOV R21, RZ, RZ, -R21 ;  /* 0x000000ffff157224 */ /* 0x000fe400078e0a15 */
[----:B------:R-:W-:Y:S01]  /*88e0*/  @!P0 IMAD.MOV R10, RZ, RZ, -R10 ;  /* 0x000000ffff0a8224 */ /* 0x000fe200078e0a0a */
[----:B------:R-:W-:Y:S01]  /*88f0*/  STL [R1+0x6d4], R22 ;  /* 0x0006d41601007387 */ /* 0x000fe20000100800 */
[----:B------:R-:W-:Y:S01]  /*8900*/  IMAD.HI.U32 R9, R8, R11, RZ ;  /* 0x0000000b08097227 */ /* 0x000fe200078e00ff */
[----:B------:R-:W-:Y:S02]  /*8910*/  ISETP.GT.U32.AND P0, PT, R5, R3, PT ;  /* 0x000000030500720c */ /* 0x000fe40003f04070 */
[----:B------:R0:W-:Y:S01]  /*8920*/  STL [R1+0x6d0], R10 ;  /* 0x0006d00a01007387 */ /* 0x0001e20000100800 */
[----:B------:R-:W-:-:S02]  /*8930*/  IMAD.MOV R2, RZ, RZ, -R2 ;  /* 0x000000ffff027224 */ /* 0x000fc400078e0a02 */
[C---:B------:R-:W-:Y:S02]  /*8940*/  IMAD R17, R5.reuse, R21, R20 ;  /* 0x0000001505117224 */ /* 0x040fe400078e0214 */
[----:B------:R-:W-:Y:S02]  /*8950*/  IMAD.MOV R9, RZ, RZ, -R9 ;  /* 0x000000ffff097224 */ /* 0x000fe400078e0a09 */
[C---:B------:R-:W-:Y:S01]  /*8960*/  IMAD R14, R5.reuse, R2, R14 ;  /* 0x00000002050e7224 */ /* 0x040fe200078e020e */
[C---:B------:R-:W-:Y:S01]  /*8970*/  ISETP.GT.U32.AND P3, PT, R5.reuse, R17, PT ;  /* 0x000000110500720c */ /* 0x040fe20003f64070 */
[----:B------:R-:W-:Y:S02]  /*8980*/  VIADD R2, R28, 0x165 ;  /* 0x000001651c027836 */ /* 0x000fe40000000000 */
[----:B0-----:R-:W-:Y:S02]  /*8990*/  IMAD.MOV.U32 R10, RZ, RZ, R16 ;  /* 0x000000ffff0a7224 */ /* 0x001fe400078e0010 */
[----:B------:R-:W-:Y:S01]  /*89a0*/  @!P4 IMAD.MOV R19, RZ, RZ, -R19 ;  /* 0x000000ffff13c224 */ /* 0x000fe200078e0a13 */
[----:B------:R-:W-:Y:S01]  /*89b0*/  IABS R15, R2 ;  /* 0x00000002000f7213 */ /* 0x000fe20000000000 */
[C---:B------:R-:W-:Y:S01]  /*89c0*/  IMAD R11, R5.reuse, R9, R11 ;  /* 0x00000009050b7224 */ /* 0x040fe200078e020b */
[C---:B------:R-:W-:Y:S01]  /*89d0*/  ISETP.GT.U32.AND P4, PT, R5.reuse, R14, PT ;  /* 0x0000000e0500720c */ /* 0x040fe20003f84070 */
[----:B------:R-:W-:Y:S01]  /*89e0*/  @!P5 IMAD.MOV R10, RZ, RZ, -R10 ;  /* 0x000000ffff0ad224 */ /* 0x000fe200078e0a0a */
[----:B------:R-:W-:Y:S01]  /*89f0*/  STL [R1+0x6cc], R19 ;  /* 0x0006cc1301007387 */ /* 0x000fe20000100800 */
[----:B------:R-:W-:Y:S01]  /*8a00*/  @!P6 IMAD.IADD R4, R4, 0x1, -R5 ;  /* 0x000000010404e824 */ /* 0x000fe200078e0a05 */
[----:B------:R-:W-:Y:S01]  /*8a10*/  ISETP.GT.U32.AND P6, PT, R5, R11, PT ;  /* 0x0000000b0500720c */ /* 0x000fe20003fc4070 */
[----:B------:R-:W-:Y:S01]  /*8a20*/  IMAD.HI.U32 R16, R8, R15, RZ ;  /* 0x0000000f08107227 */ /* 0x000fe200078e00ff */
[----:B------:R0:W-:Y:S01]  /*8a30*/  STL [R1+0x6c8], R10 ;  /* 0x0006c80a01007387 */ /* 0x0001e20000100800 */
[----:B------:R-:W-:-:S02]  /*8a40*/  ISETP.GE.AND P5, PT, R6, RZ, PT ;  /* 0x000000ff0600720c */ /* 0x000fc40003fa6270 */
[----:B------:R-:W-:Y:S02]  /*8a50*/  IMAD.MOV R16, RZ, RZ, -R16 ;  /* 0x000000ffff107224 */ /* 0x000fe400078e0a10 */
[--C-:B------:R-:W-:Y:S01]  /*8a60*/  @!P0 IMAD.IADD R3, R3, 0x1, -R5.reuse ;  /* 0x0000000103038824 */ /* 0x100fe200078e0a05 */
[----:B------:R-:W-:Y:S01]  /*8a70*/  ISETP.GE.AND P0, PT, R12, RZ, PT ;  /* 0x000000ff0c00720c */ /* 0x000fe20003f06270 */
[----:B------:R-:W-:Y:S01]  /*8a80*/  @!P3 IMAD.IADD R17, R17, 0x1, -R5 ;  /* 0x000000011111b824 */ /* 0x000fe200078e0a05 */
[----:B------:R-:W-:Y:S01]  /*8a90*/  ISETP.GE.AND P3, PT, R13, RZ, PT ;  /* 0x000000ff0d00720c */ /* 0x000fe20003f66270 */
[----:B------:R-:W-:Y:S02]  /*8aa0*/  VIADD R9, R28, 0x164 ;  /* 0x000001641c097836 */ /* 0x000fe40000000000 */
[----:B0-----:R-:W-:Y:S02]  /*8ab0*/  IMAD.MOV.U32 R10, RZ, RZ, R4 ;  /* 0x000000ffff0a7224 */ /* 0x001fe400078e0004 */
[----:B------:R-:W-:Y:S01]  /*8ac0*/  IMAD R12, R5, R16, R15 ;  /* 0x00000010050c7224 */ /* 0x000fe200078e020f */
[----:B------:R-:W-:Y:S01]  /*8ad0*/  IABS R18, R9 ;  /* 0x0000000900127213 */ /* 0x000fe20000000000 */
[----:B------:R-:W-:-:S02]  /*8ae0*/  @!P2 IMAD.MOV R10, RZ, RZ, -R10 ;  /* 0x000000ffff0aa224 */ /* 0x000fc400078e0a0a */
[--C-:B------:R-:W-:Y:S01]  /*8af0*/  @!P4 IMAD.IADD R14, R14, 0x1, -R5.reuse ;  /* 0x000000010e0ec824 */ /* 0x100fe200078e0a05 */
[----:B------:R-:W-:Y:S01]  /*8b00*/  ISETP.GT.U32.AND P4, PT, R5, R17, PT ;  /* 0x000000110500720c */ /* 0x000fe20003f84070 */
[----:B------:R-:W-:Y:S01]  /*8b10*/  @!P6 IMAD.IADD R11, R11, 0x1, -R5 ;  /* 0x000000010b0be824 */ /* 0x000fe200078e0a05 */
[----:B------:R0:W-:Y:S01]  /*8b20*/  STL [R1+0x6c4], R10 ;  /* 0x0006c40a01007387 */ /* 0x0001e20000100800 */
[----:B------:R-:W-:Y:S01]  /*8b30*/  IMAD.MOV.U32 R6, RZ, RZ, R18 ;  /* 0x000000ffff067224 */ /* 0x000fe200078e0012 */
[C---:B------:R-:W-:Y:S01]  /*8b40*/  ISETP.GT.U32.AND P6, PT, R5.reuse, R14, PT ;  /* 0x0000000e0500720c */ /* 0x040fe20003fc4070 */
[----:B------:R-:W-:Y:S01]  /*8b50*/  VIADD R4, R28, 0x162 ;  /* 0x000001621c047836 */ /* 0x000fe20000000000 */
[----:B------:R-:W-:Y:S01]  /*8b60*/  ISETP.GT.U32.AND P2, PT, R5, R11, PT ;  /* 0x0000000b0500720c */ /* 0x000fe20003f44070 */
[----:B------:R-:W-:-:S04]  /*8b70*/  IMAD.HI.U32 R13, R8, R6, RZ ;  /* 0x00000006080d7227 */ /* 0x000fc800078e00ff */
[----:B------:R-:W-:Y:S02]  /*8b80*/  IMAD.MOV R13, RZ, RZ, -R13 ;  /* 0x000000ffff0d7224 */ /* 0x000fe400078e0a0d */
[----:B0-----:R-:W-:Y:S02]  /*8b90*/  IMAD.MOV.U32 R10, RZ, RZ, R3 ;  /* 0x000000ffff0a7224 */ /* 0x001fe400078e0003 */
[--C-:B------:R-:W-:Y:S01]  /*8ba0*/  @!P4 IMAD.IADD R17, R17, 0x1, -R5.reuse ;  /* 0x000000011111c824 */ /* 0x100fe200078e0a05 */
[----:B------:R-:W-:Y:S01]  /*8bb0*/  ISETP.GE.AND P4, PT, R2, RZ, PT ;  /* 0x000000ff0200720c */ /* 0x000fe20003f86270 */
[----:B------:R-:W-:Y:S01]  /*8bc0*/  @!P1 IMAD.MOV R10, RZ, RZ, -R10 ;  /* 0x000000ffff0a9224 */ /* 0x000fe200078e0a0a */
[----:B------:R-:W-:Y:S01]  /*8bd0*/  ISETP.GT.U32.AND P1, PT, R5, R12, PT ;  /* 0x0000000c0500720c */ /* 0x000fe20003f24070 */
[----:B------:R-:W-:Y:S01]  /*8be0*/  @!P2 IMAD.IADD R11, R11, 0x1, -R5 ;  /* 0x000000010b0ba824 */ /* 0x000fe200078e0a05 */
[----:B------:R-:W-:Y:S01]  /*8bf0*/  IABS R2, R4 ;  /* 0x0000000400027213 */ /* 0x000fe20000000000 */
[----:B------:R-:W-:Y:S01]  /*8c00*/  VIADD R15, R28, 0x163 ;  /* 0x000001631c0f7836 */ /* 0x000fe20000000000 */
[----:B------:R0:W-:Y:S01]  /*8c10*/  STL [R1+0x6c0], R10 ;  /* 0x0006c00a01007387 */ /* 0x0001e20000100800 */
[----:B------:R-:W-:Y:S01]  /*8c20*/  ISETP.GE.AND P2, PT, R9, RZ, PT ;  /* 0x000000ff0900720c */ /* 0x000fe20003f46270 */
[----:B------:R-:W-:-:S02]  /*8c30*/  IMAD R6, R5, R13, R6 ;  /* 0x0000000d05067224 */ /* 0x000fc400078e0206 */
[----:B------:R-:W-:Y:S01]  /*8c40*/  VIADD R9, R28, 0x161 ;  /* 0x000001611c097836 */ /* 0x000fe20000000000 */
[----:B------:R-:W-:Y:S01]  /*8c50*/  IABS R3, R15 ;  /* 0x0000000f00037213 */ /* 0x000fe20000000000 */
[----:B------:R-:W-:-:S04]  /*8c60*/  IMAD.HI.U32 R13, R8, R2, RZ ;  /* 0x00000002080d7227 */ /* 0x000fc800078e00ff */
[----:B------:R-:W-:Y:S01]  /*8c70*/  @!P1 IMAD.IADD R12, R12, 0x1, -R5 ;  /* 0x000000010c0c9824 */ /* 0x000fe200078e0a05 */
[----:B------:R-:W-:Y:S01]  /*8c80*/  ISETP.GE.AND P1, PT, R15, RZ, PT ;  /* 0x000000ff0f00720c */ /* 0x000fe20003f26270 */
[----:B0-----:R-:W-:Y:S01]  /*8c90*/  IMAD.MOV.U32 R10, RZ, RZ, R17 ;  /* 0x000000ffff0a7224 */ /* 0x001fe200078e0011 */
[----:B------:R-:W-:Y:S01]  /*8ca0*/  IABS R15, R9 ;  /* 0x00000009000f7213 */ /* 0x000fe20000000000 */
[----:B------:R-:W-:Y:S01]  /*8cb0*/  @!P6 IMAD.IADD R14, R14, 0x1, -R5 ;  /* 0x000000010e0ee824 */ /* 0x000fe200078e0a05 */
[C---:B------:R-:W-:Y:S01]  /*8cc0*/  ISETP.GT.U32.AND P6, PT, R5.reuse, R6, PT ;  /* 0x000000060500720c */ /* 0x040fe20003fc4070 */
[----:B------:R-:W-:Y:S01]  /*8cd0*/  @!P5 IMAD.MOV R10, RZ, RZ, -R10 ;  /* 0x000000ffff0ad224 */ /* 0x000fe200078e0a0a */
[C---:B------:R-:W-:Y:S01]  /*8ce0*/  ISETP.GT.U32.AND P5, PT, R5.reuse, R12, PT ;  /* 0x0000000c0500720c */ /* 0x040fe20003fa4070 */
[----:B------:R-:W-:Y:S02]  /*8cf0*/  IMAD.MOV R13, RZ, RZ, -R13 ;  /* 0x000000ffff0d7224 */ /* 0x000fe400078e0a0d */
[----:B------:R-:W-:Y:S01]  /*8d00*/  IMAD.HI.U32 R16, R8, R3, RZ ;  /* 0x0000000308107227 */ /* 0x000fe200078e00ff */
[----:B------:R0:W-:Y:S03]  /*8d10*/  STL [R1+0x6bc], R10 ;  /* 0x0006bc0a01007387 */ /* 0x0001e60000100800 */
[----:B------:R-:W-:-:S02]  /*8d20*/  IMAD R2, R5, R13, R2 ;  /* 0x0000000d05027224 */ /* 0x000fc400078e0202 */
[----:B------:R-:W-:-:S04]  /*8d30*/  IMAD.HI.U32 R13, R8, R15, RZ ;  /* 0x0000000f080d7227 */ /* 0x000fc800078e00ff */
[----:B------:R-:W-:Y:S02]  /*8d40*/  @!P0 IMAD.MOV R14, RZ, RZ, -R14 ;  /* 0x000000ffff0e8224 */ /* 0x000fe400078e0a0e */
[----:B------:R-:W-:Y:S02]  /*8d50*/  IMAD.MOV R16, RZ, RZ, -R16 ;  /* 0x000000ffff107224 */ /* 0x000fe400078e0a10 */
[----:B------:R-:W-:Y:S01]  /*8d60*/  IMAD.MOV R13, RZ, RZ, -R13 ;  /* 0x000000ffff0d7224 */ /* 0x000fe200078e0a0d */
[----:B------:R3:W-:Y:S01]  /*8d70*/  STL [R1+0x6b8], R14 ;  /* 0x0006b80e01007387 */ /* 0x0007e20000100800 */
[----:B------:R-:W-:Y:S01]  /*8d80*/  @!P5 IMAD.IADD R12, R12, 0x1, -R5 ;  /* 0x000000010c0cd824 */ /* 0x000fe200078e0a05 */
[C---:B------:R-:W-:Y:S01]  /*8d90*/  ISETP.GT.U32.AND P5, PT, R5.reuse, R2, PT ;  /* 0x000000020500720c */ /* 0x040fe20003fa4070 */
[C---:B------:R-:W-:Y:S02]  /*8da0*/  IMAD R3, R5.reuse, R16, R3 ;  /* 0x0000001005037224 */ /* 0x040fe400078e0203 */
[----:B------:R-:W-:-:S02]  /*8db0*/  IMAD R15, R5, R13, R15 ;  /* 0x0000000d050f7224 */ /* 0x000fc400078e020f */
[----:B------:R-:W-:Y:S01]  /*8dc0*/  @!P6 IMAD.IADD R6, R6, 0x1, -R5 ;  /* 0x000000010606e824 */ /* 0x000fe200078e0a05 */
[C---:B------:R-:W-:Y:S01]  /*8dd0*/  ISETP.GT.U32.AND P0, PT, R5.reuse, R3, PT ;  /* 0x000000030500720c */ /* 0x040fe20003f04070 */
[----:B0-----:R-:W-:Y:S02]  /*8de0*/  IMAD.MOV.U32 R10, RZ, RZ, R11 ;  /* 0x000000ffff0a7224 */ /* 0x001fe400078e000b */
[----:B---3--:R-:W-:Y:S01]  /*8df0*/  IMAD.MOV.U32 R14, RZ, RZ, R12 ;  /* 0x000000ffff0e7224 */ /* 0x008fe200078e000c */
        /* <DEDUP_REMOVED lines=8> */
[--C-:B------:R-:W-:Y:S01]  /*8e80*/  @!P0 IMAD.IADD R3, R3, 0x1, -R5.reuse ;  /* 0x0000000103038824 */ /* 0x100fe200078e0a05 */
[----:B------:R0:W-:Y:S01]  /*8e90*/  STL [R1+0x6b0], R10 ;  /* 0x0006b00a01007387 */ /* 0x0001e20000100800 */
[----:B------:R-:W-:Y:S01]  /*8ea0*/  VIADD R4, R28, 0x160 ;  /* 0x000001601c047836 */ /* 0x000fe20000000000 */
[C---:B------:R-:W-:Y:S01]  /*8eb0*/  ISETP.GT.U32.AND P5, PT, R5.reuse, R2, PT ;  /* 0x000000020500720c */ /* 0x040fe20003fa4070 */
[--C-:B------:R-:W-:Y:S01]  /*8ec0*/  @!P6 IMAD.IADD R6, R6, 0x1, -R5.reuse ;  /* 0x000000010606e824 */ /* 0x100fe200078e0a05 */
[----:B------:R-:W-:Y:S01]  /*8ed0*/  ISETP.GT.U32.AND P0, PT, R5, R3, PT ;  /* 0x000000030500720c */ /* 0x000fe20003f04070 */
[----:B------:R-:W-:Y:S01]  /*8ee0*/  STL [R1+0x6ac], R14 ;  /* 0x0006ac0e01007387 */ /* 0x000fe20000100800 */
[----:B------:R-:W-:Y:S01]  /*8ef0*/  ISETP.GE.AND P6, PT, R9, RZ, PT ;  /* 0x000000ff0900720c */ /* 0x000fe20003fc6270 */
[----:B------:R-:W-:Y:S01]  /*8f00*/  @!P4 IMAD.IADD R15, R15, 0x1, -R5 ;  /* 0x000000010f0fc824 */ /* 0x000fe200078e0a05 */
[----:B------:R-:W-:Y:S01]  /*8f10*/  IABS R21, R4 ;  /* 0x0000000400157213 */ /* 0x000fe20000000000 */
[----:B------:R-:W-:-:S02]  /*8f20*/  VIADD R9, R28, 0x15e ;  /* 0x0000015e1c097836 */ /* 0x000fc40000000000 */
[----:B0-----:R-:W-:Y:S01]  /*8f30*/  IMAD.MOV.U32 R10, RZ, RZ, R6 ;  /* 0x000000ffff0a7224 */ /* 0x001fe200078e0006 */
[----:B------:R-:W-:Y:S01]  /*8f40*/  ISETP.GT.U32.AND P4, PT, R5, R15, PT ;  /* 0x0000000f0500720c */ /* 0x000fe20003f84070 */
[----:B------:R-:W-:Y:S01]  /*8f50*/  IMAD.HI.U32 R6, R8, R22, RZ ;  /* 0x0000001608067227 */ /* 0x000fe200078e00ff */
[----:B------:R-:W-:-:S03]  /*8f60*/  IABS R20, R9 ;  /* 0x0000000900147213 */ /* 0x000fc60000000000 */
[----:B------:R-:W-:Y:S02]  /*8f70*/  IMAD.MOV R6, RZ, RZ, -R6 ;  /* 0x000000ffff067224 */ /* 0x000fe400078e0a06 */
[----:B------:R-:W-:Y:S01]  /*8f80*/  @!P2 IMAD.MOV R10, RZ, RZ, -R10 ;  /* 0x000000ffff0aa224 */ /* 0x000fe200078e0a0a */
[----:B------:R-:W-:Y:S01]  /*8f90*/  ISETP.GE.AND P2, PT, R4, RZ, PT ;  /* 0x000000ff0400720c */ /* 0x000fe20003f46270 */
[----:B------:R-:W-:Y:S02]  /*8fa0*/  IMAD R22, R5, R6, R22 ;  /* 0x0000000605167224 */ /* 0x000fe400078e0216 */
[----:B------:R-:W-:Y:S01]  /*8fb0*/  @!P0 IMAD.IADD R3, R3, 0x1, -R5 ;  /* 0x0000000103038824 */ /* 0x000fe200078e0a05 */
[----:B------:R0:W-:Y:S01]  /*8fc0*/  STL [R1+0x6a8], R10 ;  /* 0x0006a80a01007387 */ /* 0x0001e20000100800 */
[----:B------:R-:W-:Y:S01]  /*8fd0*/  IMAD.HI.U32 R12, R8, R21, RZ ;  /* 0x00000015080c7227 */ /* 0x000fe200078e00ff */
[----:B------:R-:W-:-:S03]  /*8fe0*/  ISETP.GE.AND P0, PT, R11, RZ, PT ;  /* 0x000000ff0b00720c */ /* 0x000fc60003f06270 */
[--C-:B------:R-:W-:Y:S01]  /*8ff0*/  @!P5 IMAD.IADD R2, R2, 0x1, -R5.reuse ;  /* 0x000000010202d824 */ /* 0x100fe200078e0a05 */
[----:B------:R-:W-:Y:S01]  /*9000*/  ISETP.GE.AND P5, PT, R9, RZ, PT ;  /* 0x000000ff0900720c */ /* 0x000fe20003fa6270 */
[----:B------:R-:W-:Y:S01]  /*9010*/  @!P4 IMAD.IADD R15, R15, 0x1, -R5 ;  /* 0x000000010f0fc824 */ /* 0x000fe200078e0a05 */
[----:B------:R-:W-:Y:S01]  /*9020*/  ISETP.GT.U32.AND P4, PT, R5, R22, PT ;  /* 0x000000160500720c */ /* 0x000fe20003f84070 */
[----:B------:R-:W-:Y:S02]  /*9030*/  IMAD.MOV.U32 R13, RZ, RZ, R3 ;  /* 0x000000ffff0d7224 */ /* 0x000fe400078e0003 */
[----:B------:R-:W-:Y:S02]  /*9040*/  IMAD.MOV R11, RZ, RZ, -R12 ;  /* 0x000000ffff0b7224 */ /* 0x000fe400078e0a0c */
[----:B0-----:R-:W-:Y:S02]  /*9050*/  IMAD.MOV.U32 R10, RZ, RZ, R2 ;  /* 0x000000ffff0a7224 */ /* 0x001fe400078e0002 */
[----:B------:R-:W-:-:S04]  /*9060*/  IMAD.HI.U32 R4, R8, R20, RZ ;  /* 0x0000001408047227 */ /* 0x000fc800078e00ff */
[----:B------:R-:W-:Y:S02]  /*9070*/  @!P1 IMAD.MOV R13, RZ, RZ, -R13 ;  /* 0x000000ffff0d9224 */ /* 0x000fe400078e0a0d */
[C---:B------:R-:W-:Y:S02]  /*9080*/  IMAD R21, R5.reuse, R11, R21 ;  /* 0x0000000b05157224 */ /* 0x040fe400078e0215 */
[----:B------:R-:W-:Y:S01]  /*9090*/  @!P3 IMAD.MOV R10, RZ, RZ, -R10 ;  /* 0x000000ffff0ab224 */ /* 0x000fe200078e0a0a */
[----:B------:R0:W-:Y:S01]  /*90a0*/  STL [R1+0x6a4], R13 ;  /* 0x0006a40d01007387 */ /* 0x0001e20000100800 */
[C---:B------:R-:W-:Y:S01]  /*90b0*/  VIADD R19, R28.reuse, 0x15d ;  /* 0x0000015d1c137836 */ /* 0x040fe20000000000 */
[----:B------:R-:W-:Y:S01]  /*90c0*/  ISETP.GT.U32.AND P1, PT, R5, R21, PT ;  /* 0x000000150500720c */ /* 0x000fe20003f24070 */
[----:B------:R-:W-:Y:S01]  /*90d0*/  IMAD.MOV R4, RZ, RZ, -R4 ;  /* 0x000000ffff047224 */ /* 0x000fe200078e0a04 */
[----:B------:R3:W-:Y:S01]  /*90e0*/  STL [R1+0x6a0], R10 ;  /* 0x0006a00a01007387 */ /* 0x0007e20000100800 */
[----:B------:R-:W-:Y:S01]  /*90f0*/  VIADD R11, R28, 0x15c ;  /* 0x0000015c1c0b7836 */ /* 0x000fe20000000000 */
[----:B------:R-:W-:Y:S01]  /*9100*/  ISETP.GE.AND P3, PT, R19, RZ, PT ;  /* 0x000000ff1300720c */ /* 0x000fe20003f66270 */
[----:B------:R-:W-:Y:S01]  /*9110*/  IMAD R20, R5, R4, R20 ;  /* 0x0000000405147224 */ /* 0x000fe200078e0214 */
[----:B------:R-:W-:Y:S01]  /*9120*/  IABS R19, R19 ;  /* 0x0000001300137213 */ /* 0x000fe20000000000 */
[----:B------:R-:W-:Y:S01]  /*9130*/  @!P4 IMAD.IADD R22, R22, 0x1, -R5 ;  /* 0x000000011616c824 */ /* 0x000fe200078e0a05 */
[----:B------:R-:W-:Y:S01]  /*9140*/  IABS R18, R11 ;  /* 0x0000000b00127213 */ /* 0x000fe20000000000 */
[----:B------:R-:W-:-:S02]  /*9150*/  VIADD R4, R28, 0x15a ;  /* 0x0000015a1c047836 */ /* 0x000fc40000000000 */
[C---:B------:R-:W-:Y:S01]  /*9160*/  IMAD.HI.U32 R12, R8.reuse, R19, RZ ;  /* 0x00000013080c7227 */ /* 0x040fe200078e00ff */
[----:B------:R-:W-:Y:S02]  /*9170*/  ISETP.GT.U32.AND P4, PT, R5, R22, PT ;  /* 0x000000160500720c */ /* 0x000fe40003f84070 */
[----:B0-----:R-:W-:Y:S01]  /*9180*/  IABS R13, R4 ;  /* 0x00000004000d7213 */ /* 0x001fe20000000000 */
[----:B---3--:R-:W-:Y:S02]  /*9190*/  IMAD.MOV.U32 R10, RZ, RZ, R15 ;  /* 0x000000ffff0a7224 */ /* 0x008fe400078e000f */
[----:B------:R-:W-:-:S04]  /*91a0*/  IMAD.HI.U32 R9, R8, R18, RZ ;  /* 0x0000001208097227 */ /* 0x000fc800078e00ff */
[----:B------:R-:W-:Y:S01]  /*91b0*/  @!P6 IMAD.MOV R10, RZ, RZ, -R10 ;  /* 0x000000ffff0ae224 */ /* 0x000fe200078e0a0a */
[----:B------:R-:W-:Y:S01]  /*91c0*/  ISETP.GT.U32.AND P6, PT, R5, R20, PT ;  /* 0x000000140500720c */ /* 0x000fe20003fc4070 */
[----:B------:R-:W-:Y:S02]  /*91d0*/  IMAD.MOV R12, RZ, RZ, -R12 ;  /* 0x000000ffff0c7224 */ /* 0x000fe400078e0a0c */
[----:B------:R-:W-:Y:S01]  /*91e0*/  IMAD.MOV R9, RZ, RZ, -R9 ;  /* 0x000000ffff097224 */ /* 0x000fe200078e0a09 */
[----:B------:R0:W-:Y:S01]  /*91f0*/  STL [R1+0x698], R10 ;  /* 0x0006980a01007387 */ /* 0x0001e20000100800 */
[----:B------:R-:W-:Y:S02]  /*9200*/  @!P1 IMAD.IADD R21, R21, 0x1, -R5 ;  /* 0x0000000115159824 */ /* 0x000fe400078e0a05 */
        /* <DEDUP_REMOVED lines=8> */
[----:B------:R-:W-:Y:S02]  /*9290*/  IMAD.MOV R2, RZ, RZ, -R2 ;  /* 0x000000ffff027224 */ /* 0x000fe400078e0a02 */
[C---:B------:R-:W-:Y:S02]  /*92a0*/  VIADD R15, R28.reuse, 0x158 ;  /* 0x000001581c0f7836 */ /* 0x040fe40000000000 */
[C---:B------:R-:W-:Y:S02]  /*92b0*/  VIADD R6, R28.reuse, 0x15b ;  /* 0x0000015b1c067836 */ /* 0x040fe40000000000 */
[----:B------:R-:W-:Y:S02]  /*92c0*/  IMAD R13, R5, R2, R13 ;  /* 0x00000002050d7224 */ /* 0x000fe400078e020d */
[--C-:B------:R-:W-:Y:S01]  /*92d0*/  @!P1 IMAD.IADD R21, R21, 0x1, -R5.reuse ;  /* 0x0000000115159824 */ /* 0x100fe200078e0a05 */
[----:B------:R-:W-:Y:S01]  /*92e0*/  ISETP.GE.AND P1, PT, R11, RZ, PT ;  /* 0x000000ff0b00720c */ /* 0x000fe20003f26270 */
[----:B------:R-:W-:Y:S01]  /*92f0*/  VIADD R2, R28, 0x159 ;  /* 0x000001591c027836 */ /* 0x000fe20000000000 */
[----:B------:R-:W-:Y:S01]  /*9300*/  IABS R11, R15 ;  /* 0x0000000f000b7213 */ /* 0x000fe20000000000 */
[--C-:B------:R-:W-:Y:S01]  /*9310*/  @!P4 IMAD.IADD R19, R19, 0x1, -R5.reuse ;  /* 0x000000011313c824 */ /* 0x100fe200078e0a05 */
[C---:B------:R-:W-:Y:S01]  /*9320*/  ISETP.GT.U32.AND P4, PT, R5.reuse, R20, PT ;  /* 0x000000140500720c */ /* 0x040fe20003f84070 */
[----:B------:R-:W-:Y:S01]  /*9330*/  @!P6 IMAD.IADD R18, R18, 0x1, -R5 ;  /* 0x000000011212e824 */ /* 0x000fe200078e0a05 */
[----:B------:R-:W-:Y:S01]  /*9340*/  IABS R14, R6 ;  /* 0x00000006000e7213 */ /* 0x000fe20000000000 */
[----:B0-----:R-:W-:Y:S01]  /*9350*/  IMAD.MOV.U32 R10, RZ, RZ, R21 ;  /* 0x000000ffff0a7224 */ /* 0x001fe200078e0015 */
[----:B------:R-:W-:Y:S01]  /*9360*/  IABS R12, R2 ;  /* 0x00000002000c7213 */ /* 0x000fe20000000000 */
[----:B------:R-:W-:Y:S01]  /*9370*/  IMAD.HI.U32 R23, R8, R11, RZ ;  /* 0x0000000b08177227 */ /* 0x000fe200078e00ff */
[----:B------:R-:W-:-:S03]  /*9380*/  ISETP.GT.U32.AND P6, PT, R5, R18, PT ;  /* 0x000000120500720c */ /* 0x000fc60003fc4070 */
[----:B------:R-:W-:Y:S01]  /*9390*/  @!P2 IMAD.MOV R10, RZ, RZ, -R10 ;  /* 0x000000ffff0aa224 */ /* 0x000fe200078e0a0a */
[----:B------:R-:W-:Y:S01]  /*93a0*/  ISETP.GT.U32.AND P2, PT, R5, R19, PT ;  /* 0x000000130500720c */ /* 0x000fe20003f44070 */
[----:B------:R-:W-:-:S03]  /*93b0*/  IMAD.HI.U32 R3, R8, R14, RZ ;  /* 0x0000000e08037227 */ /* 0x000fc600078e00ff */
[----:B------:R0:W-:Y:S01]  /*93c0*/  STL [R1+0x68c], R10 ;  /* 0x00068c0a01007387 */ /* 0x0001e20000100800 */
[----:B------:R-:W-:-:S04]  /*93d0*/  IMAD.HI.U32 R21, R8, R12, RZ ;  /* 0x0000000c08157227 */ /* 0x000fc800078e00ff */
[----:B------:R-:W-:Y:S02]  /*93e0*/  IMAD.MOV R23, RZ, RZ, -R23 ;  /* 0x000000ffff177224 */ /* 0x000fe400078e0a17 */
[----:B------:R-:W-:Y:S02]  /*93f0*/  IMAD.MOV R3, RZ, RZ, -R3 ;  /* 0x000000ffff037224 */ /* 0x000fe400078e0a03 */
[----:B------:R-:W-:Y:S02]  /*9400*/  IMAD.MOV R21, RZ, RZ, -R21 ;  /* 0x000000ffff157224 */ /* 0x000fe400078e0a15 */
[----:B------:R-:W-:Y:S01]  /*9410*/  @!P4 IMAD.IADD R20, R20, 0x1, -R5 ;  /* 0x000000011414c824 */ /* 0x000fe200078e0a05 */
[C---:B------:R-:W-:Y:S01]  /*9420*/  ISETP.GT.U32.AND P4, PT, R5.reuse, R13, PT ;  /* 0x0000000d0500720c */ /* 0x040fe20003f84070 */
[C---:B------:R-:W-:Y:S02]  /*9430*/  IMAD R11, R5.reuse, R23, R11 ;  /* 0x00000017050b7224 */ /* 0x040fe400078e020b */
[----:B------:R-:W-:-:S02]  /*9440*/  IMAD R14, R5, R3, R14 ;  /* 0x00000003050e7224 */ /* 0x000fc400078e020e */
[----:B0-----:R-:W-:Y:S02]  /*9450*/  IMAD.MOV.U32 R10, RZ, RZ, R22 ;  /* 0x000000ffff0a7224 */ /* 0x001fe400078e0016 */
        /* <DEDUP_REMOVED lines=15> */
[----:B------:R-:W-:Y:S01]  /*9550*/  ISETP.GT.U32.AND P6, PT, R5, R13, PT ;  /* 0x0000000d0500720c */ /* 0x000fe20003fc4070 */
[----:B------:R-:W-:Y:S01]  /*9560*/  IMAD.HI.U32 R21, R8, R9, RZ ;  /* 0x0000000908157227 */ /* 0x000fe200078e00ff */
[----:B------:R-:W-:-:S03]  /*9570*/  ISETP.GE.AND P4, PT, R4, RZ, PT ;  /* 0x000000ff0400720c */ /* 0x000fc60003f86270 */
[----:B0-----:R-:W-:Y:S02]  /*9580*/  IMAD.MOV.U32 R10, RZ, RZ, R19 ;  /* 0x000000ffff0a7224 */ /* 0x001fe400078e0013 */
[----:B------:R-:W-:Y:S02]  /*9590*/  @!P5 IMAD.MOV R24, RZ, RZ, -R24 ;  /* 0x000000ffff18d224 */ /* 0x000fe400078e0a18 */
[--C-:B------:R-:W-:Y:S01]  /*95a0*/  @!P0 IMAD.IADD R14, R14, 0x1, -R5.reuse ;  /* 0x000000010e0e8824 */ /* 0x100fe200078e0a05 */
[----:B------:R-:W-:Y:S01]  /*95b0*/  ISETP.GE.AND P0, PT, R6, RZ, PT ;  /* 0x000000ff0600720c */ /* 0x000fe20003f06270 */
[----:B------:R-:W-:Y:S01]  /*95c0*/  @!P3 IMAD.MOV R10, RZ, RZ, -R10 ;  /* 0x000000ffff0ab224 */ /* 0x000fe200078e0a0a */
[----:B------:R-:W-:Y:S01]  /*95d0*/  STL [R1+0x680], R24 ;  /* 0x0006801801007387 */ /* 0x000fe20000100800 */
[----:B------:R-:W-:Y:S01]  /*95e0*/  IMAD.HI.U32 R22, R8, R3, RZ ;  /* 0x0000000308167227 */ /* 0x000fe200078e00ff */
[C---:B------:R-:W-:Y:S02]  /*95f0*/  ISETP.GT.U32.AND P3, PT, R5.reuse, R11, PT ;  /* 0x0000000b0500720c */ /* 0x040fe40003f64070 */
[----:B------:R0:W-:Y:S01]  /*9600*/  STL [R1+0x67c], R10 ;  /* 0x00067c0a01007387 */ /* 0x0001e20000100800 */
[----:B------:R-:W-:Y:S01]  /*9610*/  @!P2 IMAD.IADD R12, R12, 0x1, -R5 ;  /* 0x000000010c0ca824 */ /* 0x000fe200078e0a05 */
[----:B------:R-:W-:Y:S01]  /*9620*/  ISETP.GT.U32.AND P2, PT, R5, R14, PT ;  /* 0x0000000e0500720c */ /* 0x000fe20003f44070 */
[----:B------:R-:W-:-:S02]  /*9630*/  IMAD.MOV R21, RZ, RZ, -R21 ;  /* 0x000000ffff157224 */ /* 0x000fc400078e0a15 */
[----:B------:R-:W-:Y:S01]  /*9640*/  IMAD.MOV R22, RZ, RZ, -R22 ;  /* 0x000000ffff167224 */ /* 0x000fe200078e0a16 */
[C---:B------:R-:W-:Y:S01]  /*9650*/  ISETP.GT.U32.AND P5, PT, R5.reuse, R12, PT ;  /* 0x0000000c0500720c */ /* 0x040fe20003fa4070 */
[C---:B------:R-:W-:Y:S02]  /*9660*/  IMAD R4, R5.reuse, R21, R9 ;  /* 0x0000001505047224 */ /* 0x040fe400078e0209 */
[C---:B------:R-:W-:Y:S02]  /*9670*/  IMAD R3, R5.reuse, R22, R3 ;  /* 0x0000001605037224 */ /* 0x040fe400078e0203 */
[----:B0-----:R-:W-:Y:S02]  /*9680*/  IMAD.MOV.U32 R10, RZ, RZ, R18 ;  /* 0x000000ffff0a7224 */ /* 0x001fe400078e0012 */
[C---:B------:R-:W-:Y:S02]  /*9690*/  VIADD R9, R28.reuse, 0x155 ;  /* 0x000001551c097836 */ /* 0x040fe40000000000 */
[----:B------:R-:W-:Y:S01]  /*96a0*/  @!P1 IMAD.MOV R10, RZ, RZ, -R10 ;  /* 0x000000ffff0a9224 */ /* 0x000fe200078e0a0a */
[----:B------:R-:W-:Y:S01]  /*96b0*/  ISETP.GT.U32.AND P1, PT, R5, R4, PT ;  /* 0x000000040500720c */ /* 0x000fe20003f24070 */
[----:B------:R-:W-:Y:S01]  /*96c0*/  VIADD R6, R28, 0x154 ;  /* 0x000001541c067836 */ /* 0x000fe20000000000 */
[----:B------:R-:W-:Y:S01]  /*96d0*/  IABS R18, R9 ;  /* 0x0000000900127213 */ /* 0x000fe20000000000 */
[--C-:B------:R-:W-:Y:S01]  /*96e0*/  @!P6 IMAD.IADD R13, R13, 0x1, -R5.reuse ;  /* 0x000000010d0de824 */ /* 0x100fe200078e0a05 */
[----:B------:R-:W-:Y:S01]  /*96f0*/  ISETP.GT.U32.AND P6, PT, R5, R3, PT ;  /* 0x000000030500720c */ /* 0x000fe20003fc4070 */
[--C-:B------:R-:W-:Y:S01]  /*9700*/  @!P2 IMAD.IADD R14, R14, 0x1, -R5.reuse ;  /* 0x000000010e0ea824 */ /* 0x100fe200078e0a05 */
[----:B------:R-:W-:Y:S01]  /*9710*/  IABS R19, R6 ;  /* 0x0000000600137213 */ /* 0x000fe20000000000 */
[----:B------:R-:W-:Y:S01]  /*9720*/  @!P5 IMAD.IADD R12, R12, 0x1, -R5 ;  /* 0x000000010c0cd824 */ /* 0x000fe200078e0a05 */
[----:B------:R-:W-:Y:S01]  /*9730*/  ISETP.GE.AND P2, PT, R2, RZ, PT ;  /* 0x000000ff0200720c */ /* 0x000fe20003f46270 */
[----:B------:R0:W-:Y:S01]  /*9740*/  STL [R1+0x678], R10 ;  /* 0x0006780a01007387 */ /* 0x0001e20000100800 */
[----:B------:R-:W-:Y:S01]  /*9750*/  ISETP.GE.AND P5, PT, R15, RZ, PT ;  /* 0x000000ff0f00720c */ /* 0x000fe20003fa6270 */
[----:B------:R-:W-:-:S02]  /*9760*/  IMAD.MOV.U32 R2, RZ, RZ, R19 ;  /* 0x000000ffff027224 */ /* 0x000fc400078e0013 */
[----:B------:R-:W-:-:S04]  /*9770*/  IMAD.HI.U32 R15, R8, R18, RZ ;  /* 0x00000012080f7227 */ /* 0x000fc800078e00ff */
[----:B------:R-:W-:Y:S02]  /*9780*/  IMAD.MOV.U32 R20, RZ, RZ, R14 ;  /* 0x000000ffff147224 */ /* 0x000fe400078e000e */
[----:B------:R-:W-:Y:S01]  /*9790*/  @!P3 IMAD.IADD R11, R11, 0x1, -R5 ;  /* 0x000000010b0bb824 */ /* 0x000fe200078e0a05 */
[----:B------:R-:W-:Y:S01]  /*97a0*/  ISETP.GE.AND P3, PT, R16, RZ, PT ;  /* 0x000000ff1000720c */ /* 0x000fe20003f66270 */
[----:B0-----:R-:W-:Y:S02]  /*97b0*/  IMAD.MOV.U32 R10, RZ, RZ, R13 ;  /* 0x000000ffff0a7224 */ /* 0x001fe400078e000d */
[----:B------:R-:W-:Y:S01]  /*97c0*/  @!P1 IMAD.IADD R4, R4, 0x1, -R5 ;  /* 0x0000000104049824 */ /* 0x000fe200078e0a05 */
[----:B------:R-:W-:Y:S01]  /*97d0*/  ISETP.GE.AND P1, PT, R17, RZ, PT ;  /* 0x000000ff1100720c */ /* 0x000fe20003f26270 */
[----:B------:R-:W-:-:S04]  /*97e0*/  IMAD.HI.U32 R16, R8, R2, RZ ;  /* 0x0000000208107227 */ /* 0x000fc800078e00ff */
[----:B------:R-:W-:Y:S02]  /*97f0*/  IMAD.MOV R15, RZ, RZ, -R15 ;  /* 0x000000ffff0f7224 */ /* 0x000fe400078e0a0f */
[----:B------:R-:W-:Y:S01]  /*9800*/  @!P0 IMAD.MOV R20, RZ, RZ, -R20 ;  /* 0x000000ffff148224 */ /* 0x000fe200078e0a14 */
[----:B------:R-:W-:Y:S01]  /*9810*/  ISETP.GT.U32.AND P0, PT, R5, R4, PT ;  /* 0x000000040500720c */ /* 0x000fe20003f04070 */
[----:B------:R-:W-:Y:S01]  /*9820*/  @!P6 IMAD.IADD R3, R3, 0x1, -R5 ;  /* 0x000000010303e824 */ /* 0x000fe200078e0a05 */
[----:B------:R-:W-:Y:S01]  /*9830*/  ISETP.GE.AND P6, PT, R9, RZ, PT ;  /* 0x000000ff0900720c */ /* 0x000fe20003fc6270 */
[----:B------:R-:W-:Y:S01]  /*9840*/  @!P4 IMAD.MOV R10, RZ, RZ, -R10 ;  /* 0x000000ffff0ac224 */ /* 0x000fe200078e0a0a */
[----:B------:R-:W-:Y:S01]  /*9850*/  STL [R1+0x674], R20 ;  /* 0x0006741401007387 */ /* 0x000fe20000100800 */
[----:B------:R-:W-:Y:S01]  /*9860*/  IMAD.MOV R14, RZ, RZ, -R16 ;  /* 0x000000ffff0e7224 */ /* 0x000fe200078e0a10 */
[C---:B------:R-:W-:Y:S01]  /*9870*/  ISETP.GT.U32.AND P4, PT, R5.reuse, R3, PT ;  /* 0x000000030500720c */ /* 0x040fe20003f84070 */
[C---:B------:R-:W-:Y:S01]  /*9880*/  IMAD R9, R5.reuse, R15, R18 ;  /* 0x0000000f05097224 */ /* 0x040fe200078e0212 */
[----:B------:R0:W-:Y:S01]  /*9890*/  STL [R1+0x670], R10 ;  /* 0x0006700a01007387 */ /* 0x0001e20000100800 */
[----:B------:R-:W-:-:S02]  /*98a0*/  IMAD R2, R5, R14, R2 ;  /* 0x0000000e05027224 */ /* 0x000fc400078e0202 */
[----:B------:R-:W-:Y:S01]  /*98b0*/  @!P2 IMAD.MOV R12, RZ, RZ, -R12 ;  /* 0x000000ffff0ca224 */ /* 0x000fe200078e0a0c */
[----:B------:R-:W-:Y:S01]  /*98c0*/  ISETP.GT.U32.AND P2, PT, R5, R9, PT ;  /* 0x000000090500720c */ /* 0x000fe20003f44070 */
[----:B------:R-:W-:Y:S01]  /*98d0*/  @!P0 IMAD.IADD R4, R4, 0x1, -R5 ;  /* 0x0000000104048824 */ /* 0x000fe200078e0a05 */
[----:B------:R-:W-:Y:S01]  /*98e0*/  ISETP.GE.AND P0, PT, R6, RZ, PT ;  /* 0x000000ff0600720c */ /* 0x000fe20003f06270 */
[C---:B------:R-:W-:Y:S01]  /*98f0*/  VIADD R14, R28.reuse, 0x151 ;  /* 0x000001511c0e7836 */ /* 0x040fe20000000000 */
[----:B------:R3:W-:Y:S01]  /*9900*/  STL [R1+0x668], R12 ;  /* 0x0006680c01007387 */ /* 0x0007e20000100800 */
[C---:B------:R-:W-:Y:S02]  /*9910*/  VIADD R13, R28.reuse, 0x14f ;  /* 0x0000014f1c0d7836 */ /* 0x040fe40000000000 */
[----:B0-----:R-:W-:Y:S02]  /*9920*/  IMAD.MOV.U32 R10, RZ, RZ, R11 ;  /* 0x000000ffff0a7224 */ /* 0x001fe400078e000b */
[----:B------:R-:W-:-:S02]  /*9930*/  VIADD R11, R28, 0x152 ;  /* 0x000001521c0b7836 */ /* 0x000fc40000000000 */
[----:B------:R-:W-:Y:S01]  /*9940*/  @!P5 IMAD.MOV R10, RZ, RZ, -R10 ;  /* 0x000000ffff0ad224 */ /* 0x000fe200078e0a0a */
[----:B------:R-:W-:Y:S01]  /*9950*/  ISETP.GT.U32.AND P5, PT, R5, R2, PT ;  /* 0x000000020500720c */ /* 0x000fe20003fa4070 */
[--C-:B------:R-:W-:Y:S01]  /*9960*/  @!P2 IMAD.IADD R9, R9, 0x1, -R5.reuse ;  /* 0x000000010909a824 */ /* 0x100fe200078e0a05 */
[----:B------:R-:W-:Y:S01]  /*9970*/  IABS R6, R11 ;  /* 0x0000000b00067213 */ /* 0x000fe20000000000 */
[C---:B---3--:R-:W-:Y:S01]  /*9980*/  VIADD R12, R28.reuse, 0x153 ;  /* 0x000001531c0c7836 */ /* 0x048fe20000000000 */
[----:B------:R0:W-:Y:S01]  /*9990*/  STL [R1+0x664], R10 ;  /* 0x0006640a01007387 */ /* 0x0001e20000100800 */
[----:B------:R-:W-:Y:S01]  /*99a0*/  @!P4 IMAD.IADD R3, R3, 0x1, -R5 ;  /* 0x000000010303c824 */ /* 0x000fe200078e0a05 */
[----:B------:R-:W-:Y:S01]  /*99b0*/  ISETP.GE.AND P2, PT, R11, RZ, PT ;  /* 0x000000ff0b00720c */ /* 0x000fe20003f46270 */
[C---:B------:R-:W-:Y:S01]  /*99c0*/  VIADD R20, R28.reuse, 0x14d ;  /* 0x0000014d1c147836 */ /* 0x040fe20000000000 */
[----:B------:R-:W-:Y:S01]  /*99d0*/  IABS R15, R12 ;  /* 0x0000000c000f7213 */ /* 0x000fe20000000000 */
[----:B------:R-:W-:Y:S01]  /*99e0*/  VIADD R16, R28, 0x14c ;  /* 0x0000014c1c107836 */ /* 0x000fe20000000000 */
[----:B------:R-:W-:-:S03]  /*99f0*/  ISETP.GE.AND P4, PT, R12, RZ, PT ;  /* 0x000000ff0c00720c */ /* 0x000fc60003f86270 */
[----:B------:R-:W-:Y:S01]  /*9a00*/  @!P5 IMAD.IADD R2, R2, 0x1, -R5 ;  /* 0x000000010202d824 */ /* 0x000fe200078e0a05 */
[----:B------:R-:W-:Y:S01]  /*9a10*/  ISETP.GT.U32.AND P5, PT, R5, R9, PT ;  /* 0x000000090500720c */ /* 0x000fe20003fa4070 */
[----:B0-----:R-:W-:Y:S02]  /*9a20*/  IMAD.MOV.U32 R10, RZ, RZ, R4 ;  /* 0x000000ffff0a7224 */ /* 0x001fe400078e0004 */
[----:B------:R-:W-:-:S04]  /*9a30*/  IMAD.HI.U32 R11, R8, R15, RZ ;  /* 0x0000000f080b7227 */ /* 0x000fc800078e00ff */
[----:B------:R-:W-:Y:S01]  /*9a40*/  @!P3 IMAD.MOV R10, RZ, RZ, -R10 ;  /* 0x000000ffff0ab224 */ /* 0x000fe200078e0a0a */
[----:B------:R-:W-:Y:S01]  /*9a50*/  ISETP.GT.U32.AND P3, PT, R5, R2, PT ;  /* 0x000000020500720c */ /* 0x000fe20003f64070 */
[----:B------:R-:W-:-:S03]  /*9a60*/  IMAD.HI.U32 R4, R8, R6, RZ ;  /* 0x0000000608047227 */ /* 0x000fc600078e00ff */
[----:B------:R0:W-:Y:S01]  /*9a70*/  STL [R1+0x660], R10 ;  /* 0x0006600a01007387 */ /* 0x0001e20000100800 */
[----:B------:R-:W-:Y:S02]  /*9a80*/  @!P5 IMAD.IADD R9, R9, 0x1, -R5 ;  /* 0x000000010909d824 */ /* 0x000fe400078e0a05 */
[----:B------:R-:W-:Y:S02]  /*9a90*/  IMAD.MOV R4, RZ, RZ, -R4 ;  /* 0x000000ffff047224 */ /* 0x000fe400078e0a04 */
[----:B------:R-:W-:Y:S02]  /*9aa0*/  IMAD.MOV.U32 R12, RZ, RZ, R9 ;  /* 0x000000ffff0c7224 */ /* 0x000fe400078e0009 */
[C---:B------:R-:W-:Y:S02]  /*9ab0*/  IMAD R4, R5.reuse, R4, R6 ;  /* 0x0000000405047224 */ /* 0x040fe400078e0206 */
[----:B------:R-:W-:Y:S02]  /*9ac0*/  @!P6 IMAD.MOV R12, RZ, RZ, -R12 ;  /* 0x000000ffff0ce224 */ /* 0x000fe400078e0a0c */
[----:B0-----:R-:W-:Y:S01]  /*9ad0*/  IMAD.MOV.U32 R10, RZ, RZ, R3 ;  /* 0x000000ffff0a7224 */ /* 0x001fe200078e0003 */
[----:B------:R-:W-:Y:S01]  /*9ae0*/  ISETP.GT.U32.AND P6, PT, R5, R4, PT ;  /* 0x000000040500720c */ /* 0x000fe20003fc4070 */
[----:B------:R-:W-:-:S02]  /*9af0*/  IMAD.MOV R3, RZ, RZ, -R11 ;  /* 0x000000ffff037224 */ /* 0x000fc400078e0a0b */
[----:B------:R-:W-:Y:S01]  /*9b00*/  @!P1 IMAD.MOV R10, RZ, RZ, -R10 ;  /* 0x000000ffff0a9224 */ /* 0x000fe200078e0a0a */
[----:B------:R-:W-:Y:S01]  /*9b10*/  ISETP.GE.AND P1, PT, R14, RZ, PT ;  /* 0x000000ff0e00720c */ /* 0x000fe20003f26270 */
[C---:B------:R-:W-:Y:S01]  /*9b20*/  IMAD R15, R5.reuse, R3, R15 ;  /* 0x00000003050f7224 */ /* 0x040fe200078e020f */
[----:B------:R-:W-:Y:S01]  /*9b30*/  IABS R14, R14 ;  /* 0x0000000e000e7213 */ /* 0x000fe20000000000 */
[----:B------:R-:W-:Y:S01]  /*9b40*/  @!P3 IMAD.IADD R2, R2, 0x1, -R5 ;  /* 0x000000010202b824 */ /* 0x000fe200078e0a05 */
[----:B------:R0:W-:Y:S01]  /*9b50*/  STL [R1+0x65c], R10 ;  /* 0x00065c0a01007387 */ /* 0x0001e20000100800 */
[----:B------:R-:W-:Y:S01]  /*9b60*/  VIADD R11, R28, 0x150 ;  /* 0x000001501c0b7836 */ /* 0x000fe20000000000 */
[----:B------:R-:W-:Y:S01]  /*9b70*/  ISETP.GT.U32.AND P5, PT, R5, R15, PT ;  /* 0x0000000f0500720c */ /* 0x000fe20003fa4070 */
[----:B------:R-:W-:Y:S01]  /*9b80*/  IMAD.HI.U32 R6, R8, R14, RZ ;  /* 0x0000000e08067227 */ /* 0x000fe200078e00ff */
[----:B------:R3:W-:Y:S02]  /*9b90*/  STL [R1+0x658], R12 ;  /* 0x0006580c01007387 */ /* 0x0007e40000100800 */
[----:B------:R-:W-:Y:S01]  /*9ba0*/  ISETP.GE.AND P3, PT, R11, RZ, PT ;  /* 0x000000ff0b00720c */ /* 0x000fe20003f66270 */
[----:B------:R-:W-:Y:S01]  /*9bb0*/  VIADD R3, R28, 0x14e ;  /* 0x0000014e1c037836 */ /* 0x000fe20000000000 */
[----:B------:R-:W-:Y:S01]  /*9bc0*/  IABS R11, R11 ;  /* 0x0000000b000b7213 */ /* 0x000fe20000000000 */
[----:B------:R-:W-:-:S02]  /*9bd0*/  IMAD.MOV R6, RZ, RZ, -R6 ;  /* 0x000000ffff067224 */ /* 0x000fc400078e0a06 */
[----:B0-----:R-:W-:Y:S02]  /*9be0*/  IMAD.MOV.U32 R10, RZ, RZ, R2 ;  /* 0x000000ffff0a7224 */ /* 0x001fe400078e0002 */
[--C-:B------:R-:W-:Y:S01]  /*9bf0*/  @!P6 IMAD.IADD R4, R4, 0x1, -R5.reuse ;  /* 0x000000010404e824 */ /* 0x100fe200078e0a05 */
[----:B---3--:R-:W-:Y:S01]  /*9c00*/  IABS R12, R3 ;  /* 0x00000003000c7213 */ /* 0x008fe20000000000 */
[----:B------:R-:W-:Y:S02]  /*9c10*/  @!P5 IMAD.IADD R15, R15, 0x1, -R5 ;  /* 0x000000010f0fd824 */ /* 0x000fe400078e0a05 */
[----:B------:R-:W-:Y:S01]  /*9c20*/  @!P0 IMAD.MOV R10, RZ, RZ, -R10 ;  /* 0x000000ffff0a8224 */ /* 0x000fe200078e0a0a */
[----:B------:R-:W-:Y:S01]  /*9c30*/  ISETP.GE.AND P0, PT, R13, RZ, PT ;  /* 0x000000ff0d00720c */ /* 0x000fe20003f06270 */
[C---:B------:R-:W-:Y:S01]  /*9c40*/  IMAD R14, R5.reuse, R6, R14 ;  /* 0x00000006050e7224 */ /* 0x040fe200078e020e */
[C---:B------:R-:W-:Y:S01]  /*9c50*/  ISETP.GT.U32.AND P5, PT, R5.reuse, R15, PT ;  /* 0x0000000f0500720c */ /* 0x040fe20003fa4070 */
[C---:B------:R-:W-:Y:S01]  /*9c60*/  IMAD.HI.U32 R2, R8.reuse, R11, RZ ;  /* 0x0000000b08027227 */ /* 0x040fe200078e00ff */
[----:B------:R-:W-:Y:S01]  /*9c70*/  IABS R13, R13 ;  /* 0x0000000d000d7213 */ /* 0x000fe20000000000 */
[----:B------:R0:W-:Y:S01]  /*9c80*/  STL [R1+0x64c], R10 ;  /* 0x00064c0a01007387 */ /* 0x0001e20000100800 */
[----:B------:R-:W-:Y:S01]  /*9c90*/  ISETP.GT.U32.AND P6, PT, R5, R4, PT ;  /* 0x000000040500720c */ /* 0x000fe20003fc4070 */
[----:B------:R-:W-:-:S04]  /*9ca0*/  IMAD.HI.U32 R9, R8, R12, RZ ;  /* 0x0000000c08097227 */ /* 0x000fc800078e00ff */
[----:B------:R-:W-:-:S04]  /*9cb0*/  IMAD.HI.U32 R6, R8, R13, RZ ;  /* 0x0000000d08067227 */ /* 0x000fc800078e00ff */
[----:B------:R-:W-:Y:S01]  /*9cc0*/  @!P5 IMAD.IADD R15, R15, 0x1, -R5 ;  /* 0x000000010f0fd824 */ /* 0x000fe200078e0a05 */
[C---:B------:R-:W-:Y:S01]  /*9cd0*/  ISETP.GT.U32.AND P5, PT, R5.reuse, R14, PT ;  /* 0x0000000e0500720c */ /* 0x040fe20003fa4070 */
[----:B------:R-:W-:Y:S02]  /*9ce0*/  IMAD.MOV R6, RZ, RZ, -R6 ;  /* 0x000000ffff067224 */ /* 0x000fe400078e0a06 */
[----:B------:R-:W-:Y:S02]  /*9cf0*/  IMAD.MOV R2, RZ, RZ, -R2 ;  /* 0x000000ffff027224 */ /* 0x000fe400078e0a02 */
[----:B------:R-:W-:Y:S02]  /*9d00*/  IMAD.MOV R9, RZ, RZ, -R9 ;  /* 0x000000ffff097224 */ /* 0x000fe400078e0a09 */
[C---:B------:R-:W-:Y:S02]  /*9d10*/  IMAD R13, R5.reuse, R6, R13 ;  /* 0x00000006050d7224 */ /* 0x040fe400078e020d */
[C---:B------:R-:W-:Y:S01]  /*9d20*/  IMAD R11, R5.reuse, R2, R11 ;  /* 0x00000002050b7224 */ /* 0x040fe200078e020b */
[----:B------:R-:W-:Y:S01]  /*9d30*/  IABS R2, R20 ;  /* 0x0000001400027213 */ /* 0x000fe20000000000 */
[----:B0-----:R-:W-:Y:S01]  /*9d40*/  IMAD.MOV.U32 R10, RZ, RZ, R15 ;  /* 0x000000ffff0a7224 */ /* 0x001fe200078e000f */
[----:B------:R-:W-:Y:S01]  /*9d50*/  IABS R15, R16 ;  /* 0x00000010000f7213 */ /* 0x000fe20000000000 */
[----:B------:R-:W-:-:S02]  /*9d60*/  IMAD R12, R5, R9, R12 ;  /* 0x00000009050c7224 */ /* 0x000fc400078e020c */
[--C-:B------:R-:W-:Y:S01]  /*9d70*/  @!P6 IMAD.IADD R4, R4, 0x1, -R5.reuse ;  /* 0x000000010404e824 */ /* 0x100fe200078e0a05 */
[C---:B------:R-:W-:Y:S01]  /*9d80*/  ISETP.GT.U32.AND P6, PT, R5.reuse, R13, PT ;  /* 0x0000000d0500720c */ /* 0x040fe20003fc4070 */
[----:B------:R-:W-:Y:S01]  /*9d90*/  @!P4 IMAD.MOV R10, RZ, RZ, -R10 ;  /* 0x000000ffff0ac224 */ /* 0x000fe200078e0a0a */
[C---:B------:R-:W-:Y:S01]  /*9da0*/  ISETP.GT.U32.AND P4, PT, R5.reuse, R11, PT ;  /* 0x0000000b0500720c */ /* 0x040fe20003f84070 */
[----:B------:R-:W-:Y:S01]  /*9db0*/  @!P5 IMAD.IADD R14, R14, 0x1, -R5 ;  /* 0x000000010e0ed824 */ /* 0x000fe200078e0a05 */
[----:B------:R-:W-:Y:S01]  /*9dc0*/  ISETP.GT.U32.AND P5, PT, R5, R12, PT ;  /* 0x0000000c0500720c */ /* 0x000fe20003fa4070 */
[----:B------:R-:W-:Y:S01]  /*9dd0*/  IMAD.HI.U32 R6, R8, R2, RZ ;  /* 0x0000000208067227 */ /* 0x000fe200078e00ff */
[----:B------:R0:W-:Y:S03]  /*9de0*/  STL [R1+0x648], R10 ;  /* 0x0006480a01007387 */ /* 0x0001e60000100800 */
[----:B------:R-:W-:-:S02]  /*9df0*/  IMAD.MOV R6, RZ, RZ, -R6 ;  /* 0x000000ffff067224 */ /* 0x000fc400078e0a06 */
[----:B------:R-:W-:Y:S02]  /*9e00*/  VIADD R9, R28, 0x14b ;  /* 0x0000014b1c097836 */ /* 0x000fe40000000000 */
[--C-:B------:R-:W-:Y:S02]  /*9e10*/  @!P6 IMAD.IADD R13, R13, 0x1, -R5.reuse ;  /* 0x000000010d0de824 */ /* 0x100fe400078e0a05 */
[--C-:B------:R-:W-:Y:S01]  /*9e20*/  @!P4 IMAD.IADD R11, R11, 0x1, -R5.reuse ;  /* 0x000000010b0bc824 */ /* 0x100fe200078e0a05 */
[C---:B------:R-:W-:Y:S01]  /*9e30*/  ISETP.GT.U32.AND P4, PT, R5.reuse, R14, PT ;  /* 0x0000000e0500720c */ /* 0x040fe20003f84070 */
[----:B------:R-:W-:Y:S01]  /*9e40*/  @!P5 IMAD.IADD R12, R12, 0x1, -R5 ;  /* 0x000000010c0cd824 */ /* 0x000fe200078e0a05 */
[C---:B------:R-:W-:Y:S01]  /*9e50*/  ISETP.GT.U32.AND P5, PT, R5.reuse, R13, PT ;  /* 0x0000000d0500720c */ /* 0x040fe20003fa4070 */
[----:B0-----:R-:W-:Y:S01]  /*9e60*/  IMAD.MOV.U32 R10, RZ, RZ, R4 ;  /* 0x000000ffff0a7224 */ /* 0x001fe200078e0004 */
[----:B------:R-:W-:Y:S01]  /*9e70*/  ISETP.GT.U32.AND P6, PT, R5, R11, PT ;  /* 0x0000000b0500720c */ /* 0x000fe20003fc4070 */
[----:B------:R-:W-:Y:S01]  /*9e80*/  IMAD.HI.U32 R4, R8, R15, RZ ;  /* 0x0000000f08047227 */ /* 0x000fe200078e00ff */
[----:B------:R-:W-:-:S03]  /*9e90*/  IABS R19, R9 ;  /* 0x0000000900137213 */ /* 0x000fc60000000000 */
[----:B------:R-:W-:Y:S02]  /*9ea0*/  IMAD.MOV R4, RZ, RZ, -R4 ;  /* 0x000000ffff047224 */ /* 0x000fe400078e0a04 */
[----:B------:R-:W-:Y:S01]  /*9eb0*/  @!P2 IMAD.MOV R10, RZ, RZ, -R10 ;  /* 0x000000ffff0aa224 */ /* 0x000fe200078e0a0a */
[C---:B------:R-:W-:Y:S01]  /*9ec0*/  ISETP.GT.U32.AND P2, PT, R5.reuse, R12, PT ;  /* 0x0000000c0500720c */ /* 0x040fe20003f44070 */
[C---:B------:R-:W-:Y:S02]  /*9ed0*/  IMAD R2, R5.reuse, R6, R2 ;  /* 0x0000000605027224 */ /* 0x040fe400078e0202 */
[C---:B------:R-:W-:Y:S01]  /*9ee0*/  IMAD R15, R5.reuse, R4, R15 ;  /* 0x00000004050f7224 */ /* 0x040fe200078e020f */
        /* <DEDUP_REMOVED lines=26> */
[C---:B------:R-:W-:Y:S01]  /*a090*/  IMAD.HI.U32 R14, R8.reuse, R16, RZ ;  /* 0x00000010080e7227 */ /* 0x040fe200078e00ff */
[----:B------:R0:W-:Y:S03]  /*a0a0*/  STL [R1+0x638], R10 ;  /* 0x0006380a01007387 */ /* 0x0001e60000100800 */
[----:B------:R-:W-:Y:S02]  /*a0b0*/  IMAD R18, R5, R4, R18 ;  /* 0x0000000405127224 */ /* 0x000fe400078e0212 */
[----:B------:R-:W-:Y:S02]  /*a0c0*/  IMAD.MOV R11, RZ, RZ, -R14 ;  /* 0x000000ffff0b7224 */ /* 0x000fe400078e0a0e */
[----:B------:R-:W-:-:S04]  /*a0d0*/  IMAD.HI.U32 R17, R8, R19, RZ ;  /* 0x0000001308117227 */ /* 0x000fc800078e00ff */
[----:B0-----:R-:W-:Y:S02]  /*a0e0*/  IMAD.MOV.U32 R10, RZ, RZ, R12 ;  /* 0x000000ffff0a7224 */ /* 0x001fe400078e000c */
[C---:B------:R-:W-:Y:S02]  /*a0f0*/  IMAD R16, R5.reuse, R11, R16 ;  /* 0x0000000b05107224 */ /* 0x040fe400078e0210 */
[----:B------:R-:W-:Y:S01]  /*a100*/  @!P6 IMAD.MOV R10, RZ, RZ, -R10 ;  /* 0x000000ffff0ae224 */ /* 0x000fe200078e0a0a */
[----:B------:R-:W-:Y:S01]  /*a110*/  ISETP.GT.U32.AND P6, PT, R5, R18, PT ;  /* 0x000000120500720c */ /* 0x000fe20003fc4070 */
[----:B------:R-:W-:Y:S02]  /*a120*/  IMAD.MOV R17, RZ, RZ, -R17 ;  /* 0x000000ffff117224 */ /* 0x000fe400078e0a11 */
[----:B------:R-:W-:Y:S01]  /*a130*/  @!P5 IMAD.IADD R15, R15, 0x1, -R5 ;  /* 0x000000010f0fd824 */ /* 0x000fe200078e0a05 */
[C---:B------:R-:W-:Y:S01]  /*a140*/  ISETP.GT.U32.AND P5, PT, R5.reuse, R16, PT ;  /* 0x000000100500720c */ /* 0x040fe20003fa4070 */
[----:B------:R-:W-:-:S02]  /*a150*/  IMAD R19, R5, R17, R19 ;  /* 0x0000001105137224 */ /* 0x000fc400078e0213 */
[----:B------:R-:W-:Y:S01]  /*a160*/  @!P0 IMAD.MOV R13, RZ, RZ, -R13 ;  /* 0x000000ffff0d8224 */ /* 0x000fe200078e0a0d */
[----:B------:R-:W-:Y:S01]  /*a170*/  ISETP.GE.AND P0, PT, R9, RZ, PT ;  /* 0x000000ff0900720c */ /* 0x000fe20003f06270 */
[--C-:B------:R-:W-:Y:S01]  /*a180*/  @!P1 IMAD.IADD R2, R2, 0x1, -R5.reuse ;  /* 0x0000000102029824 */ /* 0x100fe200078e0a05 */
[C---:B------:R-:W-:Y:S01]  /*a190*/  ISETP.GT.U32.AND P3, PT, R5.reuse, R19, PT ;  /* 0x000000130500720c */ /* 0x040fe20003f64070 */
[----:B------:R-:W-:Y:S01]  /*a1a0*/  VIADD R4, R28, 0x148 ;  /* 0x000001481c047836 */ /* 0x000fe20000000000 */
[----:B------:R-:W-:Y:S01]  /*a1b0*/  STL [R1+0x634], R13 ;  /* 0x0006340d01007387 */ /* 0x000fe20000100800 */
[--C-:B------:R-:W-:Y:S01]  /*a1c0*/  @!P6 IMAD.IADD R18, R18, 0x1, -R5.reuse ;  /* 0x000000011212e824 */ /* 0x100fe200078e0a05 */
[----:B------:R-:W-:Y:S01]  /*a1d0*/  ISETP.GE.AND P1, PT, R6, RZ, PT ;  /* 0x000000ff0600720c */ /* 0x000fe20003f26270 */
[----:B------:R-:W-:Y:S01]  /*a1e0*/  VIADD R6, R28, 0x147 ;  /* 0x000001471c067836 */ /* 0x000fe20000000000 */
[----:B------:R0:W-:Y:S01]  /*a1f0*/  STL [R1+0x62c], R10 ;  /* 0x00062c0a01007387 */ /* 0x0001e20000100800 */
[----:B------:R-:W-:Y:S01]  /*a200*/  @!P5 IMAD.IADD R16, R16, 0x1, -R5 ;  /* 0x000000011010d824 */ /* 0x000fe200078e0a05 */
[----:B------:R-:W-:Y:S01]  /*a210*/  IABS R14, R4 ;  /* 0x00000004000e7213 */ /* 0x000fe20000000000 */
[----:B------:R-:W-:Y:S01]  /*a220*/  VIADD R9, R28, 0x146 ;  /* 0x000001461c097836 */ /* 0x000fe20000000000 */
[----:B------:R-:W-:Y:S01]  /*a230*/  IABS R11, R6 ;  /* 0x00000006000b7213 */ /* 0x000fe20000000000 */
[----:B------:R-:W-:Y:S01]  /*a240*/  IMAD.MOV.U32 R21, RZ, RZ, R15 ;  /* 0x000000ffff157224 */ /* 0x000fe200078e000f */
[----:B------:R-:W-:Y:S01]  /*a250*/  ISETP.GT.U32.AND P5, PT, R5, R16, PT ;  /* 0x000000100500720c */ /* 0x000fe20003fa4070 */
[----:B------:R-:W-:Y:S01]  /*a260*/  @!P3 IMAD.IADD R19, R19, 0x1, -R5 ;  /* 0x000000011313b824 */ /* 0x000fe200078e0a05 */
[----:B------:R-:W-:Y:S01]  /*a270*/  ISETP.GE.AND P3, PT, R3, RZ, PT ;  /* 0x000000ff0300720c */ /* 0x000fe20003f66270 */
[----:B------:R-:W-:Y:S01]  /*a280*/  IMAD.HI.U32 R12, R8, R11, RZ ;  /* 0x0000000b080c7227 */ /* 0x000fe200078e00ff */
[----:B------:R-:W-:-:S02]  /*a290*/  IABS R17, R9 ;  /* 0x0000000900117213 */ /* 0x000fc40000000000 */
[C---:B------:R-:W-:Y:S01]  /*a2a0*/  ISETP.GT.U32.AND P6, PT, R5.reuse, R19, PT ;  /* 0x000000130500720c */ /* 0x040fe20003fc4070 */
[----:B0-----:R-:W-:Y:S02]  /*a2b0*/  IMAD.MOV.U32 R10, RZ, RZ, R2 ;  /* 0x000000ffff0a7224 */ /* 0x001fe400078e0002 */
[----:B------:R-:W-:Y:S02]  /*a2c0*/  IMAD.MOV R12, RZ, RZ, -R12 ;  /* 0x000000ffff0c7224 */ /* 0x000fe400078e0a0c */
[----:B------:R-:W-:Y:S01]  /*a2d0*/  @!P2 IMAD.MOV R10, RZ, RZ, -R10 ;  /* 0x000000ffff0aa224 */ /* 0x000fe200078e0a0a */
[----:B------:R-:W-:Y:S01]  /*a2e0*/  ISETP.GT.U32.AND P2, PT, R5, R18, PT ;  /* 0x000000120500720c */ /* 0x000fe20003f44070 */
[----:B------:R-:W-:-:S03]  /*a2f0*/  IMAD.HI.U32 R3, R8, R14, RZ ;  /* 0x0000000e08037227 */ /* 0x000fc600078e00ff */
[----:B------:R0:W-:Y:S01]  /*a300*/  STL [R1+0x628], R10 ;  /* 0x0006280a01007387 */ /* 0x0001e20000100800 */
[----:B------:R-:W-:Y:S02]  /*a310*/  IMAD.MOV R3, RZ, RZ, -R3 ;  /* 0x000000ffff037224 */ /* 0x000fe400078e0a03 */
[--C-:B------:R-:W-:Y:S02]  /*a320*/  @!P5 IMAD.IADD R16, R16, 0x1, -R5.reuse ;  /* 0x000000011010d824 */ /* 0x100fe400078e0a05 */
[----:B------:R-:W-:Y:S02]  /*a330*/  IMAD R14, R5, R3, R14 ;  /* 0x00000003050e7224 */ /* 0x000fe400078e020e */
[--C-:B------:R-:W-:Y:S02]  /*a340*/  @!P6 IMAD.IADD R19, R19, 0x1, -R5.reuse ;  /* 0x000000011313e824 */ /* 0x100fe400078e0a05 */
[----:B------:R-:W-:Y:S01]  /*a350*/  @!P2 IMAD.IADD R18, R18, 0x1, -R5 ;  /* 0x000000011212a824 */ /* 0x000fe200078e0a05 */
[----:B------:R-:W-:Y:S01]  /*a360*/  ISETP.GE.AND P2, PT, R4, RZ, PT ;  /* 0x000000ff0400720c */ /* 0x000fe20003f46270 */
[C---:B------:R-:W-:Y:S01]  /*a370*/  IMAD R4, R5.reuse, R12, R11 ;  /* 0x0000000c05047224 */ /* 0x040fe200078e020b */
[----:B------:R-:W-:Y:S01]  /*a380*/  ISETP.GT.U32.AND P6, PT, R5, R14, PT ;  /* 0x0000000e0500720c */ /* 0x000fe20003fc4070 */
[----:B------:R-:W-:-:S02]  /*a390*/  VIADD R12, R28, 0x144 ;  /* 0x000001441c0c7836 */ /* 0x000fc40000000000 */
[----:B------:R-:W-:Y:S01]  /*a3a0*/  @!P4 IMAD.MOV R21, RZ, RZ, -R21 ;  /* 0x000000ffff15c224 */ /* 0x000fe200078e0a15 */
[----:B------:R-:W-:Y:S01]  /*a3b0*/  ISETP.GT.U32.AND P5, PT, R5, R4, PT ;  /* 0x000000040500720c */ /* 0x000fe20003fa4070 */
[----:B0-----:R-:W-:Y:S01]  /*a3c0*/  IMAD.MOV.U32 R10, RZ, RZ, R19 ;  /* 0x000000ffff0a7224 */ /* 0x001fe200078e0013 */
[----:B------:R-:W-:Y:S01]  /*a3d0*/  IABS R13, R12 ;  /* 0x0000000c000d7213 */ /* 0x000fe20000000000 */
[C---:B------:R-:W-:Y:S01]  /*a3e0*/  IMAD.HI.U32 R20, R8.reuse, R17, RZ ;  /* 0x0000001108147227 */ /* 0x040fe200078e00ff */
[----:B------:R-:W-:Y:S03]  /*a3f0*/  STL [R1+0x624], R21 ;  /* 0x0006241501007387 */ /* 0x000fe60000100800 */
[----:B------:R-:W-:-:S04]  /*a400*/  IMAD.HI.U32 R15, R8, R13, RZ ;  /* 0x0000000d080f7227 */ /* 0x000fc800078e00ff */
[--C-:B------:R-:W-:Y:S01]  /*a410*/  @!P6 IMAD.IADD R14, R14, 0x1, -R5.reuse ;  /* 0x000000010e0ee824 */ /* 0x100fe200078e0a05 */
[----:B------:R-:W-:Y:S01]  /*a420*/  ISETP.GE.AND P6, PT, R6, RZ, PT ;  /* 0x000000ff0600720c */ /* 0x000fe20003fc6270 */
[----:B------:R-:W-:Y:S02]  /*a430*/  @!P5 IMAD.IADD R4, R4, 0x1, -R5 ;  /* 0x000000010404d824 */ /* 0x000fe400078e0a05 */
[----:B------:R-:W-:Y:S01]  /*a440*/  VIADD R2, R28, 0x145 ;  /* 0x000001451c027836 */ /* 0x000fe20000000000 */
[C---:B------:R-:W-:Y:S01]  /*a450*/  ISETP.GT.U32.AND P5, PT, R5.reuse, R14, PT ;  /* 0x0000000e0500720c */ /* 0x040fe20003fa4070 */
[----:B------:R-:W-:Y:S01]  /*a460*/  IMAD.MOV R15, RZ, RZ, -R15 ;  /* 0x000000ffff0f7224 */ /* 0x000fe200078e0a0f */
[----:B------:R-:W-:Y:S01]  /*a470*/  ISETP.GT.U32.AND P4, PT, R5, R4, PT ;  /* 0x000000040500720c */ /* 0x000fe20003f84070 */
[----:B------:R-:W-:Y:S01]  /*a480*/  @!P0 IMAD.MOV R10, RZ, RZ, -R10 ;  /* 0x000000ffff0a8224 */ /* 0x000fe200078e0a0a */
[----:B------:R-:W-:Y:S01]  /*a490*/  IABS R3, R2 ;  /* 0x0000000200037213 */ /* 0x000fe20000000000 */
[----:B------:R-:W-:-:S02]  /*a4a0*/  IMAD.MOV R20, RZ, RZ, -R20 ;  /* 0x000000ffff147224 */ /* 0x000fc400078e0a14 */
[C---:B------:R-:W-:Y:S01]  /*a4b0*/  IMAD R13, R5.reuse, R15, R13 ;  /* 0x0000000f050d7224 */ /* 0x040fe200078e020d */
[----:B------:R0:W-:Y:S01]  /*a4c0*/  STL [R1+0x620], R10 ;  /* 0x0006200a01007387 */ /* 0x0001e20000100800 */
[----:B------:R-:W-:Y:S02]  /*a4d0*/  IMAD R17, R5, R20, R17 ;  /* 0x0000001405117224 */ /* 0x000fe400078e0211 */
[----:B------:R-:W-:-:S03]  /*a4e0*/  IMAD.HI.U32 R11, R8, R3, RZ ;  /* 0x00000003080b7227 */ /* 0x000fc600078e00ff */
[C---:B------:R-:W-:Y:S01]  /*a4f0*/  ISETP.GT.U32.AND P0, PT, R5.reuse, R17, PT ;  /* 0x000000110500720c */ /* 0x040fe20003f04070 */
[----:B------:R-:W-:Y:S01]  /*a500*/  @!P4 IMAD.IADD R4, R4, 0x1, -R5 ;  /* 0x000000010404c824 */ /* 0x000fe200078e0a05 */
[----:B------:R-:W-:Y:S01]  /*a510*/  ISETP.GT.U32.AND P4, PT, R5, R13, PT ;  /* 0x0000000d0500720c */ /* 0x000fe20003f84070 */
[----:B------:R-:W-:Y:S01]  /*a520*/  @!P1 IMAD.MOV R18, RZ, RZ, -R18 ;  /* 0x000000ffff129224 */ /* 0x000fe200078e0a12 */
[----:B------:R-:W-:Y:S01]  /*a530*/  ISETP.GE.AND P1, PT, R9, RZ, PT ;  /* 0x000000ff0900720c */ /* 0x000fe20003f26270 */
[----:B0-----:R-:W-:Y:S02]  /*a540*/  IMAD.MOV.U32 R10, RZ, RZ, R16 ;  /* 0x000000ffff0a7224 */ /* 0x001fe400078e0010 */
[----:B------:R-:W-:Y:S01]  /*a550*/  IMAD.MOV R11, RZ, RZ, -R11 ;  /* 0x000000ffff0b7224 */ /* 0x000fe200078e0a0b */
[----:B------:R-:W-:Y:S01]  /*a560*/  STL [R1+0x61c], R18 ;  /* 0x00061c1201007387 */ /* 0x000fe20000100800 */
[----:B------:R-:W-:Y:S02]  /*a570*/  @!P3 IMAD.MOV R10, RZ, RZ, -R10 ;  /* 0x000000ffff0ab224 */ /* 0x000fe400078e0a0a */
[----:B------:R-:W-:Y:S01]  /*a580*/  @!P5 IMAD.IADD R14, R14, 0x1, -R5 ;  /* 0x000000010e0ed824 */ /* 0x000fe200078e0a05 */
[----:B------:R-:W-:Y:S01]  /*a590*/  ISETP.GE.AND P5, PT, R2, RZ, PT ;  /* 0x000000ff0200720c */ /* 0x000fe20003fa6270 */
[----:B------:R-:W-:Y:S01]  /*a5a0*/  IMAD R3, R5, R11, R3 ;  /* 0x0000000b05037224 */ /* 0x000fe200078e0203 */
[----:B------:R0:W-:Y:S01]  /*a5b0*/  STL [R1+0x618], R10 ;  /* 0x0006180a01007387 */ /* 0x0001e20000100800 */
[----:B------:R-:W-:-:S02]  /*a5c0*/  VIADD R2, R28, 0x142 ;  /* 0x000001421c027836 */ /* 0x000fc40000000000 */
[C---:B------:R-:W-:Y:S01]  /*a5d0*/  VIADD R6, R28.reuse, 0x143 ;  /* 0x000001431c067836 */ /* 0x040fe20000000000 */
[----:B------:R-:W-:Y:S01]  /*a5e0*/  ISETP.GT.U32.AND P3, PT, R5, R3, PT ;  /* 0x000000030500720c */ /* 0x000fe20003f64070 */
[--C-:B------:R-:W-:Y:S01]  /*a5f0*/  @!P4 IMAD.IADD R13, R13, 0x1, -R5.reuse ;  /* 0x000000010d0dc824 */ /* 0x100fe200078e0a05 */
[----:B------:R-:W-:Y:S01]  /*a600*/  IABS R15, R2 ;  /* 0x00000002000f7213 */ /* 0x000fe20000000000 */
[----:B------:R-:W-:Y:S01]  /*a610*/  @!P0 IMAD.IADD R17, R17, 0x1, -R5 ;  /* 0x0000000111118824 */ /* 0x000fe200078e0a05 */
[----:B------:R-:W-:Y:S01]  /*a620*/  IABS R11, R6 ;  /* 0x00000006000b7213 */ /* 0x000fe20000000000 */
[----:B------:R-:W-:Y:S01]  /*a630*/  VIADD R20, R28, 0x12f ;  /* 0x0000012f1c147836 */ /* 0x000fe20000000000 */
[----:B------:R-:W-:Y:S01]  /*a640*/  ISETP.GT.U32.AND P4, PT, R5, R13, PT ;  /* 0x0000000d0500720c */ /* 0x000fe20003f84070 */
[----:B0-----:R-:W-:Y:S01]  /*a650*/  IMAD.MOV.U32 R10, RZ, RZ, R14 ;  /* 0x000000ffff0a7224 */ /* 0x001fe200078e000e */
[----:B------:R-:W-:Y:S01]  /*a660*/  ISETP.GE.AND P0, PT, R12, RZ, PT ;  /* 0x000000ff0c00720c */ /* 0x000fe20003f06270 */
[----:B------:R-:W-:-:S04]  /*a670*/  IMAD.HI.U32 R9, R8, R11, RZ ;  /* 0x0000000b08097227 */ /* 0x000fc800078e00ff */
[----:B------:R-:W-:Y:S01]  /*a680*/  @!P2 IMAD.MOV R10, RZ, RZ, -R10 ;  /* 0x000000ffff0aa224 */ /* 0x000fe200078e0a0a */
[----:B------:R-:W-:Y:S01]  /*a690*/  ISETP.GT.U32.AND P2, PT, R5, R17, PT ;  /* 0x000000110500720c */ /* 0x000fe20003f44070 */
[----:B------:R-:W-:Y:S02]  /*a6a0*/  IMAD.MOV R9, RZ, RZ, -R9 ;  /* 0x000000ffff097224 */ /* 0x000fe400078e0a09 */
[----:B------:R-:W-:Y:S01]  /*a6b0*/  @!P3 IMAD.IADD R3, R3, 0x1, -R5 ;  /* 0x000000010303b824 */ /* 0x000fe200078e0a05 */
[----:B------:R0:W-:Y:S01]  /*a6c0*/  STL [R1+0x610], R10 ;  /* 0x0006100a01007387 */ /* 0x0001e20000100800 */
[C---:B------:R-:W-:Y:S02]  /*a6d0*/  IMAD R11, R5.reuse, R9, R11 ;  /* 0x00000009050b7224 */ /* 0x040fe400078e020b */
[----:B------:R-:W-:Y:S01]  /*a6e0*/  VIADD R12, R28, 0x141 ;  /* 0x000001411c0c7836 */ /* 0x000fe20000000000 */
[----:B------:R-:W-:Y:S01]  /*a6f0*/  ISETP.GT.U32.AND P3, PT, R5, R3, PT ;  /* 0x000000030500720c */ /* 0x000fe20003f64070 */
[----:B------:R-:W-:-:S02]  /*a700*/  @!P4 IMAD.IADD R13, R13, 0x1, -R5 ;  /* 0x000000010d0dc824 */ /* 0x000fc400078e0a05 */
[----:B------:R-:W-:Y:S01]  /*a710*/  VIADD R21, R28, 0x12e ;  /* 0x0000012e1c157836 */ /* 0x000fe20000000000 */
[----:B------:R-:W-:Y:S01]  /*a720*/  IABS R14, R12 ;  /* 0x0000000c000e7213 */ /* 0x000fe20000000000 */
[----:B------:R-:W-:Y:S01]  /*a730*/  @!P2 IMAD.IADD R17, R17, 0x1, -R5 ;  /* 0x000000011111a824 */ /* 0x000fe200078e0a05 */
[----:B------:R-:W-:Y:S01]  /*a740*/  ISETP.GT.U32.AND P2, PT, R5, R11, PT ;  /* 0x0000000b0500720c */ /* 0x000fe20003f44070 */
[----:B0-----:R-:W-:Y:S02]  /*a750*/  IMAD.MOV.U32 R10, RZ, RZ, R4 ;  /* 0x000000ffff0a7224 */ /* 0x001fe400078e0004 */
[----:B------:R-:W-:-:S04]  /*a760*/  IMAD.HI.U32 R4, R8, R15, RZ ;  /* 0x0000000f08047227 */ /* 0x000fc800078e00ff */
[----:B------:R-:W-:Y:S02]  /*a770*/  IMAD.MOV R4, RZ, RZ, -R4 ;  /* 0x000000ffff047224 */ /* 0x000fe400078e0a04 */
[----:B------:R-:W-:Y:S01]  /*a780*/  @!P6 IMAD.MOV R10, RZ, RZ, -R10 ;  /* 0x000000ffff0ae224 */ /* 0x000fe200078e0a0a */
[----:B------:R-:W-:Y:S01]  /*a790*/  ISETP.GE.AND P6, PT, R6, RZ, PT ;  /* 0x000000ff0600720c */ /* 0x000fe20003fc6270 */
[C---:B------:R-:W-:Y:S02]  /*a7a0*/  IMAD R15, R5.reuse, R4, R15 ;  /* 0x00000004050f7224 */ /* 0x040fe400078e020f */
[----:B------:R-:W-:Y:S01]  /*a7b0*/  VIADD R4, R28, 0x140 ;  /* 0x000001401c047836 */ /* 0x000fe20000000000 */
[----:B------:R0:W-:Y:S01]  /*a7c0*/  STL [R1+0x60c], R10 ;  /* 0x00060c0a01007387 */ /* 0x0001e20000100800 */
[----:B------:R-:W-:Y:S01]  /*a7d0*/  IMAD.HI.U32 R16, R8, R14, RZ ;  /* 0x0000000e08107227 */ /* 0x000fe200078e00ff */
[----:B------:R-:W-:-:S03]  /*a7e0*/  ISETP.GT.U32.AND P4, PT, R5, R15, PT ;  /* 0x0000000f0500720c */ /* 0x000fc60003f84070 */
[--C-:B------:R-:W-:Y:S01]  /*a7f0*/  @!P3 IMAD.IADD R3, R3, 0x1, -R5.reuse ;  /* 0x000000010303b824 */ /* 0x100fe200078e0a05 */
[----:B------:R-:W-:Y:S01]  /*a800*/  ISETP.GE.AND P3, PT, R2, RZ, PT ;  /* 0x000000ff0200720c */ /* 0x000fe20003f66270 */
[----:B------:R-:W-:Y:S01]  /*a810*/  IMAD.MOV R16, RZ, RZ, -R16 ;  /* 0x000000ffff107224 */ /* 0x000fe200078e0a10 */
[----:B------:R-:W-:Y:S01]  /*a820*/  IABS R2, R4 ;  /* 0x0000000400027213 */ /* 0x000fe20000000000 */
[----:B------:R-:W-:Y:S01]  /*a830*/  @!P2 IMAD.IADD R11, R11, 0x1, -R5 ;  /* 0x000000010b0ba824 */ /* 0x000fe200078e0a05 */
[----:B------:R-:W-:Y:S01]  /*a840*/  ISETP.GE.AND P2, PT, R12, RZ, PT ;  /* 0x000000ff0c00720c */ /* 0x000fe20003f46270 */
[----:B0-----:R-:W-:Y:S02]  /*a850*/  IMAD.MOV.U32 R10, RZ, RZ, R17 ;  /* 0x000000ffff0a7224 */ /* 0x001fe400078e0011 */
[C---:B------:R-:W-:Y:S02]  /*a860*/  IMAD R14, R5.reuse, R16, R14 ;  /* 0x00000010050e7224 */ /* 0x040fe400078e020e */
[----:B------:R-:W-:Y:S01]  /*a870*/  @!P1 IMAD.MOV R10, RZ, RZ, -R10 ;  /* 0x000000ffff0a9224 */ /* 0x000fe200078e0a0a */
[----:B------:R-:W-:Y:S01]  /*a880*/  ISETP.GT.U32.AND P1, PT, R5, R11, PT ;  /* 0x0000000b0500720c */ /* 0x000fe20003f24070 */
[----:B------:R-:W-:-:S02]  /*a890*/  @!P4 IMAD.IADD R15, R15, 0x1, -R5 ;  /* 0x000000010f0fc824 */ /* 0x000fc400078e0a05 */
[----:B------:R-:W-:Y:S01]  /*a8a0*/  IMAD.MOV.U32 R17, RZ, RZ, R3 ;  /* 0x000000ffff117224 */ /* 0x000fe200078e0003 */
[----:B------:R0:W-:Y:S01]  /*a8b0*/  STL [R1+0x604], R10 ;  /* 0x0006040a01007387 */ /* 0x0001e20000100800 */
[----:B------:R-:W-:Y:S01]  /*a8c0*/  VIADD R6, R28, 0x13e ;  /* 0x0000013e1c067836 */ /* 0x000fe20000000000 */
[----:B------:R-:W-:Y:S01]  /*a8d0*/  ISETP.GT.U32.AND P4, PT, R5, R15, PT ;  /* 0x0000000f0500720c */ /* 0x000fe20003f84070 */
[----:B------:R-:W-:-:S03]  /*a8e0*/  IMAD.HI.U32 R12, R8, R2, RZ ;  /* 0x00000002080c7227 */ /* 0x000fc600078e00ff */
[----:B------:R-:W-:Y:S01]  /*a8f0*/  IABS R9, R6 ;  /* 0x0000000600097213 */ /* 0x000fe20000000000 */
[----:B------:R-:W-:Y:S01]  /*a900*/  @!P5 IMAD.MOV R17, RZ, RZ, -R17 ;  /* 0x000000ffff11d224 */ /* 0x000fe200078e0a11 */
[----:B------:R-:W-:Y:S01]  /*a910*/  ISETP.GT.U32.AND P5, PT, R5, R14, PT ;  /* 0x0000000e0500720c */ /* 0x000fe20003fa4070 */
[----:B------:R-:W-:Y:S01]  /*a920*/  @!P1 IMAD.IADD R11, R11, 0x1, -R5 ;  /* 0x000000010b0b9824 */ /* 0x000fe200078e0a05 */
[----:B------:R-:W-:Y:S01]  /*a930*/  ISETP.GE.AND P1, PT, R6, RZ, PT ;  /* 0x000000ff0600720c */ /* 0x000fe20003f26270 */
[----:B0-----:R-:W-:Y:S01]  /*a940*/  IMAD.MOV.U32 R10, RZ, RZ, R13 ;  /* 0x000000ffff0a7224 */ /* 0x001fe200078e000d */
[----:B------:R-:W-:Y:S01]  /*a950*/  STL [R1+0x600], R17 ;  /* 0x0006001101007387 */ /* 0x000fe20000100800 */
[----:B------:R-:W-:-:S04]  /*a960*/  IMAD.HI.U32 R3, R8, R9, RZ ;  /* 0x0000000908037227 */ /* 0x000fc800078e00ff */
[----:B------:R-:W-:Y:S01]  /*a970*/  @!P0 IMAD.MOV R10, RZ, RZ, -R10 ;  /* 0x000000ffff0a8224 */ /* 0x000fe200078e0a0a */
[----:B------:R-:W-:Y:S01]  /*a980*/  ISETP.GE.AND P0, PT, R4, RZ, PT ;  /* 0x000000ff0400720c */ /* 0x000fe20003f06270 */
[----:B------:R-:W-:Y:S02]  /*a990*/  IMAD.MOV R4, RZ, RZ, -R12 ;  /* 0x000000ffff047224 */ /* 0x000fe400078e0a0c */
[----:B------:R-:W-:Y:S01]  /*a9a0*/  @!P4 IMAD.IADD R15, R15, 0x1, -R5 ;  /* 0x000000010f0fc824 */ /* 0x000fe200078e0a05 */
[----:B------:R0:W-:Y:S01]  /*a9b0*/  STL [R1+0x5fc], R10 ;  /* 0x0005fc0a01007387 */ /* 0x0001e20000100800 */
[C---:B------:R-:W-:Y:S02]  /*a9c0*/  IMAD R2, R5.reuse, R4, R2 ;  /* 0x0000000405027224 */ /* 0x040fe400078e0202 */
[----:B------:R-:W-:Y:S02]  /*a9d0*/  IMAD.MOV R3, RZ, RZ, -R3 ;  /* 0x000000ffff037224 */ /* 0x000fe400078e0a03 */
[----:B------:R-:W-:Y:S01]  /*a9e0*/  @!P5 IMAD.IADD R14, R14, 0x1, -R5 ;  /* 0x000000010e0ed824 */ /* 0x000fe200078e0a05 */
[C---:B------:R-:W-:Y:S01]  /*a9f0*/  ISETP.GT.U32.AND P4, PT, R5.reuse, R2, PT ;  /* 0x000000020500720c */ /* 0x040fe20003f84070 */
[----:B------:R-:W-:-:S02]  /*aa00*/  IMAD R9, R5, R3, R9 ;  /* 0x0000000305097224 */ /* 0x000fc400078e0209 */
[----:B------:R-:W-:Y:S01]  /*aa10*/  IMAD.MOV.U32 R16, RZ, RZ, R11 ;  /* 0x000000ffff107224 */ /* 0x000fe200078e000b */
[C---:B------:R-:W-:Y:S01]  /*aa20*/  ISETP.GT.U32.AND P5, PT, R5.reuse, R14, PT ;  /* 0x0000000e0500720c */ /* 0x040fe20003fa4070 */
[C---:B------:R-:W-:Y:S02]  /*aa30*/  VIADD R4, R28.reuse, 0x13c ;  /* 0x0000013c1c047836 */ /* 0x040fe40000000000 */
[----:B------:R-:W-:Y:S01]  /*aa40*/  @!P6 IMAD.MOV R16, RZ, RZ, -R16 ;  /* 0x000000ffff10e224 */ /* 0x000fe200078e0a10 */
[C---:B------:R-:W-:Y:S01]  /*aa50*/  ISETP.GT.U32.AND P6, PT, R5.reuse, R9, PT ;  /* 0x000000090500720c */ /* 0x040fe20003fc4070 */
[----:B------:R-:W-:Y:S01]  /*aa60*/  VIADD R12, R28, 0x13d ;  /* 0x0000013d1c0c7836 */ /* 0x000fe20000000000 */
[----:B------:R-:W-:Y:S01]  /*aa70*/  IABS R13, R4 ;  /* 0x00000004000d7213 */ /* 0x000fe20000000000 */
[----:B0-----:R-:W-:Y:S01]  /*aa80*/  IMAD.MOV.U32 R10, RZ, RZ, R15 ;  /* 0x000000ffff0a7224 */ /* 0x001fe200078e000f */
[----:B------:R-:W-:Y:S01]  /*aa90*/  STL [R1+0x5f8], R16 ;  /* 0x0005f81001007387 */ /* 0x000fe20000100800 */
[--C-:B------:R-:W-:Y:S01]  /*aaa0*/  @!P4 IMAD.IADD R2, R2, 0x1, -R5.reuse ;  /* 0x000000010202c824 */ /* 0x100fe200078e0a05 */
[----:B------:R-:W-:Y:S01]  /*aab0*/  IABS R6, R12 ;  /* 0x0000000c00067213 */ /* 0x000fe20000000000 */
[----:B------:R-:W-:Y:S01]  /*aac0*/  @!P3 IMAD.MOV R10, RZ, RZ, -R10 ;  /* 0x000000ffff0ab224 */ /* 0x000fe200078e0a0a */
[----:B------:R-:W-:Y:S01]  /*aad0*/  ISETP.GE.AND P3, PT, R12, RZ, PT ;  /* 0x000000ff0c00720c */ /* 0x000fe20003f66270 */
[----:B------:R-:W-:Y:S01]  /*aae0*/  @!P5 IMAD.IADD R14, R14, 0x1, -R5 ;  /* 0x000000010e0ed824 */ /* 0x000fe200078e0a05 */
[----:B------:R-:W-:Y:S01]  /*aaf0*/  ISETP.GT.U32.AND P4, PT, R5, R2, PT ;  /* 0x000000020500720c */ /* 0x000fe20003f84070 */
[----:B------:R-:W-:Y:S01]  /*ab00*/  IMAD.MOV.U32 R12, RZ, RZ, R13 ;  /* 0x000000ffff0c7224 */ /* 0x000fe200078e000d */
[----:B------:R0:W-:Y:S01]  /*ab10*/  STL [R1+0x5f4], R10 ;  /* 0x0005f40a01007387 */ /* 0x0001e20000100800 */
[----:B------:R-:W-:Y:S01]  /*ab20*/  @!P6 IMAD.IADD R9, R9, 0x1, -R5 ;  /* 0x000000010909e824 */ /* 0x000fe200078e0a05 */
[----:B------:R-:W-:Y:S01]  /*ab30*/  ISETP.GE.AND P5, PT, R4, RZ, PT ;  /* 0x000000ff0400720c */ /* 0x000fe20003fa6270 */
[----:B------:R-:W-:-:S03]  /*ab40*/  IMAD.HI.U32 R15, R8, R6, RZ ;  /* 0x00000006080f7227 */ /* 0x000fc600078e00ff */
[----:B------:R-:W-:Y:S01]  /*ab50*/  ISETP.GT.U32.AND P6, PT, R5, R9, PT ;  /* 0x000000090500720c */ /* 0x000fe20003fc4070 */
[----:B------:R-:W-:Y:S02]  /*ab60*/  VIADD R3, R28, 0x13b ;  /* 0x0000013b1c037836 */ /* 0x000fe40000000000 */
[----:B------:R-:W-:-:S03]  /*ab70*/  IMAD.HI.U32 R4, R8, R12, RZ ;  /* 0x0000000c08047227 */ /* 0x000fc600078e00ff */
[----:B------:R-:W-:Y:S01]  /*ab80*/  IABS R11, R3 ;  /* 0x00000003000b7213 */ /* 0x000fe20000000000 */
[----:B0-----:R-:W-:Y:S02]  /*ab90*/  IMAD.MOV.U32 R10, RZ, RZ, R14 ;  /* 0x000000ffff0a7224 */ /* 0x001fe400078e000e */
[----:B------:R-:W-:Y:S02]  /*aba0*/  IMAD.MOV R15, RZ, RZ, -R15 ;  /* 0x000000ffff0f7224 */ /* 0x000fe400078e0a0f */
[----:B------:R-:W-:Y:S01]  /*abb0*/  @!P2 IMAD.MOV R10, RZ, RZ, -R10 ;  /* 0x000000ffff0aa224 */ /* 0x000fe200078e0a0a */
[----:B------:R-:W-:Y:S01]  /*abc0*/  ISETP.GE.AND P2, PT, R3, RZ, PT ;  /* 0x000000ff0300720c */ /* 0x000fe20003f46270 */
[----:B------:R-:W-:Y:S02]  /*abd0*/  IMAD.MOV R4, RZ, RZ, -R4 ;  /* 0x000000ffff047224 */ /* 0x000fe400078e0a04 */
[----:B------:R-:W-:Y:S01]  /*abe0*/  @!P4 IMAD.IADD R2, R2, 0x1, -R5 ;  /* 0x000000010202c824 */ /* 0x000fe200078e0a05 */
[----:B------:R0:W-:Y:S01]  /*abf0*/  STL [R1+0x5f0], R10 ;  /* 0x0005f00a01007387 */ /* 0x0001e20000100800 */
[----:B------:R-:W-:-:S02]  /*ac00*/  IMAD R6, R5, R15, R6 ;  /* 0x0000000f05067224 */ /* 0x000fc400078e0206 */
        /* <DEDUP_REMOVED lines=32> */
[----:B------:R-:W-:-:S04]  /*ae10*/  IMAD.HI.U32 R9, R8, R3, RZ ;  /* 0x0000000308097227 */ /* 0x000fc800078e00ff */
[----:B------:R-:W-:Y:S02]  /*ae20*/  @!P1 IMAD.IADD R11, R11, 0x1, -R5 ;  /* 0x000000010b0b9824 */ /* 0x000fe400078e0a05 */
[C---:B------:R-:W-:Y:S02]  /*ae30*/  IMAD R15, R5.reuse, R18, R17 ;  /* 0x00000012050f7224 */ /* 0x040fe400078e0211 */
[----:B------:R-:W-:Y:S01]  /*ae40*/  @!P0 IMAD.IADD R12, R12, 0x1, -R5 ;  /* 0x000000010c0c8824 */ /* 0x000fe200078e0a05 */
[C---:B------:R-:W-:Y:S01]  /*ae50*/  ISETP.GT.U32.AND P1, PT, R5.reuse, R11, PT ;  /* 0x0000000b0500720c */ /* 0x040fe20003f24070 */
[----:B------:R-:W-:Y:S01]  /*ae60*/  IMAD.MOV R14, RZ, RZ, -R14 ;  /* 0x000000ffff0e7224 */ /* 0x000fe200078e0a0e */
[----:B------:R-:W-:Y:S01]  /*ae70*/  ISETP.GT.U32.AND P0, PT, R5, R15, PT ;  /* 0x0000000f0500720c */ /* 0x000fe20003f04070 */
[----:B------:R-:W-:Y:S02]  /*ae80*/  IMAD.MOV.U32 R19, RZ, RZ, R6 ;  /* 0x000000ffff137224 */ /* 0x000fe400078e0006 */
[----:B------:R-:W-:-:S02]  /*ae90*/  IMAD.MOV R9, RZ, RZ, -R9 ;  /* 0x000000ffff097224 */ /* 0x000fc400078e0a09 */
[----:B0-----:R-:W-:Y:S02]  /*aea0*/  IMAD.MOV.U32 R10, RZ, RZ, R12 ;  /* 0x000000ffff0a7224 */ /* 0x001fe400078e000c */
[----:B------:R-:W-:Y:S02]  /*aeb0*/  IMAD R16, R5, R14, R16 ;  /* 0x0000000e05107224 */ /* 0x000fe400078e0210 */
[----:B------:R-:W-:-:S04]  /*aec0*/  IMAD.HI.U32 R14, R8, R2, RZ ;  /* 0x00000002080e7227 */ /* 0x000fc800078e00ff */
[----:B------:R-:W-:Y:S01]  /*aed0*/  @!P3 IMAD.MOV R19, RZ, RZ, -R19 ;  /* 0x000000ffff13b224 */ /* 0x000fe200078e0a13 */
[C---:B------:R-:W-:Y:S01]  /*aee0*/  ISETP.GT.U32.AND P3, PT, R5.reuse, R16, PT ;  /* 0x000000100500720c */ /* 0x040fe20003f64070 */
[----:B------:R-:W-:Y:S01]  /*aef0*/  @!P5 IMAD.MOV R10, RZ, RZ, -R10 ;  /* 0x000000ffff0ad224 */ /* 0x000fe200078e0a0a */
[----:B------:R-:W-:Y:S01]  /*af00*/  ISETP.GE.AND P5, PT, R4, RZ, PT ;  /* 0x000000ff0400720c */ /* 0x000fe20003fa6270 */
[----:B------:R-:W-:Y:S01]  /*af10*/  IMAD R3, R5, R9, R3 ;  /* 0x0000000905037224 */ /* 0x000fe200078e0203 */
[----:B------:R-:W-:Y:S01]  /*af20*/  STL [R1+0x5e4], R19 ;  /* 0x0005e41301007387 */ /* 0x000fe20000100800 */
[----:B------:R-:W-:Y:S02]  /*af30*/  IMAD.MOV R6, RZ, RZ, -R14 ;  /* 0x000000ffff067224 */ /* 0x000fe400078e0a0e */
[----:B------:R-:W-:Y:S01]  /*af40*/  @!P1 IMAD.IADD R11, R11, 0x1, -R5 ;  /* 0x000000010b0b9824 */ /* 0x000fe200078e0a05 */
[----:B------:R0:W-:Y:S01]  /*af50*/  STL [R1+0x5e0], R10 ;  /* 0x0005e00a01007387 */ /* 0x0001e20000100800 */
[C---:B------:R-:W-:Y:S01]  /*af60*/  ISETP.GT.U32.AND P1, PT, R5.reuse, R3, PT ;  /* 0x000000030500720c */ /* 0x040fe20003f24070 */
[----:B------:R-:W-:-:S02]  /*af70*/  IMAD R2, R5, R6, R2 ;  /* 0x0000000605027224 */ /* 0x000fc400078e0202 */
[--C-:B------:R-:W-:Y:S02]  /*af80*/  @!P0 IMAD.IADD R15, R15, 0x1, -R5.reuse ;  /* 0x000000010f0f8824 */ /* 0x100fe400078e0a05 */
[----:B------:R-:W-:Y:S02]  /*af90*/  VIADD R4, R28, 0x136 ;  /* 0x000001361c047836 */ /* 0x000fe40000000000 */
[----:B------:R-:W-:Y:S01]  /*afa0*/  @!P3 IMAD.IADD R16, R16, 0x1, -R5 ;  /* 0x000000011010b824 */ /* 0x000fe200078e0a05 */
[C---:B------:R-:W-:Y:S01]  /*afb0*/  ISETP.GT.U32.AND P0, PT, R5.reuse, R15, PT ;  /* 0x0000000f0500720c */ /* 0x040fe20003f04070 */
[----:B0-----:R-:W-:Y:S01]  /*afc0*/  IMAD.MOV.U32 R10, RZ, RZ, R11 ;  /* 0x000000ffff0a7224 */ /* 0x001fe200078e000b */
[----:B------:R-:W-:Y:S01]  /*afd0*/  IABS R14, R4 ;  /* 0x00000004000e7213 */ /* 0x000fe20000000000 */
[----:B------:R-:W-:Y:S01]  /*afe0*/  VIADD R6, R28, 0x135 ;  /* 0x000001351c067836 */ /* 0x000fe20000000000 */
[C---:B------:R-:W-:Y:S01]  /*aff0*/  ISETP.GT.U32.AND P3, PT, R5.reuse, R16, PT ;  /* 0x000000100500720c */ /* 0x040fe20003f64070 */
[----:B------:R-:W-:Y:S01]  /*b000*/  @!P2 IMAD.MOV R10, RZ, RZ, -R10 ;  /* 0x000000ffff0aa224 */ /* 0x000fe200078e0a0a */
[----:B------:R-:W-:Y:S01]  /*b010*/  ISETP.GT.U32.AND P2, PT, R5, R2, PT ;  /* 0x000000020500720c */ /* 0x000fe20003f44070 */
[--C-:B------:R-:W-:Y:S01]  /*b020*/  @!P1 IMAD.IADD R3, R3, 0x1, -R5.reuse ;  /* 0x0000000103039824 */ /* 0x100fe200078e0a05 */
[----:B------:R-:W-:Y:S01]  /*b030*/  IABS R11, R6 ;  /* 0x00000006000b7213 */ /* 0x000fe20000000000 */
[----:B------:R-:W-:Y:S01]  /*b040*/  IMAD.HI.U32 R17, R8, R14, RZ ;  /* 0x0000000e08117227 */ /* 0x000fe200078e00ff */
[----:B------:R0:W-:Y:S02]  /*b050*/  STL [R1+0x5dc], R10 ;  /* 0x0005dc0a01007387 */ /* 0x0001e40000100800 */
[----:B------:R-:W-:Y:S01]  /*b060*/  ISETP.GT.U32.AND P1, PT, R5, R3, PT ;  /* 0x000000030500720c */ /* 0x000fe20003f24070 */
[----:B------:R-:W-:Y:S01]  /*b070*/  @!P0 IMAD.IADD R15, R15, 0x1, -R5 ;  /* 0x000000010f0f8824 */ /* 0x000fe200078e0a05 */
[----:B------:R-:W-:Y:S01]  /*b080*/  ISETP.GE.AND P0, PT, R13, RZ, PT ;  /* 0x000000ff0d00720c */ /* 0x000fe20003f06270 */
[----:B------:R-:W-:-:S02]  /*b090*/  IMAD.MOV R17, RZ, RZ, -R17 ;  /* 0x000000ffff117224 */ /* 0x000fc400078e0a11 */
[----:B------:R-:W-:-:S04]  /*b0a0*/  IMAD.HI.U32 R13, R8, R11, RZ ;  /* 0x0000000b080d7227 */ /* 0x000fc800078e00ff */
[----:B------:R-:W-:Y:S02]  /*b0b0*/  @!P2 IMAD.IADD R2, R2, 0x1, -R5 ;  /* 0x000000010202a824 */ /* 0x000fe400078e0a05 */
[----:B------:R-:W-:Y:S02]  /*b0c0*/  VIADD R9, R28, 0x134 ;  /* 0x000001341c097836 */ /* 0x000fe40000000000 */
[C---:B------:R-:W-:Y:S01]  /*b0d0*/  IMAD R14, R5.reuse, R17, R14 ;  /* 0x00000011050e7224 */ /* 0x040fe200078e020e */
[----:B------:R-:W-:Y:S01]  /*b0e0*/  ISETP.GT.U32.AND P2, PT, R5, R2, PT ;  /* 0x000000020500720c */ /* 0x000fe20003f44070 */
[----:B------:R-:W-:Y:S01]  /*b0f0*/  IMAD.MOV R13, RZ, RZ, -R13 ;  /* 0x000000ffff0d7224 */ /* 0x000fe200078e0a0d */
[----:B------:R-:W-:Y:S01]  /*b100*/  IABS R12, R9 ;  /* 0x00000009000c7213 */ /* 0x000fe20000000000 */
[--C-:B------:R-:W-:Y:S01]  /*b110*/  @!P1 IMAD.IADD R3, R3, 0x1, -R5.reuse ;  /* 0x0000000103039824 */ /* 0x100fe200078e0a05 */
[----:B------:R-:W-:Y:S01]  /*b120*/  ISETP.GE.AND P1, PT, R9, RZ, PT ;  /* 0x000000ff0900720c */ /* 0x000fe20003f26270 */
[----:B------:R-:W-:Y:S01]  /*b130*/  @!P3 IMAD.IADD R16, R16, 0x1, -R5 ;  /* 0x000000011010b824 */ /* 0x000fe200078e0a05 */
[C---:B------:R-:W-:Y:S01]  /*b140*/  ISETP.GT.U32.AND P3, PT, R5.reuse, R14, PT ;  /* 0x0000000e0500720c */ /* 0x040fe20003f64070 */
[----:B------:R-:W-:-:S02]  /*b150*/  IMAD R9, R5, R13, R11 ;  /* 0x0000000d05097224 */ /* 0x000fc400078e020b */
[----:B------:R-:W-:Y:S02]  /*b160*/  IMAD.MOV.U32 R18, RZ, RZ, R15 ;  /* 0x000000ffff127224 */ /* 0x000fe400078e000f */
[----:B0-----:R-:W-:Y:S02]  /*b170*/  IMAD.MOV.U32 R10, RZ, RZ, R16 ;  /* 0x000000ffff0a7224 */ /* 0x001fe400078e0010 */
[--C-:B------:R-:W-:Y:S01]  /*b180*/  @!P2 IMAD.IADD R2, R2, 0x1, -R5.reuse ;  /* 0x000000010202a824 */ /* 0x100fe200078e0a05 */
[----:B------:R-:W-:Y:S01]  /*b190*/  ISETP.GT.U32.AND P2, PT, R5, R9, PT ;  /* 0x000000090500720c */ /* 0x000fe20003f44070 */
[----:B------:R-:W-:Y:S01]  /*b1a0*/  @!P6 IMAD.MOV R18, RZ, RZ, -R18 ;  /* 0x000000ffff12e224 */ /* 0x000fe200078e0a12 */
[----:B------:R-:W-:Y:S01]  /*b1b0*/  ISETP.GE.AND P6, PT, R4, RZ, PT ;  /* 0x000000ff0400720c */ /* 0x000fe20003fc6270 */
[----:B------:R-:W-:Y:S02]  /*b1c0*/  VIADD R4, R28, 0x133 ;  /* 0x000001331c047836 */ /* 0x000fe40000000000 */
[----:B------:R-:W-:Y:S01]  /*b1d0*/  @!P3 IMAD.IADD R14, R14, 0x1, -R5 ;  /* 0x000000010e0eb824 */ /* 0x000fe200078e0a05 */
[----:B------:R-:W-:Y:S01]  /*b1e0*/  STL [R1+0x5d8], R18 ;  /* 0x0005d81201007387 */ /* 0x000fe20000100800 */
[----:B------:R-:W-:Y:S01]  /*b1f0*/  IMAD.HI.U32 R15, R8, R12, RZ ;  /* 0x0000000c080f7227 */ /* 0x000fe200078e00ff */
[----:B------:R-:W-:-:S02]  /*b200*/  IABS R11, R4 ;  /* 0x00000004000b7213 */ /* 0x000fc40000000000 */
[----:B------:R-:W-:Y:S01]  /*b210*/  ISETP.GT.U32.AND P3, PT, R5, R14, PT ;  /* 0x0000000e0500720c */ /* 0x000fe20003f64070 */
[----:B------:R-:W-:Y:S02]  /*b220*/  IMAD.MOV.U32 R16, RZ, RZ, R3 ;  /* 0x000000ffff107224 */ /* 0x000fe400078e0003 */
[----:B------:R-:W-:Y:S02]  /*b230*/  @!P2 IMAD.IADD R9, R9, 0x1, -R5 ;  /* 0x000000010909a824 */ /* 0x000fe400078e0a05 */
[----:B------:R-:W-:Y:S02]  /*b240*/  VIADD R3, R28, 0x132 ;  /* 0x000001321c037836 */ /* 0x000fe40000000000 */
[----:B------:R-:W-:Y:S01]  /*b250*/  @!P4 IMAD.MOV R10, RZ, RZ, -R10 ;  /* 0x000000ffff0ac224 */ /* 0x000fe200078e0a0a */
[----:B------:R-:W-:Y:S01]  /*b260*/  ISETP.GE.AND P4, PT, R6, RZ, PT ;  /* 0x000000ff0600720c */ /* 0x000fe20003f86270 */
[----:B------:R-:W-:Y:S01]  /*b270*/  IMAD.MOV R15, RZ, RZ, -R15 ;  /* 0x000000ffff0f7224 */ /* 0x000fe200078e0a0f */
[C---:B------:R-:W-:Y:S01]  /*b280*/  ISETP.GT.U32.AND P2, PT, R5.reuse, R9, PT ;  /* 0x000000090500720c */ /* 0x040fe20003f44070 */
[----:B------:R-:W-:Y:S01]  /*b290*/  IMAD.HI.U32 R6, R8, R11, RZ ;  /* 0x0000000b08067227 */ /* 0x000fe200078e00ff */
[----:B------:R-:W-:Y:S01]  /*b2a0*/  IABS R22, R3 ;  /* 0x0000000300167213 */ /* 0x000fe20000000000 */
[----:B------:R0:W-:Y:S02]  /*b2b0*/  STL [R1+0x5d0], R10 ;  /* 0x0005d00a01007387 */ /* 0x0001e40000100800 */
[----:B------:R-:W-:-:S02]  /*b2c0*/  IMAD R12, R5, R15, R12 ;  /* 0x0000000f050c7224 */ /* 0x000fc400078e020c */
[----:B------:R-:W-:Y:S02]  /*b2d0*/  IMAD.MOV R6, RZ, RZ, -R6 ;  /* 0x000000ffff067224 */ /* 0x000fe400078e0a06 */
[----:B------:R-:W-:Y:S01]  /*b2e0*/  @!P3 IMAD.IADD R14, R14, 0x1, -R5 ;  /* 0x000000010e0eb824 */ /* 0x000fe200078e0a05 */
[C---:B------:R-:W-:Y:S01]  /*b2f0*/  ISETP.GT.U32.AND P3, PT, R5.reuse, R12, PT ;  /* 0x0000000c0500720c */ /* 0x040fe20003f64070 */
[----:B------:R-:W-:Y:S02]  /*b300*/  IMAD R11, R5, R6, R11 ;  /* 0x00000006050b7224 */ /* 0x000fe400078e020b */
[----:B0-----:R-:W-:Y:S02]  /*b310*/  IMAD.MOV.U32 R10, RZ, RZ, R2 ;  /* 0x000000ffff0a7224 */ /* 0x001fe400078e0002 */
[----:B------:R-:W-:-:S04]  /*b320*/  IMAD.HI.U32 R2, R8, R22, RZ ;  /* 0x0000001608027227 */ /* 0x000fc800078e00ff */
[----:B------:R-:W-:Y:S02]  /*b330*/  IMAD.MOV R2, RZ, RZ, -R2 ;  /* 0x000000ffff027224 */ /* 0x000fe400078e0a02 */
[----:B------:R-:W-:Y:S01]  /*b340*/  @!P2 IMAD.IADD R9, R9, 0x1, -R5 ;  /* 0x000000010909a824 */ /* 0x000fe200078e0a05 */
[C---:B------:R-:W-:Y:S01]  /*b350*/  ISETP.GT.U32.AND P2, PT, R5.reuse, R11, PT ;  /* 0x0000000b0500720c */ /* 0x040fe20003f44070 */
[----:B------:R-:W-:Y:S02]  /*b360*/  IMAD R22, R5, R2, R22 ;  /* 0x0000000205167224 */ /* 0x000fe400078e0216 */
[----:B------:R-:W-:Y:S02]  /*b370*/  IMAD.MOV.U32 R15, RZ, RZ, R14 ;  /* 0x000000ffff0f7224 */ /* 0x000fe400078e000e */
[----:B------:R-:W-:Y:S01]  /*b380*/  @!P0 IMAD.MOV R10, RZ, RZ, -R10 ;  /* 0x000000ffff0a8224 */ /* 0x000fe200078e0a0a */
[----:B------:R-:W-:Y:S01]  /*b390*/  ISETP.GE.AND P0, PT, R3, RZ, PT ;  /* 0x000000ff0300720c */ /* 0x000fe20003f06270 */
[----:B------:R-:W-:Y:S01]  /*b3a0*/  @!P6 IMAD.MOV R15, RZ, RZ, -R15 ;  /* 0x000000ffff0fe224 */ /* 0x000fe200078e0a0f */
[----:B------:R-:W-:Y:S01]  /*b3b0*/  ISETP.GT.U32.AND P6, PT, R5, R22, PT ;  /* 0x000000160500720c */ /* 0x000fe20003fc4070 */
[----:B------:R-:W-:-:S02]  /*b3c0*/  @!P3 IMAD.IADD R12, R12, 0x1, -R5 ;  /* 0x000000010c0cb824 */ /* 0x000fc400078e0a05 */
[----:B------:R-:W-:Y:S02]  /*b3d0*/  VIADD R3, R28, 0x131 ;  /* 0x000001311c037836 */ /* 0x000fe40000000000 */
[----:B------:R-:W-:Y:S01]  /*b3e0*/  @!P5 IMAD.MOV R16, RZ, RZ, -R16 ;  /* 0x000000ffff10d224 */ /* 0x000fe200078e0a10 */
[----:B------:R-:W-:Y:S01]  /*b3f0*/  ISETP.GT.U32.AND P3, PT, R5, R12, PT ;  /* 0x0000000c0500720c */ /* 0x000fe20003f64070 */
[--C-:B------:R-:W-:Y:S01]  /*b400*/  @!P2 IMAD.IADD R11, R11, 0x1, -R5.reuse ;  /* 0x000000010b0ba824 */ /* 0x100fe200078e0a05 */
[----:B------:R-:W-:Y:S01]  /*b410*/  ISETP.GE.AND P5, PT, R4, RZ, PT ;  /* 0x000000ff0400720c */ /* 0x000fe20003fa6270 */
[----:B------:R-:W-:Y:S01]  /*b420*/  VIADD R4, R28, 0x130 ;  /* 0x000001301c047836 */ /* 0x000fe20000000000 */
[----:B------:R-:W-:Y:S01]  /*b430*/  IABS R13, R3 ;  /* 0x00000003000d7213 */ /* 0x000fe20000000000 */
[----:B------:R0:W-:Y:S01]  /*b440*/  STL [R1+0x5c8], R16 ;  /* 0x0005c81001007387 */ /* 0x0001e20000100800 */
[C---:B------:R-:W-:Y:S01]  /*b450*/  ISETP.GT.U32.AND P2, PT, R5.reuse, R11, PT ;  /* 0x0000000b0500720c */ /* 0x040fe20003f44070 */
[----:B------:R-:W-:Y:S01]  /*b460*/  @!P6 IMAD.IADD R22, R22, 0x1, -R5 ;  /* 0x000000011616e824 */ /* 0x000fe200078e0a05 */
[----:B------:R-:W-:Y:S01]  /*b470*/  IABS R17, R4 ;  /* 0x0000000400117213 */ /* 0x000fe20000000000 */
[C---:B------:R-:W-:Y:S01]  /*b480*/  IMAD.HI.U32 R6, R8.reuse, R13, RZ ;  /* 0x0000000d08067227 */ /* 0x040fe200078e00ff */
[----:B------:R3:W-:Y:S02]  /*b490*/  STL [R1+0x5c0], R10 ;  /* 0x0005c00a01007387 */ /* 0x0007e40000100800 */
[----:B------:R-:W-:Y:S01]  /*b4a0*/  ISETP.GT.U32.AND P6, PT, R5, R22, PT ;  /* 0x000000160500720c */ /* 0x000fe20003fc4070 */
[----:B------:R-:W-:Y:S01]  /*b4b0*/  IMAD.MOV R6, RZ, RZ, -R6 ;  /* 0x000000ffff067224 */ /* 0x000fe200078e0a06 */
[----:B------:R-:W-:Y:S01]  /*b4c0*/  STL [R1+0x5b8], R15 ;  /* 0x0005b80f01007387 */ /* 0x000fe20000100800 */
[----:B------:R-:W-:Y:S01]  /*b4d0*/  IMAD.HI.U32 R2, R8, R17, RZ ;  /* 0x0000001108027227 */ /* 0x000fe200078e00ff */
[----:B0-----:R-:W-:-:S03]  /*b4e0*/  IABS R16, R21 ;  /* 0x0000001500107213 */ /* 0x001fc60000000000 */
[----:B------:R-:W-:Y:S01]  /*b4f0*/  @!P3 IMAD.IADD R12, R12, 0x1, -R5 ;  /* 0x000000010c0cb824 */ /* 0x000fe200078e0a05 */
[----:B------:R-:W-:Y:S01]  /*b500*/  ISETP.GE.AND P3, PT, R4, RZ, PT ;  /* 0x000000ff0400720c */ /* 0x000fe20003f66270 */
[----:B------:R-:W-:Y:S01]  /*b510*/  IMAD R13, R5, R6, R13 ;  /* 0x00000006050d7224 */ /* 0x000fe200078e020d */
[----:B------:R-:W-:Y:S01]  /*b520*/  IABS R4, R20 ;  /* 0x0000001400047213 */ /* 0x000fe20000000000 */
[----:B------:R-:W-:Y:S02]  /*b530*/  IMAD.MOV R2, RZ, RZ, -R2 ;  /* 0x000000ffff027224 */ /* 0x000fe400078e0a02 */
[----:B------:R-:W-:Y:S01]  /*b540*/  @!P2 IMAD.IADD R11, R11, 0x1, -R5 ;  /* 0x000000010b0ba824 */ /* 0x000fe200078e0a05 */
[C---:B------:R-:W-:Y:S01]  /*b550*/  ISETP.GT.U32.AND P2, PT, R5.reuse, R13, PT ;  /* 0x0000000d0500720c */ /* 0x040fe20003f44070 */
[----:B---3--:R-:W-:Y:S02]  /*b560*/  IMAD.MOV.U32 R10, RZ, RZ, R9 ;  /* 0x000000ffff0a7224 */ /* 0x008fe400078e0009 */
[----:B------:R-:W-:-:S02]  /*b570*/  IMAD R17, R5, R2, R17 ;  /* 0x0000000205117224 */ /* 0x000fc400078e0211 */
[----:B------:R-:W-:-:S04]  /*b580*/  IMAD.HI.U32 R9, R8, R4, RZ ;  /* 0x0000000408097227 */ /* 0x000fc800078e00ff */
[----:B------:R-:W-:Y:S02]  /*b590*/  IMAD.MOV R9, RZ, RZ, -R9 ;  /* 0x000000ffff097224 */ /* 0x000fe400078e0a09 */
[----:B------:R-:W-:Y:S01]  /*b5a0*/  @!P6 IMAD.IADD R22, R22, 0x1, -R5 ;  /* 0x000000011616e824 */ /* 0x000fe200078e0a05 */
[----:B------:R-:W-:Y:S01]  /*b5b0*/  ISETP.GT.U32.AND P6, PT, R5, R17, PT ;  /* 0x000000110500720c */ /* 0x000fe20003fc4070 */
[----:B------:R-:W-:Y:S01]  /*b5c0*/  @!P4 IMAD.MOV R10, RZ, RZ, -R10 ;  /* 0x000000ffff0ac224 */ /* 0x000fe200078e0a0a */
[----:B------:R-:W-:Y:S01]  /*b5d0*/  ISETP.GE.AND P4, PT, R3, RZ, PT ;  /* 0x000000ff0300720c */ /* 0x000fe20003f86270 */
[----:B------:R-:W-:-:S03]  /*b5e0*/  IMAD.HI.U32 R24, R8, R16, RZ ;  /* 0x0000001008187227 */ /* 0x000fc600078e00ff */
[----:B------:R0:W-:Y:S01]  /*b5f0*/  STL [R1+0x5b4], R10 ;  /* 0x0005b40a01007387 */ /* 0x0001e20000100800 */
[----:B------:R-:W-:Y:S02]  /*b600*/  IMAD R4, R5, R9, R4 ;  /* 0x0000000905047224 */ /* 0x000fe400078e0204 */
[----:B------:R-:W-:Y:S02]  /*b610*/  IMAD.MOV R24, RZ, RZ, -R24 ;  /* 0x000000ffff187224 */ /* 0x000fe400078e0a18 */
[----:B------:R-:W-:Y:S01]  /*b620*/  @!P2 IMAD.IADD R13, R13, 0x1, -R5 ;  /* 0x000000010d0da824 */ /* 0x000fe200078e0a05 */
[C---:B------:R-:W-:Y:S01]  /*b630*/  ISETP.GT.U32.AND P2, PT, R5.reuse, R4, PT ;  /* 0x000000040500720c */ /* 0x040fe20003f44070 */
[C---:B------:R-:W-:Y:S02]  /*b640*/  VIADD R3, R28.reuse, 0x12d ;  /* 0x0000012d1c037836 */ /* 0x040fe40000000000 */
[----:B------:R-:W-:Y:S02]  /*b650*/  IMAD R16, R5, R24, R16 ;  /* 0x0000001805107224 */ /* 0x000fe400078e0210 */
[----:B0-----:R-:W-:Y:S01]  /*b660*/  IMAD.MOV.U32 R10, RZ, RZ, R12 ;  /* 0x000000ffff0a7224 */ /* 0x001fe200078e000c */
[----:B------:R-:W-:Y:S01]  /*b670*/  IABS R18, R3 ;  /* 0x0000000300127213 */ /* 0x000fe20000000000 */
[----:B------:R-:W-:-:S02]  /*b680*/  VIADD R19, R28, 0x12c ;  /* 0x0000012c1c137836 */ /* 0x000fc40000000000 */
[----:B------:R-:W-:Y:S02]  /*b690*/  @!P1 IMAD.MOV R10, RZ, RZ, -R10 ;  /* 0x000000ffff0a9224 */ /* 0x000fe400078e0a0a */
[--C-:B------:R-:W-:Y:S01]  /*b6a0*/  @!P6 IMAD.IADD R17, R17, 0x1, -R5.reuse ;  /* 0x000000011111e824 */ /* 0x100fe200078e0a05 */
[C---:B------:R-:W-:Y:S01]  /*b6b0*/  ISETP.GT.U32.AND P6, PT, R5.reuse, R16, PT ;  /* 0x000000100500720c */ /* 0x040fe20003fc4070 */
[----:B------:R-:W-:Y:S01]  /*b6c0*/  VIADD R14, R28, 0x12b ;  /* 0x0000012b1c0e7836 */ /* 0x000fe20000000000 */
[----:B------:R0:W-:Y:S01]  /*b6d0*/  STL [R1+0x5b0], R10 ;  /* 0x0005b00a01007387 */ /* 0x0001e20000100800 */
[----:B------:R-:W-:Y:S01]  /*b6e0*/  IABS R6, R19 ;  /* 0x0000001300067213 */ /* 0x000fe20000000000 */
[----:B------:R-:W-:Y:S01]  /*b6f0*/  IMAD.HI.U32 R23, R8, R18, RZ ;  /* 0x0000001208177227 */ /* 0x000fe200078e00ff */
[C---:B------:R-:W-:Y:S02]  /*b700*/  ISETP.GT.U32.AND P1, PT, R5.reuse, R17, PT ;  /* 0x000000110500720c */ /* 0x040fe40003f24070 */
[----:B------:R-:W-:Y:S01]  /*b710*/  IABS R2, R14 ;  /* 0x0000000e00027213 */ /* 0x000fe20000000000 */
[----:B------:R-:W-:Y:S01]  /*b720*/  @!P2 IMAD.IADD R4, R4, 0x1, -R5 ;  /* 0x000000010404a824 */ /* 0x000fe200078e0a05 */
[----:B------:R-:W-:Y:S01]  /*b730*/  ISETP.GT.U32.AND P2, PT, R5, R13, PT ;  /* 0x0000000d0500720c */ /* 0x000fe20003f44070 */
[----:B------:R-:W-:-:S04]  /*b740*/  IMAD.HI.U32 R9, R8, R6, RZ ;  /* 0x0000000608097227 */ /* 0x000fc800078e00ff */
[----:B0-----:R-:W-:Y:S02]  /*b750*/  IMAD.MOV.U32 R10, RZ, RZ, R11 ;  /* 0x000000ffff0a7224 */ /* 0x001fe400078e000b */
[----:B------:R-:W-:Y:S02]  /*b760*/  IMAD.MOV R23, RZ, RZ, -R23 ;  /* 0x000000ffff177224 */ /* 0x000fe400078e0a17 */
[----:B------:R-:W-:Y:S02]  /*b770*/  @!P5 IMAD.MOV R10, RZ, RZ, -R10 ;  /* 0x000000ffff0ad224 */ /* 0x000fe400078e0a0a */
[----:B------:R-:W-:Y:S02]  /*b780*/  IMAD.MOV R24, RZ, RZ, -R9 ;  /* 0x000000ffff187224 */ /* 0x000fe400078e0a09 */
[C---:B------:R-:W-:Y:S01]  /*b790*/  IMAD R9, R5.reuse, R23, R18 ;  /* 0x0000001705097224 */ /* 0x040fe200078e0212 */
[----:B------:R0:W-:Y:S01]  /*b7a0*/  STL [R1+0x5ac], R10 ;  /* 0x0005ac0a01007387 */ /* 0x0001e20000100800 */
[----:B------:R-:W-:Y:S01]  /*b7b0*/  @!P6 IMAD.IADD R16, R16, 0x1, -R5 ;  /* 0x000000011010e824 */ /* 0x000fe200078e0a05 */
[----:B------:R-:W-:Y:S01]  /*b7c0*/  ISETP.GT.U32.AND P6, PT, R5, R4, PT ;  /* 0x000000040500720c */ /* 0x000fe20003fc4070 */
[----:B------:R-:W-:-:S03]  /*b7d0*/  IMAD.HI.U32 R15, R8, R2, RZ ;  /* 0x00000002080f7227 */ /* 0x000fc600078e00ff */
[C---:B------:R-:W-:Y:S01]  /*b7e0*/  ISETP.GT.U32.AND P5, PT, R5.reuse, R16, PT ;  /* 0x000000100500720c */ /* 0x040fe20003fa4070 */
[C---:B------:R-:W-:Y:S02]  /*b7f0*/  IMAD R6, R5.reuse, R24, R6 ;  /* 0x0000001805067224 */ /* 0x040fe400078e0206 */
[----:B------:R-:W-:Y:S02]  /*b800*/  IMAD.MOV R18, RZ, RZ, -R15 ;  /* 0x000000ffff127224 */ /* 0x000fe400078e0a0f */
[----:B0-----:R-:W-:Y:S02]  /*b810*/  IMAD.MOV.U32 R10, RZ, RZ, R22 ;  /* 0x000000ffff0a7224 */ /* 0x001fe400078e0016 */
[C---:B------:R-:W-:Y:S02]  /*b820*/  VIADD R15, R28.reuse, 0x12a ;  /* 0x0000012a1c0f7836 */ /* 0x040fe40000000000 */
[----:B------:R-:W-:Y:S01]  /*b830*/  @!P0 IMAD.MOV R10, RZ, RZ, -R10 ;  /* 0x000000ffff0a8224 */ /* 0x000fe200078e0a0a */
[----:B------:R-:W-:Y:S01]  /*b840*/  ISETP.GT.U32.AND P0, PT, R5, R9, PT ;  /* 0x000000090500720c */ /* 0x000fe20003f04070 */
[--C-:B------:R-:W-:Y:S01]  /*b850*/  @!P2 IMAD.IADD R13, R13, 0x1, -R5.reuse ;  /* 0x000000010d0da824 */ /* 0x100fe200078e0a05 */
        /* <DEDUP_REMOVED lines=8> */
[----:B------:R-:W-:Y:S01]  /*b8e0*/  ISETP.GT.U32.AND P6, PT, R5, R2, PT ;  /* 0x000000020500720c */ /* 0x000fe20003fc4070 */
[----:B------:R-:W-:Y:S01]  /*b8f0*/  IMAD.HI.U32 R22, R8, R18, RZ ;  /* 0x0000001208167227 */ /* 0x000fe200078e00ff */
[----:B------:R-:W-:-:S03]  /*b900*/  IABS R11, R12 ;  /* 0x0000000c000b7213 */ /* 0x000fc60000000000 */
[----:B------:R-:W-:Y:S01]  /*b910*/  @!P0 IMAD.IADD R9, R9, 0x1, -R5 ;  /* 0x0000000109098824 */ /* 0x000fe200078e0a05 */
[----:B------:R-:W-:Y:S01]  /*b920*/  ISETP.GE.AND P0, PT, R3, RZ, PT ;  /* 0x000000ff0300720c */ /* 0x000fe20003f06270 */
[----:B------:R-:W-:Y:S02]  /*b930*/  IMAD.MOV.U32 R23, RZ, RZ, R13 ;  /* 0x000000ffff177224 */ /* 0x000fe400078e000d */
[----:B------:R-:W-:Y:S02]  /*b940*/  IMAD.MOV R22, RZ, RZ, -R22 ;  /* 0x000000ffff167224 */ /* 0x000fe400078e0a16 */
[----:B------:R-:W-:Y:S01]  /*b950*/  @!P5 IMAD.IADD R16, R16, 0x1, -R5 ;  /* 0x000000011010d824 */ /* 0x000fe200078e0a05 */
[----:B------:R-:W-:Y:S01]  /*b960*/  ISETP.GE.AND P5, PT, R21, RZ, PT ;  /* 0x000000ff1500720c */ /* 0x000fe20003fa6270 */
[----:B0-----:R-:W-:Y:S02]  /*b970*/  IMAD.MOV.U32 R10, RZ, RZ, R17 ;  /* 0x000000ffff0a7224 */ /* 0x001fe400078e0011 */
[----:B------:R-:W-:Y:S01]  /*b980*/  @!P2 IMAD.IADD R6, R6, 0x1, -R5 ;  /* 0x000000010606a824 */ /* 0x000fe200078e0a05 */
[----:B------:R-:W-:Y:S01]  /*b990*/  ISETP.GE.AND P2, PT, R19, RZ, PT ;  /* 0x000000ff1300720c */ /* 0x000fe20003f46270 */
[----:B------:R-:W-:Y:S01]  /*b9a0*/  @!P4 IMAD.MOV R23, RZ, RZ, -R23 ;  /* 0x000000ffff17c224 */ /* 0x000fe200078e0a17 */
[----:B------:R-:W-:Y:S01]  /*b9b0*/  ISETP.GT.U32.AND P4, PT, R5, R9, PT ;  /* 0x000000090500720c */ /* 0x000fe20003f84070 */
[----:B------:R-:W-:-:S03]  /*b9c0*/  IMAD.HI.U32 R20, R8, R11, RZ ;  /* 0x0000000b08147227 */ /* 0x000fc600078e00ff */
[----:B------:R-:W-:Y:S01]  /*b9d0*/  STL [R1+0x5a4], R23 ;  /* 0x0005a41701007387 */ /* 0x000fe20000100800 */
[C---:B------:R-:W-:Y:S02]  /*b9e0*/  IMAD R3, R5.reuse, R22, R18 ;  /* 0x0000001605037224 */ /* 0x040fe400078e0212 */
[----:B------:R-:W-:Y:S02]  /*b9f0*/  IMAD.MOV.U32 R17, RZ, RZ, R4 ;  /* 0x000000ffff117224 */ /* 0x000fe400078e0004 */
[----:B------:R-:W-:Y:S01]  /*ba00*/  @!P3 IMAD.MOV R10, RZ, RZ, -R10 ;  /* 0x000000ffff0ab224 */ /* 0x000fe200078e0a0a */
[C---:B------:R-:W-:Y:S01]  /*ba10*/  ISETP.GT.U32.AND P3, PT, R5.reuse, R6, PT ;  /* 0x000000060500720c */ /* 0x040fe20003f64070 */
[----:B------:R-:W-:Y:S02]  /*ba20*/  IMAD.MOV R20, RZ, RZ, -R20 ;  /* 0x000000ffff147224 */ /* 0x000fe400078e0a14 */
[----:B------:R-:W-:Y:S01]  /*ba30*/  @!P6 IMAD.IADD R2, R2, 0x1, -R5 ;  /* 0x000000010202e824 */ /* 0x000fe200078e0a05 */
[----:B------:R0:W-:Y:S01]  /*ba40*/  STL [R1+0x59c], R10 ;  /* 0x00059c0a01007387 */ /* 0x0001e20000100800 */
[----:B------:R-:W-:Y:S01]  /*ba50*/  @!P1 IMAD.MOV R17, RZ, RZ, -R17 ;  /* 0x000000ffff119224 */ /* 0x000fe200078e0a11 */
[C---:B------:R-:W-:Y:S01]  /*ba60*/  ISETP.GT.U32.AND P1, PT, R5.reuse, R3, PT ;  /* 0x000000030500720c */ /* 0x040fe20003f24070 */
[C---:B------:R-:W-:Y:S01]  /*ba70*/  IMAD R11, R5.reuse, R20, R11 ;  /* 0x00000014050b7224 */ /* 0x040fe200078e020b */
[----:B------:R-:W-:Y:S01]  /*ba80*/  ISETP.GT.U32.AND P6, PT, R5, R2, PT ;  /* 0x000000020500720c */ /* 0x000fe20003fc4070 */
[----:B------:R-:W-:Y:S01]  /*ba90*/  VIADD R13, R28, 0x128 ;  /* 0x000001281c0d7836 */ /* 0x000fe20000000000 */
[----:B------:R3:W-:Y:S01]  /*baa0*/  STL [R1+0x598], R17 ;  /* 0x0005981101007387 */ /* 0x0007e20000100800 */
[--C-:B------:R-:W-:Y:S01]  /*bab0*/  @!P4 IMAD.IADD R9, R9, 0x1, -R5.reuse ;  /* 0x000000010909c824 */ /* 0x100fe200078e0a05 */
[----:B------:R-:W-:Y:S01]  /*bac0*/  ISETP.GT.U32.AND P4, PT, R5, R11, PT ;  /* 0x0000000b0500720c */ /* 0x000fe20003f84070 */
[----:B------:R-:W-:Y:S01]  /*bad0*/  @!P3 IMAD.IADD R6, R6, 0x1, -R5 ;  /* 0x000000010606b824 */ /* 0x000fe200078e0a05 */
[----:B------:R-:W-:Y:S01]  /*bae0*/  ISETP.GE.AND P3, PT, R15, RZ, PT ;  /* 0x000000ff0f00720c */ /* 0x000fe20003f66270 */
[----:B0-----:R-:W-:-:S02]  /*baf0*/  IMAD.MOV.U32 R10, RZ, RZ, R16 ;  /* 0x000000ffff0a7224 */ /* 0x001fc400078e0010 */
[----:B------:R-:W-:Y:S02]  /*bb00*/  IMAD.MOV.U32 R16, RZ, RZ, R9 ;  /* 0x000000ffff107224 */ /* 0x000fe400078e0009 */
[----:B------:R-:W-:Y:S01]  /*bb10*/  @!P5 IMAD.MOV R10, RZ, RZ, -R10 ;  /* 0x000000ffff0ad224 */ /* 0x000fe200078e0a0a */
[----:B------:R-:W-:Y:S01]  /*bb20*/  ISETP.GE.AND P5, PT, R14, RZ, PT ;  /* 0x000000ff0e00720c */ /* 0x000fe20003fa6270 */
[--C-:B------:R-:W-:Y:S01]  /*bb30*/  @!P1 IMAD.IADD R3, R3, 0x1, -R5.reuse ;  /* 0x0000000103039824 */ /* 0x100fe200078e0a05 */
[----:B------:R-:W-:Y:S01]  /*bb40*/  IABS R14, R13 ;  /* 0x0000000d000e7213 */ /* 0x000fe20000000000 */
[----:B------:R-:W-:Y:S01]  /*bb50*/  VIADD R4, R28, 0x127 ;  /* 0x000001271c047836 */ /* 0x000fe20000000000 */
[----:B------:R0:W-:Y:S01]  /*bb60*/  STL [R1+0x594], R10 ;  /* 0x0005940a01007387 */ /* 0x0001e20000100800 */
[----:B------:R-:W-:Y:S01]  /*bb70*/  @!P6 IMAD.IADD R2, R2, 0x1, -R5 ;  /* 0x000000010202e824 */ /* 0x000fe200078e0a05 */
[----:B------:R-:W-:Y:S01]  /*bb80*/  ISETP.GE.AND P6, PT, R12, RZ, PT ;  /* 0x000000ff0c00720c */ /* 0x000fe20003fc6270 */
[----:B------:R-:W-:Y:S01]  /*bb90*/  IMAD.HI.U32 R15, R8, R14, RZ ;  /* 0x0000000e080f7227 */ /* 0x000fe200078e00ff */
[----:B---3--:R-:W-:-:S02]  /*bba0*/  IABS R17, R4 ;  /* 0x0000000400117213 */ /* 0x008fc40000000000 */
[----:B------:R-:W-:Y:S01]  /*bbb0*/  ISETP.GE.AND P1, PT, R13, RZ, PT ;  /* 0x000000ff0d00720c */ /* 0x000fe20003f26270 */
[----:B------:R-:W-:Y:S02]  /*bbc0*/  IMAD.MOV R15, RZ, RZ, -R15 ;  /* 0x000000ffff0f7224 */ /* 0x000fe400078e0a0f */
[----:B------:R-:W-:Y:S01]  /*bbd0*/  @!P0 IMAD.MOV R16, RZ, RZ, -R16 ;  /* 0x000000ffff108224 */ /* 0x000fe200078e0a10 */
[----:B------:R-:W-:Y:S01]  /*bbe0*/  ISETP.GT.U32.AND P0, PT, R5, R3, PT ;  /* 0x000000030500720c */ /* 0x000fe20003f04070 */
[----:B0-----:R-:W-:Y:S02]  /*bbf0*/  IMAD.MOV.U32 R10, RZ, RZ, R6 ;  /* 0x000000ffff0a7224 */ /* 0x001fe400078e0006 */
[----:B------:R-:W-:Y:S01]  /*bc00*/  @!P4 IMAD.IADD R11, R11, 0x1, -R5 ;  /* 0x000000010b0bc824 */ /* 0x000fe200078e0a05 */
[----:B------:R0:W-:Y:S01]  /*bc10*/  STL [R1+0x590], R16 ;  /* 0x0005901001007387 */ /* 0x0001e20000100800 */
[C---:B------:R-:W-:Y:S02]  /*bc20*/  IMAD R14, R5.reuse, R15, R14 ;  /* 0x0000000f050e7224 */ /* 0x040fe400078e020e */
[----:B------:R-:W-:Y:S01]  /*bc30*/  IMAD.MOV.U32 R6, RZ, RZ, R2 ;  /* 0x000000ffff067224 */ /* 0x000fe200078e0002 */
[----:B------:R-:W-:Y:S01]  /*bc40*/  ISETP.GT.U32.AND P4, PT, R5, R11, PT ;  /* 0x0000000b0500720c */ /* 0x000fe20003f84070 */
[----:B------:R-:W-:-:S04]  /*bc50*/  IMAD.HI.U32 R12, R8, R17, RZ ;  /* 0x00000011080c7227 */ /* 0x000fc800078e00ff */
[----:B------:R-:W-:Y:S01]  /*bc60*/  @!P5 IMAD.MOV R6, RZ, RZ, -R6 ;  /* 0x000000ffff06d224 */ /* 0x000fe200078e0a06 */
[----:B------:R-:W-:Y:S01]  /*bc70*/  ISETP.GT.U32.AND P5, PT, R5, R14, PT ;  /* 0x0000000e0500720c */ /* 0x000fe20003fa4070 */
[----:B------:R-:W-:Y:S02]  /*bc80*/  IMAD.MOV R12, RZ, RZ, -R12 ;  /* 0x000000ffff0c7224 */ /* 0x000fe400078e0a0c */
[----:B------:R-:W-:Y:S02]  /*bc90*/  @!P0 IMAD.IADD R3, R3, 0x1, -R5 ;  /* 0x0000000103038824 */ /* 0x000fe400078e0a05 */
[----:B------:R-:W-:Y:S02]  /*bca0*/  VIADD R15, R28, 0x126 ;  /* 0x000001261c0f7836 */ /* 0x000fe40000000000 */
[----:B------:R-:W-:Y:S02]  /*bcb0*/  IMAD R17, R5, R12, R17 ;  /* 0x0000000c05117224 */ /* 0x000fe400078e0211 */
[----:B------:R-:W-:Y:S01]  /*bcc0*/  IMAD.MOV.U32 R9, RZ, RZ, R3 ;  /* 0x000000ffff097224 */ /* 0x000fe200078e0003 */
[----:B------:R-:W-:Y:S01]  /*bcd0*/  ISETP.GE.AND P0, PT, R15, RZ, PT ;  /* 0x000000ff0f00720c */ /* 0x000fe20003f06270 */
[----:B------:R-:W-:Y:S01]  /*bce0*/  @!P2 IMAD.MOV R10, RZ, RZ, -R10 ;  /* 0x000000ffff0aa224 */ /* 0x000fe200078e0a0a */
[----:B------:R-:W-:Y:S01]  /*bcf0*/  IABS R15, R15 ;  /* 0x0000000f000f7213 */ /* 0x000fe20000000000 */
[--C-:B------:R-:W-:Y:S01]  /*bd00*/  @!P4 IMAD.IADD R11, R11, 0x1, -R5.reuse ;  /* 0x000000010b0bc824 */ /* 0x100fe200078e0a05 */
[C---:B------:R-:W-:Y:S01]  /*bd10*/  ISETP.GT.U32.AND P4, PT, R5.reuse, R17, PT ;  /* 0x000000110500720c */ /* 0x040fe20003f84070 */
[----:B------:R-:W-:Y:S01]  /*bd20*/  @!P5 IMAD.IADD R14, R14, 0x1, -R5 ;  /* 0x000000010e0ed824 */ /* 0x000fe200078e0a05 */
[----:B------:R3:W-:Y:S01]  /*bd30*/  STL [R1+0x588], R10 ;  /* 0x0005880a01007387 */ /* 0x0007e20000100800 */
[----:B------:R-:W-:Y:S01]  /*bd40*/  @!P3 IMAD.MOV R9, RZ, RZ, -R9 ;  /* 0x000000ffff09b224 */ /* 0x000fe200078e0a09 */
[----:B------:R-:W-:Y:S01]  /*bd50*/  ISETP.GE.AND P2, PT, R4, RZ, PT ;  /* 0x000000ff0400720c */ /* 0x000fe20003f46270 */
[C---:B------:R-:W-:Y:S01]  /*bd60*/  VIADD R2, R28.reuse, 0x125 ;  /* 0x000001251c027836 */ /* 0x040fe20000000000 */
[----:B------:R1:W-:Y:S01]  /*bd70*/  STL [R1+0x584], R6 ;  /* 0x0005840601007387 */ /* 0x0003e20000100800 */
[----:B------:R-:W-:Y:S01]  /*bd80*/  ISETP.GT.U32.AND P5, PT, R5, R14, PT ;  /* 0x0000000e0500720c */ /* 0x000fe20003fa4070 */
[----:B0-----:R-:W-:-:S02]  /*bd90*/  VIADD R16, R28, 0x122 ;  /* 0x000001221c107836 */ /* 0x001fc40000000000 */
[----:B------:R0:W-:Y:S01]  /*bda0*/  STL [R1+0x580], R9 ;  /* 0x0005800901007387 */ /* 0x0001e20000100800 */
[----:B------:R-:W-:Y:S01]  /*bdb0*/  IABS R4, R2 ;  /* 0x0000000200047213 */ /* 0x000fe20000000000 */
[----:B---3--:R-:W-:Y:S01]  /*bdc0*/  IMAD.MOV.U32 R10, RZ, RZ, R11 ;  /* 0x000000ffff0a7224 */ /* 0x008fe200078e000b */
[----:B------:R-:W-:Y:S01]  /*bdd0*/  ISETP.GE.AND P3, PT, R2, RZ, PT ;  /* 0x000000ff0200720c */ /* 0x000fe20003f66270 */
[----:B------:R-:W-:Y:S01]  /*bde0*/  @!P4 IMAD.IADD R17, R17, 0x1, -R5 ;  /* 0x000000011111c824 */ /* 0x000fe200078e0a05 */
[----:B------:R-:W-:Y:S01]  /*bdf0*/  IABS R18, R16 ;  /* 0x0000001000127213 */ /* 0x000fe20000000000 */
[----:B-1----:R-:W-:Y:S02]  /*be00*/  VIADD R6, R28, 0x124 ;  /* 0x000001241c067836 */ /* 0x002fe40000000000 */
[----:B------:R-:W-:Y:S01]  /*be10*/  @!P6 IMAD.MOV R10, RZ, RZ, -R10 ;  /* 0x000000ffff0ae224 */ /* 0x000fe200078e0a0a */
[----:B------:R-:W-:Y:S01]  /*be20*/  ISETP.GT.U32.AND P4, PT, R5, R17, PT ;  /* 0x000000110500720c */ /* 0x000fe20003f84070 */
[----:B0-----:R-:W-:Y:S01]  /*be30*/  IMAD.HI.U32 R9, R8, R15, RZ ;  /* 0x0000000f08097227 */ /* 0x001fe200078e00ff */
[----:B------:R-:W-:-:S02]  /*be40*/  IABS R13, R6 ;  /* 0x00000006000d7213 */ /* 0x000fc40000000000 */
[----:B------:R-:W-:Y:S01]  /*be50*/  ISETP.GE.AND P6, PT, R6, RZ, PT ;  /* 0x000000ff0600720c */ /* 0x000fe20003fc6270 */
[----:B------:R-:W-:Y:S01]  /*be60*/  IMAD.MOV R9, RZ, RZ, -R9 ;  /* 0x000000ffff097224 */ /* 0x000fe200078e0a09 */
[----:B------:R0:W-:Y:S01]  /*be70*/  STL [R1+0x57c], R10 ;  /* 0x00057c0a01007387 */ /* 0x0001e20000100800 */
[----:B------:R-:W-:-:S04]  /*be80*/  IMAD.HI.U32 R2, R8, R13, RZ ;  /* 0x0000000d08027227 */ /* 0x000fc800078e00ff */
[C---:B------:R-:W-:Y:S02]  /*be90*/  IMAD R15, R5.reuse, R9, R15 ;  /* 0x00000009050f7224 */ /* 0x040fe400078e020f */
[----:B------:R-:W-:Y:S02]  /*bea0*/  @!P5 IMAD.IADD R14, R14, 0x1, -R5 ;  /* 0x000000010e0ed824 */ /* 0x000fe400078e0a05 */
[----:B------:R-:W-:Y:S01]  /*beb0*/  IMAD.HI.U32 R3, R8, R4, RZ ;  /* 0x0000000408037227 */ /* 0x000fe200078e00ff */
[----:B------:R-:W-:-:S03]  /*bec0*/  ISETP.GT.U32.AND P5, PT, R5, R15, PT ;  /* 0x0000000f0500720c */ /* 0x000fc60003fa4070 */
[----:B------:R-:W-:Y:S02]  /*bed0*/  IMAD.MOV R6, RZ, RZ, -R2 ;  /* 0x000000ffff067224 */ /* 0x000fe400078e0a02 */
[----:B------:R-:W-:Y:S02]  /*bee0*/  IMAD.MOV R3, RZ, RZ, -R3 ;  /* 0x000000ffff037224 */ /* 0x000fe400078e0a03 */
[C---:B------:R-:W-:Y:S02]  /*bef0*/  IMAD R13, R5.reuse, R6, R13 ;  /* 0x00000006050d7224 */ /* 0x040fe400078e020d */
[----:B0-----:R-:W-:Y:S02]  /*bf00*/  IMAD.MOV.U32 R10, RZ, RZ, R14 ;  /* 0x000000ffff0a7224 */ /* 0x001fe400078e000e */
[C---:B------:R-:W-:Y:S02]  /*bf10*/  IMAD R4, R5.reuse, R3, R4 ;  /* 0x0000000305047224 */ /* 0x040fe400078e0204 */
        /* <DEDUP_REMOVED lines=9> */
[----:B------:R-:W-:Y:S01]  /*bfb0*/  VIADD R3, R28, 0x120 ;  /* 0x000001201c037836 */ /* 0x000fe20000000000 */
[----:B------:R-:W-:Y:S02]  /*bfc0*/  IABS R6, R2 ;  /* 0x0000000200067213 */ /* 0x000fe40000000000 */
[----:B------:R-:W-:Y:S01]  /*bfd0*/  IABS R12, R11 ;  /* 0x0000000b000c7213 */ /* 0x000fe20000000000 */
[----:B------:R-:W-:Y:S01]  /*bfe0*/  @!P1 IMAD.IADD R13, R13, 0x1, -R5 ;  /* 0x000000010d0d9824 */ /* 0x000fe200078e0a05 */
[----:B------:R-:W-:Y:S01]  /*bff0*/  IABS R9, R3 ;  /* 0x0000000300097213 */ /* 0x000fe20000000000 */
[----:B------:R-:W-:-:S03]  /*c000*/  IMAD.HI.U32 R14, R8, R6, RZ ;  /* 0x00000006080e7227 */ /* 0x000fc600078e00ff */
[----:B------:R-:W-:Y:S01]  /*c010*/  ISETP.GT.U32.AND P1, PT, R5, R13, PT ;  /* 0x0000000d0500720c */ /* 0x000fe20003f24070 */
[----:B0-----:R-:W-:Y:S02]  /*c020*/  IMAD.MOV.U32 R10, RZ, RZ, R17 ;  /* 0x000000ffff0a7224 */ /* 0x001fe400078e0011 */
[--C-:B------:R-:W-:Y:S02]  /*c030*/  @!P4 IMAD.IADD R4, R4, 0x1, -R5.reuse ;  /* 0x000000010404c824 */ /* 0x100fe400078e0a05 */
[----:B------:R-:W-:Y:S02]  /*c040*/  IMAD.MOV R14, RZ, RZ, -R14 ;  /* 0x000000ffff0e7224 */ /* 0x000fe400078e0a0e */
[----:B------:R-:W-:Y:S01]  /*c050*/  @!P2 IMAD.MOV R10, RZ, RZ, -R10 ;  /* 0x000000ffff0aa224 */ /* 0x000fe200078e0a0a */
[----:B------:R-:W-:Y:S01]  /*c060*/  ISETP.GE.AND P2, PT, R2, RZ, PT ;  /* 0x000000ff0200720c */ /* 0x000fe20003f46270 */
[----:B------:R-:W-:Y:S01]  /*c070*/  @!P5 IMAD.IADD R15, R15, 0x1, -R5 ;  /* 0x000000010f0fd824 */ /* 0x000fe200078e0a05 */
[C---:B------:R-:W-:Y:S01]  /*c080*/  ISETP.GT.U32.AND P4, PT, R5.reuse, R4, PT ;  /* 0x000000040500720c */ /* 0x040fe20003f84070 */
        /* <DEDUP_REMOVED lines=134> */
[C---:B------:R-:W-:Y:S01]  /*c8f0*/  ISETP.GT.U32.AND P6, PT, R5.reuse, R6, PT ;  /* 0x000000060500720c */ /* 0x040fe20003fc4070 */
[----:B------:R-:W-:Y:S02]  /*c900*/  IMAD.MOV R19, RZ, RZ, -R19 ;  /* 0x000000ffff137224 */ /* 0x000fe400078e0a13 */
[----:B------:R-:W-:Y:S01]  /*c910*/  IMAD.HI.U32 R13, R8, R11, RZ ;  /* 0x0000000b080d7227 */ /* 0x000fe200078e00ff */
[----:B------:R-:W-:-:S03]  /*c920*/  ISETP.GT.U32.AND P2, PT, R5, R12, PT ;  /* 0x0000000c0500720c */ /* 0x000fc60003f44070 */
[----:B------:R-:W-:Y:S02]  /*c930*/  @!P1 IMAD.MOV R10, RZ, RZ, -R10 ;  /* 0x000000ffff0a9224 */ /* 0x000fe400078e0a0a */
[C---:B------:R-:W-:Y:S02]  /*c940*/  IMAD R9, R5.reuse, R19, R18 ;  /* 0x0000001305097224 */ /* 0x040fe400078e0212 */
[----:B------:R-:W-:Y:S01]  /*c950*/  IMAD.MOV R13, RZ, RZ, -R13 ;  /* 0x000000ffff0d7224 */ /* 0x000fe200078e0a0d */
[----:B------:R0:W-:Y:S01]  /*c960*/  STL [R1+0x53c], R10 ;  /* 0x00053c0a01007387 */ /* 0x0001e20000100800 */
[----:B------:R-:W-:Y:S01]  /*c970*/  @!P6 IMAD.IADD R6, R6, 0x1, -R5 ;  /* 0x000000010606e824 */ /* 0x000fe200078e0a05 */
[C---:B------:R-:W-:Y:S01]  /*c980*/  ISETP.GT.U32.AND P1, PT, R5.reuse, R9, PT ;  /* 0x000000090500720c */ /* 0x040fe20003f24070 */
[C---:B------:R-:W-:Y:S01]  /*c990*/  IMAD R2, R5.reuse, R13, R11 ;  /* 0x0000000d05027224 */ /* 0x040fe200078e020b */
[----:B------:R1:W-:Y:S01]  /*c9a0*/  STL [R1+0x538], R15 ;  /* 0x0005380f01007387 */ /* 0x0003e20000100800 */
[----:B------:R-:W-:Y:S01]  /*c9b0*/  @!P2 IMAD.IADD R12, R12, 0x1, -R5 ;  /* 0x000000010c0ca824 */ /* 0x000fe200078e0a05 */
[----:B------:R-:W-:Y:S01]  /*c9c0*/  ISETP.GE.AND P2, PT, R4, RZ, PT ;  /* 0x000000ff0400720c */ /* 0x000fe20003f46270 */
[C---:B------:R-:W-:Y:S01]  /*c9d0*/  VIADD R11, R28.reuse, 0x113 ;  /* 0x000001131c0b7836 */ /* 0x040fe20000000000 */
[----:B------:R-:W-:Y:S01]  /*c9e0*/  ISETP.GT.U32.AND P6, PT, R5, R2, PT ;  /* 0x000000020500720c */ /* 0x000fe20003fc4070 */
[----:B------:R-:W-:-:S02]  /*c9f0*/  VIADD R4, R28, 0x114 ;  /* 0x000001141c047836 */ /* 0x000fc40000000000 */
[----:B0-----:R-:W-:Y:S01]  /*ca00*/  IMAD.MOV.U32 R10, RZ, RZ, R14 ;  /* 0x000000ffff0a7224 */ /* 0x001fe200078e000e */
[----:B------:R-:W-:Y:S01]  /*ca10*/  IABS R18, R11 ;  /* 0x0000000b00127213 */ /* 0x000fe20000000000 */
[----:B------:R-:W-:Y:S01]  /*ca20*/  IMAD.HI.U32 R14, R8, R20, RZ ;  /* 0x00000014080e7227 */ /* 0x000fe200078e00ff */
[----:B-1----:R-:W-:-:S03]  /*ca30*/  IABS R15, R4 ;  /* 0x00000004000f7213 */ /* 0x002fc60000000000 */
        /* <DEDUP_REMOVED lines=15> */
[----:B------:R-:W-:-:S04]  /*cb30*/  IMAD.HI.U32 R6, R8, R19, RZ ;  /* 0x0000001308067227 */ /* 0x000fc800078e00ff */
        /* <DEDUP_REMOVED lines=33> */
[----:B------:R-:W-:Y:S01]  /*cd50*/  IMAD R17, R5, R4, R17 ;  /* 0x0000000405117224 */ /* 0x000fe200078e0211 */
[----:B------:R-:W-:Y:S01]  /*cd60*/  IABS R4, R14 ;  /* 0x0000000e00047213 */ /* 0x000fe20000000000 */
        /* <DEDUP_REMOVED lines=12> */
[----:B------:R-:W-:-:S04]  /*ce30*/  IMAD.HI.U32 R3, R8, R9, RZ ;  /* 0x0000000908037227 */ /* 0x000fc800078e00ff */
[C---:B------:R-:W-:Y:S02]  /*ce40*/  IMAD R13, R5.reuse, R16, R13 ;  /* 0x00000010050d7224 */ /* 0x040fe400078e020d */
[--C-:B------:R-:W-:Y:S01]  /*ce50*/  @!P4 IMAD.IADD R18, R18, 0x1, -R5.reuse ;  /* 0x000000011212c824 */ /* 0x100fe200078e0a05 */
[----:B------:R-:W-:Y:S01]  /*ce60*/  ISETP.GT.U32.AND P4, PT, R5, R15, PT ;  /* 0x0000000f0500720c */ /* 0x000fe20003f84070 */
[----:B------:R-:W-:Y:S02]  /*ce70*/  @!P6 IMAD.IADD R17, R17, 0x1, -R5 ;  /* 0x000000011111e824 */ /* 0x000fe400078e0a05 */
[----:B------:R-:W-:Y:S01]  /*ce80*/  IMAD.MOV.U32 R21, RZ, RZ, R20 ;  /* 0x000000ffff157224 */ /* 0x000fe200078e0014 */
[----:B------:R-:W-:Y:S01]  /*ce90*/  ISETP.GT.U32.AND P6, PT, R5, R18, PT ;  /* 0x000000120500720c */ /* 0x000fe20003fc4070 */
[----:B------:R-:W-:Y:S02]  /*cea0*/  IMAD.MOV R3, RZ, RZ, -R3 ;  /* 0x000000ffff037224 */ /* 0x000fe400078e0a03 */
[----:B0-----:R-:W-:-:S02]  /*ceb0*/  IMAD.MOV.U32 R10, RZ, RZ, R19 ;  /* 0x000000ffff0a7224 */ /* 0x001fc400078e0013 */
[----:B------:R-:W-:Y:S01]  /*cec0*/  @!P2 IMAD.MOV R21, RZ, RZ, -R21 ;  /* 0x000000ffff15a224 */ /* 0x000fe200078e0a15 */
[----:B------:R-:W-:Y:S01]  /*ced0*/  ISETP.GT.U32.AND P2, PT, R5, R17, PT ;  /* 0x000000110500720c */ /* 0x000fe20003f44070 */
[----:B------:R-:W-:Y:S01]  /*cee0*/  @!P1 IMAD.MOV R10, RZ, RZ, -R10 ;  /* 0x000000ffff0a9224 */ /* 0x000fe200078e0a0a */
[----:B------:R-:W-:Y:S01]  /*cef0*/  ISETP.GE.AND P1, PT, R11, RZ, PT ;  /* 0x000000ff0b00720c */ /* 0x000fe20003f26270 */
[----:B------:R-:W-:Y:S01]  /*cf00*/  @!P4 IMAD.IADD R15, R15, 0x1, -R5 ;  /* 0x000000010f0fc824 */ /* 0x000fe200078e0a05 */
[C---:B------:R-:W-:Y:S01]  /*cf10*/  ISETP.GT.U32.AND P4, PT, R5.reuse, R13, PT ;  /* 0x0000000d0500720c */ /* 0x040fe20003f84070 */
        /* <DEDUP_REMOVED lines=9> */
[----:B-1----:R-:W-:Y:S01]  /*cfb0*/  IABS R6, R12 ;  /* 0x0000000c00067213 */ /* 0x002fe20000000000 */
        /* <DEDUP_REMOVED lines=72> */
[----:B-1----:R-:W-:Y:S01]  /*d440*/  IMAD.HI.U32 R6, R8, R13, RZ ;  /* 0x0000000d08067227 */ /* 0x002fe200078e00ff */
        /* <DEDUP_REMOVED lines=42> */
[----:B0-----:R-:W-:Y:S02]  /*d6f0*/  IMAD.MOV.U32 R10, RZ, RZ, R20 ;  /* 0x000000ffff0a7224 */ /* 0x001fe400078e0014 */
[----:B------:R-:W-:Y:S01]  /*d700*/  @!P4 IMAD.IADD R11, R11, 0x1, -R5 ;  /* 0x000000010b0bc824 */ /* 0x000fe200078e0a05 */
[----:B------:R-:W-:Y:S01]  /*d710*/  ISETP.GT.U32.AND P4, PT, R5, R18, PT ;  /* 0x000000120500720c */ /* 0x000fe20003f84070 */
[C---:B------:R-:W-:Y:S01]  /*d720*/  VIADD R2, R28.reuse, 0x103 ;  /* 0x000001031c027836 */ /* 0x040fe20000000000 */
[----:B------:R-:W-:Y:S01]  /*d730*/  IABS R17, R3 ;  /* 0x0000000300117213 */ /* 0x000fe20000000000 */
[----:B------:R-:W-:-:S02]  /*d740*/  VIADD R6, R28, 0x105 ;  /* 0x000001051c067836 */ /* 0x000fc40000000000 */
[--C-:B------:R-:W-:Y:S02]  /*d750*/  @!P5 IMAD.IADD R9, R9, 0x1, -R5.reuse ;  /* 0x000000010909d824 */ /* 0x100fe400078e0a05 */
[----:B------:R-:W-:Y:S01]  /*d760*/  @!P2 IMAD.MOV R10, RZ, RZ, -R10 ;  /* 0x000000ffff0aa224 */ /* 0x000fe200078e0a0a */
[----:B------:R-:W-:Y:S01]  /*d770*/  ISETP.GE.AND P2, PT, R19, RZ, PT ;  /* 0x000000ff1300720c */ /* 0x000fe20003f46270 */
[----:B------:R-:W-:Y:S01]  /*d780*/  IMAD.HI.U32 R12, R8, R17, RZ ;  /* 0x00000011080c7227 */ /* 0x000fe200078e00ff */
[----:B------:R-:W-:Y:S02]  /*d790*/  IABS R19, R2 ;  /* 0x0000000200137213 */ /* 0x000fe40000000000 */
[----:B------:R-:W-:Y:S01]  /*d7a0*/  IABS R15, R6 ;  /* 0x00000006000f7213 */ /* 0x000fe20000000000 */
[--C-:B------:R-:W-:Y:S01]  /*d7b0*/  @!P1 IMAD.IADD R4, R4, 0x1, -R5.reuse ;  /* 0x0000000104049824 */ /* 0x100fe200078e0a05 */
[C---:B------:R-:W-:Y:S01]  /*d7c0*/  ISETP.GT.U32.AND P5, PT, R5.reuse, R9, PT ;  /* 0x000000090500720c */ /* 0x040fe20003fa4070 */
[----:B------:R-:W-:Y:S01]  /*d7d0*/  @!P4 IMAD.IADD R18, R18, 0x1, -R5 ;  /* 0x000000011212c824 */ /* 0x000fe200078e0a05 */
[----:B------:R-:W-:Y:S01]  /*d7e0*/  ISETP.GE.AND P1, PT, R16, RZ, PT ;  /* 0x000000ff1000720c */ /* 0x000fe20003f26270 */
[----:B------:R-:W-:Y:S01]  /*d7f0*/  IMAD.MOV R12, RZ, RZ, -R12 ;  /* 0x000000ffff0c7224 */ /* 0x000fe200078e0a0c */
[----:B------:R0:W-:Y:S01]  /*d800*/  STL [R1+0x4e4], R10 ;  /* 0x0004e40a01007387 */ /* 0x0001e20000100800 */
[----:B------:R-:W-:Y:S01]  /*d810*/  IMAD.MOV.U32 R16, RZ, RZ, R19 ;  /* 0x000000ffff107224 */ /* 0x000fe200078e0013 */
[----:B------:R-:W-:Y:S01]  /*d820*/  ISETP.GT.U32.AND P4, PT, R5, R18, PT ;  /* 0x000000120500720c */ /* 0x000fe20003f84070 */
[----:B------:R-:W-:-:S04]  /*d830*/  IMAD.HI.U32 R14, R8, R15, RZ ;  /* 0x0000000f080e7227 */ /* 0x000fc800078e00ff */
[----:B------:R-:W-:Y:S02]  /*d840*/  IMAD R17, R5, R12, R17 ;  /* 0x0000000c05117224 */ /* 0x000fe400078e0211 */
[----:B------:R-:W-:-:S04]  /*d850*/  IMAD.HI.U32 R12, R8, R16, RZ ;  /* 0x00000010080c7227 */ /* 0x000fc800078e00ff */
[----:B0-----:R-:W-:Y:S02]  /*d860*/  IMAD.MOV.U32 R10, RZ, RZ, R13 ;  /* 0x000000ffff0a7224 */ /* 0x001fe400078e000d */
[----:B------:R-:W-:Y:S02]  /*d870*/  IMAD.MOV R14, RZ, RZ, -R14 ;  /* 0x000000ffff0e7224 */ /* 0x000fe400078e0a0e */
[----:B------:R-:W-:Y:S01]  /*d880*/  @!P3 IMAD.MOV R10, RZ, RZ, -R10 ;  /* 0x000000ffff0ab224 */ /* 0x000fe200078e0a0a */
[C---:B------:R-:W-:Y:S01]  /*d890*/  ISETP.GT.U32.AND P3, PT, R5.reuse, R4, PT ;  /* 0x000000040500720c */ /* 0x040fe20003f64070 */
[----:B------:R-:W-:Y:S02]  /*d8a0*/  IMAD.MOV R12, RZ, RZ, -R12 ;  /* 0x000000ffff0c7224 */ /* 0x000fe400078e0a0c */
[----:B------:R-:W-:Y:S01]  /*d8b0*/  IMAD R15, R5, R14, R15 ;  /* 0x0000000e050f7224 */ /* 0x000fe200078e020f */
[----:B------:R0:W-:Y:S01]  /*d8c0*/  STL [R1+0x4e0], R10 ;  /* 0x0004e00a01007387 */ /* 0x0001e20000100800 */
[----:B------:R-:W-:-:S02]  /*d8d0*/  @!P5 IMAD.IADD R9, R9, 0x1, -R5 ;  /* 0x000000010909d824 */ /* 0x000fc400078e0a05 */
[C---:B------:R-:W-:Y:S01]  /*d8e0*/  IMAD R16, R5.reuse, R12, R16 ;  /* 0x0000000c05107224 */ /* 0x040fe200078e0210 */
[C---:B------:R-:W-:Y:S01]  /*d8f0*/  ISETP.GT.U32.AND P5, PT, R5.reuse, R15, PT ;  /* 0x0000000f0500720c */ /* 0x040fe20003fa4070 */
[----:B------:R-:W-:Y:S02]  /*d900*/  @!P4 IMAD.IADD R18, R18, 0x1, -R5 ;  /* 0x000000011212c824 */ /* 0x000fe400078e0a05 */
[----:B------:R-:W-:Y:S01]  /*d910*/  @!P0 IMAD.MOV R11, RZ, RZ, -R11 ;  /* 0x000000ffff0b8224 */ /* 0x000fe200078e0a0b */
[C---:B------:R-:W-:Y:S01]  /*d920*/  ISETP.GT.U32.AND P4, PT, R5.reuse, R16, PT ;  /* 0x000000100500720c */ /* 0x040fe20003f84070 */
[----:B------:R-:W-:Y:S01]  /*d930*/  VIADD R12, R28, 0x102 ;  /* 0x000001021c0c7836 */ /* 0x000fe20000000000 */
[----:B------:R-:W-:Y:S01]  /*d940*/  ISETP.GE.AND P0, PT, R6, RZ, PT ;  /* 0x000000ff0600720c */ /* 0x000fe20003f06270 */
        /* <DEDUP_REMOVED lines=8> */
[--C-:B------:R-:W-:Y:S01]  /*d9d0*/  @!P3 IMAD.IADD R4, R4, 0x1, -R5.reuse ;  /* 0x000000010404b824 */ /* 0x100fe200078e0a05 */
[----:B------:R-:W-:Y:S01]  /*d9e0*/  ISETP.GE.AND P3, PT, R3, RZ, PT ;  /* 0x000000ff0300720c */ /* 0x000fe20003f66270 */
[----:B------:R-:W-:Y:S01]  /*d9f0*/  @!P4 IMAD.IADD R16, R16, 0x1, -R5 ;  /* 0x000000011010c824 */ /* 0x000fe200078e0a05 */
[----:B------:R-:W-:Y:S01]  /*da00*/  IABS R3, R6 ;  /* 0x0000000600037213 */ /* 0x000fe20000000000 */
[C---:B0-----:R-:W-:Y:S01]  /*da10*/  IMAD.HI.U32 R11, R8.reuse, R9, RZ ;  /* 0x00000009080b7227 */ /* 0x041fe200078e00ff */
[----:B------:R0:W-:Y:S02]  /*da20*/  STL [R1+0x4d8], R10 ;  /* 0x0004d80a01007387 */ /* 0x0001e40000100800 */
[----:B------:R-:W-:Y:S01]  /*da30*/  ISETP.GT.U32.AND P4, PT, R5, R16, PT ;  /* 0x000000100500720c */ /* 0x000fe20003f84070 */
[----:B------:R-:W-:-:S04]  /*da40*/  IMAD.HI.U32 R13, R8, R3, RZ ;  /* 0x00000003080d7227 */ /* 0x000fc800078e00ff */
[----:B------:R-:W-:Y:S01]  /*da50*/  @!P6 IMAD.IADD R17, R17, 0x1, -R5 ;  /* 0x000000011111e824 */ /* 0x000fe200078e0a05 */
[C---:B------:R-:W-:Y:S01]  /*da60*/  ISETP.GT.U32.AND P6, PT, R5.reuse, R15, PT ;  /* 0x0000000f0500720c */ /* 0x040fe20003fc4070 */
[----:B------:R-:W-:Y:S02]  /*da70*/  IMAD.MOV R11, RZ, RZ, -R11 ;  /* 0x000000ffff0b7224 */ /* 0x000fe400078e0a0b */
[----:B------:R-:W-:Y:S02]  /*da80*/  IMAD.MOV R13, RZ, RZ, -R13 ;  /* 0x000000ffff0d7224 */ /* 0x000fe400078e0a0d */
[C---:B------:R-:W-:Y:S02]  /*da90*/  IMAD R9, R5.reuse, R11, R9 ;  /* 0x0000000b05097224 */ /* 0x040fe400078e0209 */
[----:B0-----:R-:W-:Y:S02]  /*daa0*/  IMAD.MOV.U32 R10, RZ, RZ, R4 ;  /* 0x000000ffff0a7224 */ /* 0x001fe400078e0004 */
[----:B------:R-:W-:-:S02]  /*dab0*/  IMAD R3, R5, R13, R3 ;  /* 0x0000000d05037224 */ /* 0x000fc400078e0203 */
[----:B------:R-:W-:Y:S01]  /*dac0*/  @!P2 IMAD.MOV R10, RZ, RZ, -R10 ;  /* 0x000000ffff0aa224 */ /* 0x000fe200078e0a0a */
[----:B------:R-:W-:Y:S01]  /*dad0*/  ISETP.GT.U32.AND P2, PT, R5, R17, PT ;  /* 0x000000110500720c */ /* 0x000fe20003f44070 */
[--C-:B------:R-:W-:Y:S01]  /*dae0*/  @!P6 IMAD.IADD R15, R15, 0x1, -R5.reuse ;  /* 0x000000010f0fe824 */ /* 0x100fe200078e0a05 */
[C---:B------:R-:W-:Y:S01]  /*daf0*/  ISETP.GT.U32.AND P6, PT, R5.reuse, R9, PT ;  /* 0x000000090500720c */ /* 0x040fe20003fc4070 */
[----:B------:R-:W-:Y:S01]  /*db00*/  @!P4 IMAD.IADD R16, R16, 0x1, -R5 ;  /* 0x000000011010c824 */ /* 0x000fe200078e0a05 */
[----:B------:R-:W-:Y:S01]  /*db10*/  ISETP.GT.U32.AND P4, PT, R5, R3, PT ;  /* 0x000000030500720c */ /* 0x000fe20003f84070 */
[C---:B------:R-:W-:Y:S01]  /*db20*/  VIADD R2, R28.reuse, 0x100 ;  /* 0x000001001c027836 */ /* 0x040fe20000000000 */
[----:B------:R0:W-:Y:S01]  /*db30*/  STL [R1+0x4d4], R10 ;  /* 0x0004d40a01007387 */ /* 0x0001e20000100800 */
[----:B------:R-:W-:Y:S02]  /*db40*/  VIADD R4, R28, 0xff ;  /* 0x000000ff1c047836 */ /* 0x000fe40000000000 */
[----:B------:R-:W-:Y:S01]  /*db50*/  @!P1 IMAD.MOV R18, RZ, RZ, -R18 ;  /* 0x000000ffff129224 */ /* 0x000fe200078e0a12 */
[----:B------:R-:W-:-:S02]  /*db60*/  IABS R11, R2 ;  /* 0x00000002000b7213 */ /* 0x000fc40000000000 */
[----:B------:R-:W-:Y:S01]  /*db70*/  IABS R21, R4 ;  /* 0x0000000400157213 */ /* 0x000fe20000000000 */
[--C-:B------:R-:W-:Y:S01]  /*db80*/  @!P2 IMAD.IADD R17, R17, 0x1, -R5.reuse ;  /* 0x000000011111a824 */ /* 0x100fe200078e0a05 */
[----:B------:R-:W-:Y:S01]  /*db90*/  ISETP.GE.AND P2, PT, R12, RZ, PT ;  /* 0x000000ff0c00720c */ /* 0x000fe20003f46270 */
[----:B------:R-:W-:Y:S01]  /*dba0*/  IMAD.HI.U32 R14, R8, R11, RZ ;  /* 0x0000000b080e7227 */ /* 0x000fe200078e00ff */
[----:B------:R-:W-:Y:S03]  /*dbb0*/  STL [R1+0x4c8], R18 ;  /* 0x0004c81201007387 */ /* 0x000fe60000100800 */
[--C-:B------:R-:W-:Y:S01]  /*dbc0*/  @!P6 IMAD.IADD R9, R9, 0x1, -R5.reuse ;  /* 0x000000010909e824 */ /* 0x100fe200078e0a05 */
[----:B------:R-:W-:Y:S01]  /*dbd0*/  ISETP.GE.AND P6, PT, R6, RZ, PT ;  /* 0x000000ff0600720c */ /* 0x000fe20003fc6270 */
[----:B------:R-:W-:Y:S02]  /*dbe0*/  @!P4 IMAD.IADD R3, R3, 0x1, -R5 ;  /* 0x000000010303c824 */ /* 0x000fe400078e0a05 */
[----:B0-----:R-:W-:Y:S01]  /*dbf0*/  IMAD.MOV.U32 R10, RZ, RZ, R15 ;  /* 0x000000ffff0a7224 */ /* 0x001fe200078e000f */
[----:B------:R-:W-:Y:S01]  /*dc00*/  ISETP.GT.U32.AND P4, PT, R5, R9, PT ;  /* 0x000000090500720c */ /* 0x000fe20003f84070 */
[----:B------:R-:W-:-:S02]  /*dc10*/  VIADD R12, R28, 0xfe ;  /* 0x000000fe1c0c7836 */ /* 0x000fc40000000000 */
[----:B------:R-:W-:Y:S02]  /*dc20*/  IMAD.MOV R14, RZ, RZ, -R14 ;  /* 0x000000ffff0e7224 */ /* 0x000fe400078e0a0e */
[----:B------:R-:W-:Y:S01]  /*dc30*/  @!P0 IMAD.MOV R10, RZ, RZ, -R10 ;  /* 0x000000ffff0a8224 */ /* 0x000fe200078e0a0a */
[C---:B------:R-:W-:Y:S01]  /*dc40*/  ISETP.GT.U32.AND P0, PT, R5.reuse, R3, PT ;  /* 0x000000030500720c */ /* 0x040fe20003f04070 */
[C---:B------:R-:W-:Y:S01]  /*dc50*/  IMAD R11, R5.reuse, R14, R11 ;  /* 0x0000000e050b7224 */ /* 0x040fe200078e020b */
[----:B------:R-:W-:Y:S01]  /*dc60*/  IABS R14, R12 ;  /* 0x0000000c000e7213 */ /* 0x000fe20000000000 */
[----:B------:R-:W-:Y:S01]  /*dc70*/  @!P3 IMAD.MOV R17, RZ, RZ, -R17 ;  /* 0x000000ffff11b224 */ /* 0x000fe200078e0a11 */
[----:B------:R-:W-:Y:S01]  /*dc80*/  STL [R1+0x4c4], R10 ;  /* 0x0004c40a01007387 */ /* 0x000fe20000100800 */
[C---:B------:R-:W-:Y:S01]  /*dc90*/  IMAD.HI.U32 R13, R8.reuse, R21, RZ ;  /* 0x00000015080d7227 */ /* 0x040fe200078e00ff */
[----:B------:R-:W-:Y:S02]  /*dca0*/  ISETP.GT.U32.AND P1, PT, R5, R11, PT ;  /* 0x0000000b0500720c */ /* 0x000fe40003f24070 */
[----:B------:R0:W-:Y:S01]  /*dcb0*/  STL [R1+0x4c0], R17 ;  /* 0x0004c01101007387 */ /* 0x0001e20000100800 */
[----:B------:R-:W-:-:S04]  /*dcc0*/  IMAD.HI.U32 R15, R8, R14, RZ ;  /* 0x0000000e080f7227 */ /* 0x000fc800078e00ff */
[----:B------:R-:W-:Y:S01]  /*dcd0*/  @!P4 IMAD.IADD R9, R9, 0x1, -R5 ;  /* 0x000000010909c824 */ /* 0x000fe200078e0a05 */
[----:B------:R-:W-:Y:S01]  /*dce0*/  ISETP.GE.AND P4, PT, R4, RZ, PT ;  /* 0x000000ff0400720c */ /* 0x000fe20003f86270 */
[----:B------:R-:W-:Y:S02]  /*dcf0*/  IMAD.MOV R15, RZ, RZ, -R15 ;  /* 0x000000ffff0f7224 */ /* 0x000fe400078e0a0f */
[----:B------:R-:W-:Y:S01]  /*dd00*/  @!P0 IMAD.IADD R3, R3, 0x1, -R5 ;  /* 0x0000000103038824 */ /* 0x000fe200078e0a05 */
[----:B------:R-:W-:Y:S01]  /*dd10*/  ISETP.GE.AND P0, PT, R12, RZ, PT ;  /* 0x000000ff0c00720c */ /* 0x000fe20003f06270 */
[----:B------:R-:W-:Y:S02]  /*dd20*/  IMAD R12, R5, R15, R14 ;  /* 0x0000000f050c7224 */ /* 0x000fe400078e020e */
[----:B0-----:R-:W-:Y:S02]  /*dd30*/  IMAD.MOV.U32 R17, RZ, RZ, R9 ;  /* 0x000000ffff117224 */ /* 0x001fe400078e0009 */
[----:B------:R-:W-:-:S02]  /*dd40*/  IMAD.MOV R13, RZ, RZ, -R13 ;  /* 0x000000ffff0d7224 */ /* 0x000fc400078e0a0d */
[----:B------:R-:W-:Y:S02]  /*dd50*/  VIADD R6, R28, 0xfd ;  /* 0x000000fd1c067836 */ /* 0x000fe40000000000 */
[----:B------:R-:W-:Y:S01]  /*dd60*/  @!P2 IMAD.MOV R17, RZ, RZ, -R17 ;  /* 0x000000ffff11a224 */ /* 0x000fe200078e0a11 */
[C---:B------:R-:W-:Y:S01]  /*dd70*/  ISETP.GT.U32.AND P2, PT, R5.reuse, R12, PT ;  /* 0x0000000c0500720c */ /* 0x040fe20003f44070 */
[----:B------:R-:W-:Y:S01]  /*dd80*/  IMAD R21, R5, R13, R21 ;  /* 0x0000000d05157224 */ /* 0x000fe200078e0215 */
[----:B------:R-:W-:Y:S01]  /*dd90*/  IABS R13, R6 ;  /* 0x00000006000d7213 */ /* 0x000fe20000000000 */
[----:B------:R-:W-:Y:S02]  /*dda0*/  IMAD.MOV.U32 R10, RZ, RZ, R16 ;  /* 0x000000ffff0a7224 */ /* 0x000fe400078e0010 */
[----:B------:R-:W-:Y:S01]  /*ddb0*/  @!P1 IMAD.IADD R11, R11, 0x1, -R5 ;  /* 0x000000010b0b9824 */ /* 0x000fe200078e0a05 */
[----:B------:R-:W-:Y:S01]  /*ddc0*/  ISETP.GT.U32.AND P3, PT, R5, R21, PT ;  /* 0x000000150500720c */ /* 0x000fe20003f64070 */
[----:B------:R-:W-:-:S03]  /*ddd0*/  IMAD.HI.U32 R16, R8, R13, RZ ;  /* 0x0000000d08107227 */ /* 0x000fc600078e00ff */
[C---:B------:R-:W-:Y:S01]  /*dde0*/  ISETP.GT.U32.AND P1, PT, R5.reuse, R11, PT ;  /* 0x0000000b0500720c */ /* 0x040fe20003f24070 */
[----:B------:R-:W-:Y:S01]  /*ddf0*/  @!P5 IMAD.MOV R10, RZ, RZ, -R10 ;  /* 0x000000ffff0ad224 */ /* 0x000fe200078e0a0a */
[----:B------:R-:W-:Y:S01]  /*de00*/  ISETP.GE.AND P5, PT, R2, RZ, PT ;  /* 0x000000ff0200720c */ /* 0x000fe20003fa6270 */
[----:B------:R-:W-:Y:S02]  /*de10*/  VIADD R2, R28, 0xfc ;  /* 0x000000fc1c027836 */ /* 0x000fe40000000000 */
[----:B------:R-:W-:Y:S01]  /*de20*/  IMAD.MOV R16, RZ, RZ, -R16 ;  /* 0x000000ffff107224 */ /* 0x000fe200078e0a10 */
[----:B------:R0:W-:Y:S01]  /*de30*/  STL [R1+0x4bc], R10 ;  /* 0x0004bc0a01007387 */ /* 0x0001e20000100800 */
[----:B------:R-:W-:Y:S01]  /*de40*/  @!P2 IMAD.IADD R12, R12, 0x1, -R5 ;  /* 0x000000010c0ca824 */ /* 0x000fe200078e0a05 */
[----:B------:R-:W-:Y:S01]  /*de50*/  IABS R14, R2 ;  /* 0x00000002000e7213 */ /* 0x000fe20000000000 */
[----:B------:R-:W-:Y:S01]  /*de60*/  IMAD R13, R5, R16, R13 ;  /* 0x00000010050d7224 */ /* 0x000fe200078e020d */
[----:B------:R-:W-:Y:S01]  /*de70*/  STL [R1+0x4b8], R17 ;  /* 0x0004b81101007387 */ /* 0x000fe20000100800 */
[----:B------:R-:W-:Y:S01]  /*de80*/  @!P3 IMAD.IADD R21, R21, 0x1, -R5 ;  /* 0x000000011515b824 */ /* 0x000fe200078e0a05 */
[----:B------:R-:W-:Y:S01]  /*de90*/  ISETP.GT.U32.AND P2, PT, R5, R12, PT ;  /* 0x0000000c0500720c */ /* 0x000fe20003f44070 */
[----:B------:R-:W-:-:S03]  /*dea0*/  IMAD.HI.U32 R9, R8, R14, RZ ;  /* 0x0000000e08097227 */ /* 0x000fc600078e00ff */
[C---:B------:R-:W-:Y:S01]  /*deb0*/  ISETP.GT.U32.AND P3, PT, R5.reuse, R21, PT ;  /* 0x000000150500720c */ /* 0x040fe20003f64070 */
[----:B0-----:R-:W-:Y:S02]  /*dec0*/  IMAD.MOV.U32 R10, RZ, RZ, R3 ;  /* 0x000000ffff0a7224 */ /* 0x001fe400078e0003 */
[----:B------:R-:W-:Y:S02]  /*ded0*/  IMAD.MOV R9, RZ, RZ, -R9 ;  /* 0x000000ffff097224 */ /* 0x000fe400078e0a09 */
[----:B------:R-:W-:Y:S01]  /*dee0*/  @!P6 IMAD.MOV R10, RZ, RZ, -R10 ;  /* 0x000000ffff0ae224 */ /* 0x000fe200078e0a0a */
[C---:B------:R-:W-:Y:S01]  /*def0*/  ISETP.GT.U32.AND P6, PT, R5.reuse, R13, PT ;  /* 0x0000000d0500720c */ /* 0x040fe20003fc4070 */
[----:B------:R-:W-:Y:S02]  /*df00*/  IMAD R14, R5, R9, R14 ;  /* 0x00000009050e7224 */ /* 0x000fe400078e020e */
[----:B------:R-:W-:Y:S01]  /*df10*/  VIADD R4, R28, 0xfb ;  /* 0x000000fb1c047836 */ /* 0x000fe20000000000 */
[----:B------:R0:W-:Y:S01]  /*df20*/  STL [R1+0x4b4], R10 ;  /* 0x0004b40a01007387 */ /* 0x0001e20000100800 */
[--C-:B------:R-:W-:Y:S01]  /*df30*/  @!P1 IMAD.IADD R11, R11, 0x1, -R5.reuse ;  /* 0x000000010b0b9824 */ /* 0x100fe200078e0a05 */
[----:B------:R-:W-:Y:S01]  /*df40*/  ISETP.GE.AND P1, PT, R6, RZ, PT ;  /* 0x000000ff0600720c */ /* 0x000fe20003f26270 */
[--C-:B------:R-:W-:Y:S01]  /*df50*/  @!P2 IMAD.IADD R12, R12, 0x1, -R5.reuse ;  /* 0x000000010c0ca824 */ /* 0x100fe200078e0a05 */
[----:B------:R-:W-:Y:S01]  /*df60*/  ISETP.GT.U32.AND P2, PT, R5, R14, PT ;  /* 0x0000000e0500720c */ /* 0x000fe20003f44070 */
[--C-:B------:R-:W-:Y:S01]  /*df70*/  @!P3 IMAD.IADD R21, R21, 0x1, -R5.reuse ;  /* 0x000000011515b824 */ /* 0x100fe200078e0a05 */
[----:B------:R-:W-:Y:S01]  /*df80*/  IABS R3, R4 ;  /* 0x0000000400037213 */ /* 0x000fe20000000000 */
[----:B------:R-:W-:Y:S01]  /*df90*/  VIADD R9, R28, 0xf9 ;  /* 0x000000f91c097836 */ /* 0x000fe20000000000 */
[----:B------:R-:W-:Y:S01]  /*dfa0*/  ISETP.GE.AND P3, PT, R2, RZ, PT ;  /* 0x000000ff0200720c */ /* 0x000fe20003f66270 */
[----:B------:R-:W-:-:S02]  /*dfb0*/  @!P6 IMAD.IADD R13, R13, 0x1, -R5 ;  /* 0x000000010d0de824 */ /* 0x000fc400078e0a05 */
[----:B0-----:R-:W-:Y:S01]  /*dfc0*/  IMAD.MOV.U32 R10, RZ, RZ, R11 ;  /* 0x000000ffff0a7224 */ /* 0x001fe200078e000b */
[----:B------:R-:W-:Y:S01]  /*dfd0*/  IABS R18, R9 ;  /* 0x0000000900127213 */ /* 0x000fe20000000000 */
[----:B------:R-:W-:Y:S01]  /*dfe0*/  IMAD.HI.U32 R2, R8, R3, RZ ;  /* 0x0000000308027227 */ /* 0x000fe200078e00ff */
[----:B------:R-:W-:-:S03]  /*dff0*/  ISETP.GT.U32.AND P6, PT, R5, R13, PT ;  /* 0x0000000d0500720c */ /* 0x000fc60003fc4070 */
[----:B------:R-:W-:Y:S01]  /*e000*/  @!P5 IMAD.MOV R10, RZ, RZ, -R10 ;  /* 0x000000ffff0ad224 */ /* 0x000fe200078e0a0a */
[----:B------:R-:W-:Y:S01]  /*e010*/  ISETP.GE.AND P5, PT, R4, RZ, PT ;  /* 0x000000ff0400720c */ /* 0x000fe20003fa6270 */
[----:B------:R-:W-:Y:S02]  /*e020*/  IMAD.MOV R2, RZ, RZ, -R2 ;  /* 0x000000ffff027224 */ /* 0x000fe400078e0a02 */
[----:B------:R-:W-:Y:S01]  /*e030*/  VIADD R6, R28, 0xfa ;  /* 0x000000fa1c067836 */ /* 0x000fe20000000000 */
[----:B------:R0:W-:Y:S01]  /*e040*/  STL [R1+0x4ac], R10 ;  /* 0x0004ac0a01007387 */ /* 0x0001e20000100800 */
[----:B------:R-:W-:Y:S02]  /*e050*/  @!P2 IMAD.IADD R14, R14, 0x1, -R5 ;  /* 0x000000010e0ea824 */ /* 0x000fe400078e0a05 */
[----:B------:R-:W-:Y:S01]  /*e060*/  IMAD R3, R5, R2, R3 ;  /* 0x0000000205037224 */ /* 0x000fe200078e0203 */
[----:B------:R-:W-:Y:S01]  /*e070*/  IABS R15, R6 ;  /* 0x00000006000f7213 */ /* 0x000fe20000000000 */
[----:B------:R-:W-:-:S02]  /*e080*/  @!P6 IMAD.IADD R13, R13, 0x1, -R5 ;  /* 0x000000010d0de824 */ /* 0x000fc400078e0a05 */
[----:B------:R-:W-:Y:S01]  /*e090*/  IMAD.HI.U32 R20, R8, R18, RZ ;  /* 0x0000001208147227 */ /* 0x000fe200078e00ff */
[----:B------:R-:W-:-:S03]  /*e0a0*/  ISETP.GT.U32.AND P6, PT, R5, R3, PT ;  /* 0x000000030500720c */ /* 0x000fc60003fc4070 */
[----:B0-----:R-:W-:Y:S02]  /*e0b0*/  IMAD.MOV.U32 R10, RZ, RZ, R21 ;  /* 0x000000ffff0a7224 */ /* 0x001fe400078e0015 */
[----:B------:R-:W-:Y:S02]  /*e0c0*/  VIADD R4, R28, 0xf7 ;  /* 0x000000f71c047836 */ /* 0x000fe40000000000 */
[----:B------:R-:W-:Y:S01]  /*e0d0*/  @!P4 IMAD.MOV R10, RZ, RZ, -R10 ;  /* 0x000000ffff0ac224 */ /* 0x000fe200078e0a0a */
[----:B------:R-:W-:Y:S01]  /*e0e0*/  ISETP.GT.U32.AND P4, PT, R5, R14, PT ;  /* 0x0000000e0500720c */ /* 0x000fe20003f84070 */
[----:B------:R-:W-:Y:S01]  /*e0f0*/  IMAD.HI.U32 R2, R8, R15, RZ ;  /* 0x0000000f08027227 */ /* 0x000fe200078e00ff */
[----:B------:R-:W-:Y:S02]  /*e100*/  IABS R16, R4 ;  /* 0x0000000400107213 */ /* 0x000fe40000000000 */
[----:B------:R0:W-:Y:S01]  /*e110*/  STL [R1+0x4a4], R10 ;  /* 0x0004a40a01007387 */ /* 0x0001e20000100800 */
[----:B------:R-:W-:-:S02]  /*e120*/  IMAD.MOV R20, RZ, RZ, -R20 ;  /* 0x000000ffff147224 */ /* 0x000fc400078e0a14 */
[----:B------:R-:W-:Y:S02]  /*e130*/  VIADD R11, R28, 0xf8 ;  /* 0x000000f81c0b7836 */ /* 0x000fe40000000000 */
[----:B------:R-:W-:Y:S02]  /*e140*/  IMAD.MOV R2, RZ, RZ, -R2 ;  /* 0x000000ffff027224 */ /* 0x000fe400078e0a02 */
[C---:B------:R-:W-:Y:S01]  /*e150*/  IMAD R18, R5.reuse, R20, R18 ;  /* 0x0000001405127224 */ /* 0x040fe200078e0212 */
[----:B------:R-:W-:Y:S01]  /*e160*/  IABS R19, R11 ;  /* 0x0000000b00137213 */ /* 0x000fe20000000000 */
[C---:B------:R-:W-:Y:S02]  /*e170*/  IMAD R15, R5.reuse, R2, R15 ;  /* 0x00000002050f7224 */ /* 0x040fe400078e020f */
[--C-:B------:R-:W-:Y:S01]  /*e180*/  @!P4 IMAD.IADD R14, R14, 0x1, -R5.reuse ;  /* 0x000000010e0ec824 */ /* 0x100fe200078e0a05 */
[C---:B------:R-:W-:Y:S01]  /*e190*/  ISETP.GT.U32.AND P4, PT, R5.reuse, R18, PT ;  /* 0x000000120500720c */ /* 0x040fe20003f84070 */
[----:B0-----:R-:W-:Y:S01]  /*e1a0*/  IMAD.MOV.U32 R10, RZ, RZ, R12 ;  /* 0x000000ffff0a7224 */ /* 0x001fe200078e000c */
[----:B------:R-:W-:Y:S01]  /*e1b0*/  ISETP.GT.U32.AND P2, PT, R5, R15, PT ;  /* 0x0000000f0500720c */ /* 0x000fe20003f44070 */
[----:B------:R-:W-:Y:S01]  /*e1c0*/  @!P6 IMAD.IADD R3, R3, 0x1, -R5 ;  /* 0x000000010303e824 */ /* 0x000fe200078e0a05 */
[----:B------:R-:W-:Y:S01]  /*e1d0*/  ISETP.GE.AND P6, PT, R6, RZ, PT ;  /* 0x000000ff0600720c */ /* 0x000fe20003fc6270 */
[----:B------:R-:W-:-:S04]  /*e1e0*/  IMAD.HI.U32 R12, R8, R16, RZ ;  /* 0x00000010080c7227 */ /* 0x000fc800078e00ff */
[----:B------:R-:W-:-:S04]  /*e1f0*/  IMAD.HI.U32 R17, R8, R19, RZ ;  /* 0x0000001308117227 */ /* 0x000fc800078e00ff */
[----:B------:R-:W-:Y:S01]  /*e200*/  @!P0 IMAD.MOV R10, RZ, RZ, -R10 ;  /* 0x000000ffff0a8224 */ /* 0x000fe200078e0a0a */
[C---:B------:R-:W-:Y:S01]  /*e210*/  ISETP.GT.U32.AND P0, PT, R5.reuse, R3, PT ;  /* 0x000000030500720c */ /* 0x040fe20003f04070 */
[----:B------:R-:W-:Y:S02]  /*e220*/  IMAD.MOV R12, RZ, RZ, -R12 ;  /* 0x000000ffff0c7224 */ /* 0x000fe400078e0a0c */
[----:B------:R-:W-:Y:S01]  /*e230*/  IMAD.MOV R17, RZ, RZ, -R17 ;  /* 0x000000ffff117224 */ /* 0x000fe200078e0a11 */
[----:B------:R0:W-:Y:S01]  /*e240*/  STL [R1+0x4a0], R10 ;  /* 0x0004a00a01007387 */ /* 0x0001e20000100800 */
[C---:B------:R-:W-:Y:S02]  /*e250*/  IMAD R16, R5.reuse, R12, R16 ;  /* 0x0000000c05107224 */ /* 0x040fe400078e0210 */
[----:B------:R-:W-:Y:S02]  /*e260*/  IMAD R19, R5, R17, R19 ;  /* 0x0000001105137224 */ /* 0x000fe400078e0213 */
[----:B------:R-:W-:-:S02]  /*e270*/  IMAD.MOV.U32 R17, RZ, RZ, R13 ;  /* 0x000000ffff117224 */ /* 0x000fc400078e000d */
[--C-:B------:R-:W-:Y:S01]  /*e280*/  @!P4 IMAD.IADD R18, R18, 0x1, -R5.reuse ;  /* 0x000000011212c824 */ /* 0x100fe200078e0a05 */
[----:B------:R-:W-:Y:S01]  /*e290*/  ISETP.GT.U32.AND P4, PT, R5, R16, PT ;  /* 0x000000100500720c */ /* 0x000fe20003f84070 */
[----:B------:R-:W-:Y:S02]  /*e2a0*/  @!P2 IMAD.IADD R15, R15, 0x1, -R5 ;  /* 0x000000010f0fa824 */ /* 0x000fe400078e0a05 */
        /* <DEDUP_REMOVED lines=16> */
[----:B-1----:R-:W-:-:S02]  /*e3b0*/  VIADD R17, R28, 0xf5 ;  /* 0x000000f51c117836 */ /* 0x002fc40000000000 */
        /* <DEDUP_REMOVED lines=33> */
[----:B------:R-:W-:Y:S01]  /*e5d0*/  @!P6 IMAD.MOV R22, RZ, RZ, -R22 ;  /* 0x000000ffff16e224 */ /* 0x000fe200078e0a16 */
[----:B------:R-:W-:Y:S01]  /*e5e0*/  ISETP.GT.U32.AND P6, PT, R5, R3, PT ;  /* 0x000000030500720c */ /* 0x000fe20003fc4070 */
[----:B------:R-:W-:Y:S02]  /*e5f0*/  IMAD.MOV R21, RZ, RZ, -R21 ;  /* 0x000000ffff157224 */ /* 0x000fe400078e0a15 */
[----:B------:R-:W-:Y:S01]  /*e600*/  @!P1 IMAD.MOV R10, RZ, RZ, -R10 ;  /* 0x000000ffff0a9224 */ /* 0x000fe200078e0a0a */
[----:B------:R-:W-:Y:S01]  /*e610*/  STL [R1+0x48c], R22 ;  /* 0x00048c1601007387 */ /* 0x000fe20000100800 */
[----:B------:R-:W-:-:S03]  /*e620*/  IMAD.HI.U32 R9, R8, R11, RZ ;  /* 0x0000000b08097227 */ /* 0x000fc600078e00ff */
[----:B------:R0:W-:Y:S01]  /*e630*/  STL [R1+0x488], R10 ;  /* 0x0004880a01007387 */ /* 0x0001e20000100800 */
[----:B------:R-:W-:Y:S02]  /*e640*/  IMAD.MOV R2, RZ, RZ, -R2 ;  /* 0x000000ffff027224 */ /* 0x000fe400078e0a02 */
[C---:B------:R-:W-:Y:S02]  /*e650*/  IMAD R17, R5.reuse, R21, R20 ;  /* 0x0000001505117224 */ /* 0x040fe400078e0214 */
[----:B------:R-:W-:Y:S02]  /*e660*/  IMAD.MOV R9, RZ, RZ, -R9 ;  /* 0x000000ffff097224 */ /* 0x000fe400078e0a09 */
[C---:B------:R-:W-:Y:S01]  /*e670*/  IMAD R14, R5.reuse, R2, R14 ;  /* 0x00000002050e7224 */ /* 0x040fe200078e020e */
[----:B------:R-:W-:Y:S01]  /*e680*/  ISETP.GT.U32.AND P1, PT, R5, R17, PT ;  /* 0x000000110500720c */ /* 0x000fe20003f24070 */
[----:B------:R-:W-:Y:S02]  /*e690*/  VIADD R2, R28, 0xf1 ;  /* 0x000000f11c027836 */ /* 0x000fe40000000000 */
[----:B0-----:R-:W-:-:S02]  /*e6a0*/  IMAD.MOV.U32 R10, RZ, RZ, R16 ;  /* 0x000000ffff0a7224 */ /* 0x001fc400078e0010 */
        /* <DEDUP_REMOVED lines=69> */
[----:B-1----:R-:W-:Y:S01]  /*eb00*/  IMAD.MOV.U32 R14, RZ, RZ, R12 ;  /* 0x000000ffff0e7224 */ /* 0x002fe200078e000c */
        /* <DEDUP_REMOVED lines=15> */
[----:B------:R-:W-:Y:S01]  /*ec00*/  IABS R21, R4 ;  /* 0x0000000400157213 */ /* 0x000fe20000000000 */
[----:B------:R-:W-:Y:S01]  /*ec10*/  @!P0 IMAD.IADD R15, R15, 0x1, -R5 ;  /* 0x000000010f0f8824 */ /* 0x000fe200078e0a05 */
[----:B------:R-:W-:Y:S01]  /*ec20*/  ISETP.GE.AND P4, PT, R9, RZ, PT ;  /* 0x000000ff0900720c */ /* 0x000fe20003f86270 */
[----:B------:R-:W-:-:S02]  /*ec30*/  VIADD R9, R28, 0xea ;  /* 0x000000ea1c097836 */ /* 0x000fc40000000000 */
[----:B0-----:R-:W-:Y:S01]  /*ec40*/  IMAD.MOV.U32 R10, RZ, RZ, R6 ;  /* 0x000000ffff0a7224 */ /* 0x001fe200078e0006 */
[----:B------:R-:W-:Y:S01]  /*ec50*/  ISETP.GT.U32.AND P0, PT, R5, R15, PT ;  /* 0x0000000f0500720c */ /* 0x000fe20003f04070 */
[----:B------:R-:W-:Y:S01]  /*ec60*/  IMAD.HI.U32 R6, R8, R22, RZ ;  /* 0x0000001608067227 */ /* 0x000fe200078e00ff */
[----:B------:R-:W-:-:S03]  /*ec70*/  IABS R20, R9 ;  /* 0x0000000900147213 */ /* 0x000fc60000000000 */
[----:B------:R-:W-:Y:S02]  /*ec80*/  IMAD.MOV R6, RZ, RZ, -R6 ;  /* 0x000000ffff067224 */ /* 0x000fe400078e0a06 */
[----:B------:R-:W-:-:S04]  /*ec90*/  IMAD.HI.U32 R12, R8, R21, RZ ;  /* 0x00000015080c7227 */ /* 0x000fc800078e00ff */
[----:B------:R-:W-:Y:S02]  /*eca0*/  IMAD R22, R5, R6, R22 ;  /* 0x0000000605167224 */ /* 0x000fe400078e0216 */
[--C-:B------:R-:W-:Y:S01]  /*ecb0*/  @!P6 IMAD.IADD R3, R3, 0x1, -R5.reuse ;  /* 0x000000010303e824 */ /* 0x100fe200078e0a05 */
[----:B------:R-:W-:Y:S01]  /*ecc0*/  ISETP.GE.AND P6, PT, R11, RZ, PT ;  /* 0x000000ff0b00720c */ /* 0x000fe20003fc6270 */
[--C-:B------:R-:W-:Y:S01]  /*ecd0*/  @!P0 IMAD.IADD R15, R15, 0x1, -R5.reuse ;  /* 0x000000010f0f8824 */ /* 0x100fe200078e0a05 */
[C---:B------:R-:W-:Y:S01]  /*ece0*/  ISETP.GT.U32.AND P0, PT, R5.reuse, R22, PT ;  /* 0x000000160500720c */ /* 0x040fe20003f04070 */
        /* <DEDUP_REMOVED lines=8> */
[----:B------:R-:W-:Y:S02]  /*ed70*/  VIADD R19, R28, 0xe9 ;  /* 0x000000e91c137836 */ /* 0x000fe40000000000 */
[----:B------:R-:W-:-:S04]  /*ed80*/  IMAD.HI.U32 R4, R8, R20, RZ ;  /* 0x0000001408047227 */ /* 0x000fc800078e00ff */
[----:B0-----:R-:W-:Y:S02]  /*ed90*/  IMAD.MOV.U32 R10, RZ, RZ, R2 ;  /* 0x000000ffff0a7224 */ /* 0x001fe400078e0002 */
[----:B------:R-:W-:Y:S01]  /*eda0*/  @!P5 IMAD.MOV R13, RZ, RZ, -R13 ;  /* 0x000000ffff0dd224 */ /* 0x000fe200078e0a0d */
[----:B------:R-:W-:Y:S01]  /*edb0*/  ISETP.GT.U32.AND P5, PT, R5, R21, PT ;  /* 0x000000150500720c */ /* 0x000fe20003fa4070 */
[----:B------:R-:W-:Y:S01]  /*edc0*/  @!P1 IMAD.MOV R10, RZ, RZ, -R10 ;  /* 0x000000ffff0a9224 */ /* 0x000fe200078e0a0a */
[----:B------:R-:W-:Y:S01]  /*edd0*/  ISETP.GE.AND P1, PT, R19, RZ, PT ;  /* 0x000000ff1300720c */ /* 0x000fe20003f26270 */
[----:B------:R-:W-:Y:S01]  /*ede0*/  IMAD.MOV R4, RZ, RZ, -R4 ;  /* 0x000000ffff047224 */ /* 0x000fe200078e0a04 */
[----:B------:R-:W-:Y:S01]  /*edf0*/  IABS R19, R19 ;  /* 0x0000001300137213 */ /* 0x000fe20000000000 */
[----:B------:R-:W-:Y:S01]  /*ee00*/  VIADD R11, R28, 0xe8 ;  /* 0x000000e81c0b7836 */ /* 0x000fe20000000000 */
[----:B------:R-:W-:Y:S01]  /*ee10*/  STL [R1+0x454], R13 ;  /* 0x0004540d01007387 */ /* 0x000fe20000100800 */
[----:B------:R-:W-:-:S02]  /*ee20*/  @!P0 IMAD.IADD R22, R22, 0x1, -R5 ;  /* 0x0000000116168824 */ /* 0x000fc400078e0a05 */
[C---:B------:R-:W-:Y:S01]  /*ee30*/  IMAD R20, R5.reuse, R4, R20 ;  /* 0x0000000405147224 */ /* 0x040fe200078e0214 */
[----:B------:R0:W-:Y:S01]  /*ee40*/  STL [R1+0x450], R10 ;  /* 0x0004500a01007387 */ /* 0x0001e20000100800 */
[----:B------:R-:W-:Y:S01]  /*ee50*/  IABS R18, R11 ;  /* 0x0000000b00127213 */ /* 0x000fe20000000000 */
[----:B------:R-:W-:Y:S01]  /*ee60*/  IMAD.HI.U32 R12, R8, R19, RZ ;  /* 0x00000013080c7227 */ /* 0x000fe200078e00ff */
[----:B------:R-:W-:-:S03]  /*ee70*/  ISETP.GT.U32.AND P0, PT, R5, R22, PT ;  /* 0x000000160500720c */ /* 0x000fc60003f04070 */
[----:B------:R-:W-:Y:S02]  /*ee80*/  VIADD R4, R28, 0xe6 ;  /* 0x000000e61c047836 */ /* 0x000fe40000000000 */
[----:B------:R-:W-:Y:S02]  /*ee90*/  @!P5 IMAD.IADD R21, R21, 0x1, -R5 ;  /* 0x000000011515d824 */ /* 0x000fe400078e0a05 */
[----:B0-----:R-:W-:Y:S01]  /*eea0*/  IMAD.MOV.U32 R10, RZ, RZ, R15 ;  /* 0x000000ffff0a7224 */ /* 0x001fe200078e000f */
[----:B------:R-:W-:Y:S01]  /*eeb0*/  IABS R13, R4 ;  /* 0x00000004000d7213 */ /* 0x000fe20000000000 */
[----:B------:R-:W-:Y:S01]  /*eec0*/  IMAD.HI.U32 R9, R8, R18, RZ ;  /* 0x0000001208097227 */ /* 0x000fe200078e00ff */
[----:B------:R-:W-:-:S03]  /*eed0*/  ISETP.GT.U32.AND P5, PT, R5, R21, PT ;  /* 0x000000150500720c */ /* 0x000fc60003fa4070 */
[----:B------:R-:W-:Y:S01]  /*eee0*/  @!P4 IMAD.MOV R10, RZ, RZ, -R10 ;  /* 0x000000ffff0ac224 */ /* 0x000fe200078e0a0a */
[C---:B------:R-:W-:Y:S01]  /*eef0*/  ISETP.GT.U32.AND P4, PT, R5.reuse, R20, PT ;  /* 0x000000140500720c */ /* 0x040fe20003f84070 */
[----:B------:R-:W-:Y:S02]  /*ef00*/  IMAD.MOV R12, RZ, RZ, -R12 ;  /* 0x000000ffff0c7224 */ /* 0x000fe400078e0a0c */
[----:B------:R-:W-:Y:S01]  /*ef10*/  IMAD.MOV R9, RZ, RZ, -R9 ;  /* 0x000000ffff097224 */ /* 0x000fe200078e0a09 */
[----:B------:R0:W-:Y:S01]  /*ef20*/  STL [R1+0x448], R10 ;  /* 0x0004480a01007387 */ /* 0x0001e20000100800 */
[C---:B------:R-:W-:Y:S02]  /*ef30*/  IMAD R19, R5.reuse, R12, R19 ;  /* 0x0000000c05137224 */ /* 0x040fe400078e0213 */
[C---:B------:R-:W-:Y:S02]  /*ef40*/  IMAD R18, R5.reuse, R9, R18 ;  /* 0x0000000905127224 */ /* 0x040fe400078e0212 */
[----:B------:R-:W-:Y:S01]  /*ef50*/  @!P0 IMAD.IADD R22, R22, 0x1, -R5 ;  /* 0x0000000116168824 */ /* 0x000fe200078e0a05 */
[----:B------:R-:W-:Y:S01]  /*ef60*/  ISETP.GT.U32.AND P0, PT, R5, R19, PT ;  /* 0x000000130500720c */ /* 0x000fe20003f04070 */
[----:B------:R-:W-:-:S04]  /*ef70*/  IMAD.HI.U32 R2, R8, R13, RZ ;  /* 0x0000000d08027227 */ /* 0x000fc800078e00ff */
[----:B------:R-:W-:Y:S01]  /*ef80*/  @!P4 IMAD.IADD R20, R20, 0x1, -R5 ;  /* 0x000000011414c824 */ /* 0x000fe200078e0a05 */
[C---:B------:R-:W-:Y:S01]  /*ef90*/  ISETP.GT.U32.AND P4, PT, R5.reuse, R18, PT ;  /* 0x000000120500720c */ /* 0x040fe20003f84070 */
[----:B------:R-:W-:Y:S02]  /*efa0*/  IMAD.MOV R2, RZ, RZ, -R2 ;  /* 0x000000ffff027224 */ /* 0x000fe400078e0a02 */
[C---:B------:R-:W-:Y:S02]  /*efb0*/  VIADD R6, R28.reuse, 0xe7 ;  /* 0x000000e71c067836 */ /* 0x040fe40000000000 */
[----:B------:R-:W-:Y:S02]  /*efc0*/  IMAD R13, R5, R2, R13 ;  /* 0x00000002050d7224 */ /* 0x000fe400078e020d */
[----:B------:R-:W-:Y:S01]  /*efd0*/  @!P5 IMAD.IADD R21, R21, 0x1, -R5 ;  /* 0x000000011515d824 */ /* 0x000fe200078e0a05 */
[----:B------:R-:W-:Y:S01]  /*efe0*/  IABS R14, R6 ;  /* 0x00000006000e7213 */ /* 0x000fe20000000000 */
[C---:B------:R-:W-:Y:S01]  /*eff0*/  VIADD R2, R28.reuse, 0xe5 ;  /* 0x000000e51c027836 */ /* 0x040fe20000000000 */
[----:B------:R-:W-:Y:S01]  /*f000*/  ISETP.GE.AND P5, PT, R11, RZ, PT ;  /* 0x000000ff0b00720c */ /* 0x000fe20003fa6270 */
[----:B------:R-:W-:-:S02]  /*f010*/  VIADD R15, R28, 0xe4 ;  /* 0x000000e41c0f7836 */ /* 0x000fc40000000000 */
[----:B------:R-:W-:Y:S01]  /*f020*/  @!P0 IMAD.IADD R19, R19, 0x1, -R5 ;  /* 0x0000000113138824 */ /* 0x000fe200078e0a05 */
[----:B------:R-:W-:Y:S01]  /*f030*/  IABS R12, R2 ;  /* 0x00000002000c7213 */ /* 0x000fe20000000000 */
[----:B0-----:R-:W-:Y:S01]  /*f040*/  IMAD.MOV.U32 R10, RZ, RZ, R21 ;  /* 0x000000ffff0a7224 */ /* 0x001fe200078e0015 */
[C---:B------:R-:W-:Y:S01]  /*f050*/  ISETP.GT.U32.AND P0, PT, R5.reuse, R20, PT ;  /* 0x000000140500720c */ /* 0x040fe20003f04070 */
[----:B------:R-:W-:Y:S01]  /*f060*/  @!P4 IMAD.IADD R18, R18, 0x1, -R5 ;  /* 0x000000011212c824 */ /* 0x000fe200078e0a05 */
[----:B------:R-:W-:Y:S01]  /*f070*/  IABS R11, R15 ;  /* 0x0000000f000b7213 */ /* 0x000fe20000000000 */
[----:B------:R-:W-:Y:S01]  /*f080*/  @!P3 IMAD.MOV R10, RZ, RZ, -R10 ;  /* 0x000000ffff0ab224 */ /* 0x000fe200078e0a0a */
[C---:B------:R-:W-:Y:S01]  /*f090*/  ISETP.GT.U32.AND P3, PT, R5.reuse, R19, PT ;  /* 0x000000130500720c */ /* 0x040fe20003f64070 */
[C---:B------:R-:W-:Y:S01]  /*f0a0*/  IMAD.HI.U32 R3, R8.reuse, R14, RZ ;  /* 0x0000000e08037227 */ /* 0x040fe200078e00ff */
[----:B------:R-:W-:Y:S02]  /*f0b0*/  ISETP.GT.U32.AND P4, PT, R5, R18, PT ;  /* 0x000000120500720c */ /* 0x000fe40003f84070 */
[----:B------:R0:W-:Y:S01]  /*f0c0*/  STL [R1+0x444], R10 ;  /* 0x0004440a01007387 */ /* 0x0001e20000100800 */
[----:B------:R-:W-:-:S04]  /*f0d0*/  IMAD.HI.U32 R21, R8, R12, RZ ;  /* 0x0000000c08157227 */ /* 0x000fc800078e00ff */
[----:B------:R-:W-:Y:S02]  /*f0e0*/  IMAD.MOV R3, RZ, RZ, -R3 ;  /* 0x000000ffff037224 */ /* 0x000fe400078e0a03 */
[----:B------:R-:W-:-:S04]  /*f0f0*/  IMAD.HI.U32 R23, R8, R11, RZ ;  /* 0x0000000b08177227 */ /* 0x000fc800078e00ff */
[----:B------:R-:W-:Y:S02]  /*f100*/  IMAD.MOV R21, RZ, RZ, -R21 ;  /* 0x000000ffff157224 */ /* 0x000fe400078e0a15 */
[C---:B------:R-:W-:Y:S02]  /*f110*/  IMAD R14, R5.reuse, R3, R14 ;  /* 0x00000003050e7224 */ /* 0x040fe400078e020e */
[----:B0-----:R-:W-:Y:S02]  /*f120*/  IMAD.MOV.U32 R10, RZ, RZ, R22 ;  /* 0x000000ffff0a7224 */ /* 0x001fe400078e0016 */
[----:B------:R-:W-:Y:S02]  /*f130*/  IMAD.MOV R23, RZ, RZ, -R23 ;  /* 0x000000ffff177224 */ /* 0x000fe400078e0a17 */
[C---:B------:R-:W-:Y:S02]  /*f140*/  IMAD R12, R5.reuse, R21, R12 ;  /* 0x00000015050c7224 */ /* 0x040fe400078e020c */
[----:B------:R-:W-:Y:S01]  /*f150*/  @!P0 IMAD.IADD R20, R20, 0x1, -R5 ;  /* 0x0000000114148824 */ /* 0x000fe200078e0a05 */
[C---:B------:R-:W-:Y:S01]  /*f160*/  ISETP.GT.U32.AND P0, PT, R5.reuse, R13, PT ;  /* 0x0000000d0500720c */ /* 0x040fe20003f04070 */
[----:B------:R-:W-:Y:S01]  /*f170*/  @!P6 IMAD.MOV R10, RZ, RZ, -R10 ;  /* 0x000000ffff0ae224 */ /* 0x000fe200078e0a0a */
[C---:B------:R-:W-:Y:S01]  /*f180*/  ISETP.GT.U32.AND P6, PT, R5.reuse, R14, PT ;  /* 0x0000000e0500720c */ /* 0x040fe20003fc4070 */
[----:B------:R-:W-:-:S02]  /*f190*/  IMAD R11, R5, R23, R11 ;  /* 0x00000017050b7224 */ /* 0x000fc400078e020b */
[--C-:B------:R-:W-:Y:S01]  /*f1a0*/  @!P3 IMAD.IADD R19, R19, 0x1, -R5.reuse ;  /* 0x000000011313b824 */ /* 0x100fe200078e0a05 */
[C---:B------:R-:W-:Y:S01]  /*f1b0*/  ISETP.GT.U32.AND P3, PT, R5.reuse, R12, PT ;  /* 0x0000000c0500720c */ /* 0x040fe20003f64070 */
[----:B------:R-:W-:Y:S01]  /*f1c0*/  VIADD R16, R28, 0xe3 ;  /* 0x000000e31c107836 */ /* 0x000fe20000000000 */
[----:B------:R0:W-:Y:S01]  /*f1d0*/  STL [R1+0x440], R10 ;  /* 0x0004400a01007387 */ /* 0x0001e20000100800 */
[--C-:B------:R-:W-:Y:S01]  /*f1e0*/  @!P4 IMAD.IADD R18, R18, 0x1, -R5.reuse ;  /* 0x000000011212c824 */ /* 0x100fe200078e0a05 */
[----:B------:R-:W-:Y:S01]  /*f1f0*/  ISETP.GT.U32.AND P4, PT, R5, R11, PT ;  /* 0x0000000b0500720c */ /* 0x000fe20003f84070 */
[----:B------:R-:W-:Y:S01]  /*f200*/  VIADD R17, R28, 0xe2 ;  /* 0x000000e21c117836 */ /* 0x000fe20000000000 */
[----:B------:R-:W-:Y:S01]  /*f210*/  IABS R9, R16 ;  /* 0x0000001000097213 */ /* 0x000fe20000000000 */
[----:B------:R-:W-:Y:S02]  /*f220*/  IMAD.MOV.U32 R24, RZ, RZ, R20 ;  /* 0x000000ffff187224 */ /* 0x000fe400078e0014 */
[--C-:B------:R-:W-:Y:S01]  /*f230*/  @!P0 IMAD.IADD R13, R13, 0x1, -R5.reuse ;  /* 0x000000010d0d8824 */ /* 0x100fe200078e0a05 */
[----:B------:R-:W-:Y:S01]  /*f240*/  IABS R3, R17 ;  /* 0x0000001100037213 */ /* 0x000fe20000000000 */
[----:B------:R-:W-:Y:S01]  /*f250*/  @!P6 IMAD.IADD R14, R14, 0x1, -R5 ;  /* 0x000000010e0ee824 */ /* 0x000fe200078e0a05 */
[----:B------:R-:W-:Y:S01]  /*f260*/  ISETP.GE.AND P0, PT, R4, RZ, PT ;  /* 0x000000ff0400720c */ /* 0x000fe20003f06270 */
[----:B0-----:R-:W-:Y:S01]  /*f270*/  IMAD.MOV.U32 R10, RZ, RZ, R19 ;  /* 0x000000ffff0a7224 */ /* 0x001fe200078e0013 */
[----:B------:R-:W-:Y:S01]  /*f280*/  ISETP.GE.AND P6, PT, R6, RZ, PT ;  /* 0x000000ff0600720c */ /* 0x000fe20003fc6270 */
[----:B------:R-:W-:-:S04]  /*f290*/  IMAD.HI.U32 R21, R8, R9, RZ ;  /* 0x0000000908157227 */ /* 0x000fc800078e00ff */
[----:B------:R-:W-:Y:S01]  /*f2a0*/  @!P3 IMAD.IADD R12, R12, 0x1, -R5 ;  /* 0x000000010c0cb824 */ /* 0x000fe200078e0a05 */
[C---:B------:R-:W-:Y:S01]  /*f2b0*/  ISETP.GT.U32.AND P3, PT, R5.reuse, R14, PT ;  /* 0x0000000e0500720c */ /* 0x040fe20003f64070 */
[----:B------:R-:W-:Y:S01]  /*f2c0*/  @!P2 IMAD.MOV R24, RZ, RZ, -R24 ;  /* 0x000000ffff18a224 */ /* 0x000fe200078e0a18 */
[----:B------:R-:W-:Y:S01]  /*f2d0*/  ISETP.GT.U32.AND P2, PT, R5, R13, PT ;  /* 0x0000000d0500720c */ /* 0x000fe20003f44070 */
[----:B------:R-:W-:Y:S02]  /*f2e0*/  @!P1 IMAD.MOV R10, RZ, RZ, -R10 ;  /* 0x000000ffff0a9224 */ /* 0x000fe400078e0a0a */
[----:B------:R-:W-:Y:S01]  /*f2f0*/  IMAD.HI.U32 R22, R8, R3, RZ ;  /* 0x0000000308167227 */ /* 0x000fe200078e00ff */
[----:B------:R-:W-:Y:S03]  /*f300*/  STL [R1+0x43c], R24 ;  /* 0x00043c1801007387 */ /* 0x000fe60000100800 */
[----:B------:R-:W-:Y:S01]  /*f310*/  IMAD.MOV R21, RZ, RZ, -R21 ;  /* 0x000000ffff157224 */ /* 0x000fe200078e0a15 */
[----:B------:R0:W-:Y:S01]  /*f320*/  STL [R1+0x438], R10 ;  /* 0x0004380a01007387 */ /* 0x0001e20000100800 */
[----:B------:R-:W-:Y:S01]  /*f330*/  @!P4 IMAD.IADD R11, R11, 0x1, -R5 ;  /* 0x000000010b0bc824 */ /* 0x000fe200078e0a05 */
[----:B------:R-:W-:Y:S01]  /*f340*/  ISETP.GT.U32.AND P4, PT, R5, R12, PT ;  /* 0x0000000c0500720c */ /* 0x000fe20003f84070 */
[----:B------:R-:W-:-:S02]  /*f350*/  IMAD.MOV R22, RZ, RZ, -R22 ;  /* 0x000000ffff167224 */ /* 0x000fc400078e0a16 */
[C---:B------:R-:W-:Y:S01]  /*f360*/  IMAD R4, R5.reuse, R21, R9 ;  /* 0x0000001505047224 */ /* 0x040fe200078e0209 */
[C---:B------:R-:W-:Y:S01]  /*f370*/  ISETP.GT.U32.AND P1, PT, R5.reuse, R11, PT ;  /* 0x0000000b0500720c */ /* 0x040fe20003f24070 */
[C---:B------:R-:W-:Y:S02]  /*f380*/  VIADD R9, R28.reuse, 0xe1 ;  /* 0x000000e11c097836 */ /* 0x040fe40000000000 */
[----:B------:R-:W-:Y:S02]  /*f390*/  VIADD R6, R28, 0xe0 ;  /* 0x000000e01c067836 */ /* 0x000fe40000000000 */
[----:B0-----:R-:W-:Y:S01]  /*f3a0*/  IMAD.MOV.U32 R10, RZ, RZ, R18 ;  /* 0x000000ffff0a7224 */ /* 0x001fe200078e0012 */
[----:B------:R-:W-:Y:S01]  /*f3b0*/  IABS R18, R9 ;  /* 0x0000000900127213 */ /* 0x000fe20000000000 */
[C---:B------:R-:W-:Y:S01]  /*f3c0*/  IMAD R3, R5.reuse, R22, R3 ;  /* 0x0000001605037224 */ /* 0x040fe200078e0203 */
[----:B------:R-:W-:Y:S01]  /*f3d0*/  IABS R19, R6 ;  /* 0x0000000600137213 */ /* 0x000fe20000000000 */
[----:B------:R-:W-:Y:S01]  /*f3e0*/  @!P5 IMAD.MOV R10, RZ, RZ, -R10 ;  /* 0x000000ffff0ad224 */ /* 0x000fe200078e0a0a */
[----:B------:R-:W-:Y:S01]  /*f3f0*/  ISETP.GT.U32.AND P5, PT, R5, R4, PT ;  /* 0x000000040500720c */ /* 0x000fe20003fa4070 */
[--C-:B------:R-:W-:Y:S01]  /*f400*/  @!P2 IMAD.IADD R13, R13, 0x1, -R5.reuse ;  /* 0x000000010d0da824 */ /* 0x100fe200078e0a05 */
[----:B------:R-:W-:Y:S01]  /*f410*/  ISETP.GT.U32.AND P2, PT, R5, R3, PT ;  /* 0x000000030500720c */ /* 0x000fe20003f44070 */
[--C-:B------:R-:W-:Y:S01]  /*f420*/  @!P3 IMAD.IADD R14, R14, 0x1, -R5.reuse ;  /* 0x000000010e0eb824 */ /* 0x100fe200078e0a05 */
[----:B------:R-:W-:Y:S01]  /*f430*/  ISETP.GE.AND P3, PT, R2, RZ, PT ;  /* 0x000000ff0200720c */ /* 0x000fe20003f66270 */
[----:B------:R-:W-:Y:S01]  /*f440*/  @!P4 IMAD.IADD R12, R12, 0x1, -R5 ;  /* 0x000000010c0cc824 */ /* 0x000fe200078e0a05 */
[----:B------:R-:W-:Y:S01]  /*f450*/  ISETP.GE.AND P4, PT, R15, RZ, PT ;  /* 0x000000ff0f00720c */ /* 0x000fe20003f86270 */
[----:B------:R-:W-:Y:S01]  /*f460*/  IMAD.MOV.U32 R2, RZ, RZ, R19 ;  /* 0x000000ffff027224 */ /* 0x000fe200078e0013 */
[----:B------:R0:W-:Y:S01]  /*f470*/  STL [R1+0x434], R10 ;  /* 0x0004340a01007387 */ /* 0x0001e20000100800 */
[----:B------:R-:W-:-:S04]  /*f480*/  IMAD.HI.U32 R15, R8, R18, RZ ;  /* 0x00000012080f7227 */ /* 0x000fc800078e00ff */
[----:B------:R-:W-:Y:S02]  /*f490*/  IMAD.MOV.U32 R20, RZ, RZ, R14 ;  /* 0x000000ffff147224 */ /* 0x000fe400078e000e */
[----:B------:R-:W-:Y:S01]  /*f4a0*/  @!P1 IMAD.IADD R11, R11, 0x1, -R5 ;  /* 0x000000010b0b9824 */ /* 0x000fe200078e0a05 */
[----:B------:R-:W-:Y:S01]  /*f4b0*/  ISETP.GE.AND P1, PT, R16, RZ, PT ;  /* 0x000000ff1000720c */ /* 0x000fe20003f26270 */
[----:B------:R-:W-:-:S04]  /*f4c0*/  IMAD.HI.U32 R16, R8, R2, RZ ;  /* 0x0000000208107227 */ /* 0x000fc800078e00ff */
[----:B0-----:R-:W-:Y:S02]  /*f4d0*/  IMAD.MOV.U32 R10, RZ, RZ, R13 ;  /* 0x000000ffff0a7224 */ /* 0x001fe400078e000d */
[----:B------:R-:W-:Y:S02]  /*f4e0*/  IMAD.MOV R15, RZ, RZ, -R15 ;  /* 0x000000ffff0f7224 */ /* 0x000fe400078e0a0f */
[----:B------:R-:W-:Y:S01]  /*f4f0*/  @!P6 IMAD.MOV R20, RZ, RZ, -R20 ;  /* 0x000000ffff14e224 */ /* 0x000fe200078e0a14 */
[----:B------:R-:W-:Y:S01]  /*f500*/  ISETP.GE.AND P6, PT, R9, RZ, PT ;  /* 0x000000ff0900720c */ /* 0x000fe20003fc6270 */
[----:B------:R-:W-:Y:S01]  /*f510*/  @!P5 IMAD.IADD R4, R4, 0x1, -R5 ;  /* 0x000000010404d824 */ /* 0x000fe200078e0a05 */
[----:B------:R-:W-:Y:S01]  /*f520*/  ISETP.GE.AND P5, PT, R17, RZ, PT ;  /* 0x000000ff1100720c */ /* 0x000fe20003fa6270 */
[----:B------:R-:W-:Y:S01]  /*f530*/  @!P0 IMAD.MOV R10, RZ, RZ, -R10 ;  /* 0x000000ffff0a8224 */ /* 0x000fe200078e0a0a */
[----:B------:R-:W-:Y:S01]  /*f540*/  STL [R1+0x430], R20 ;  /* 0x0004301401007387 */ /* 0x000fe20000100800 */
[----:B------:R-:W-:-:S02]  /*f550*/  IMAD.MOV R14, RZ, RZ, -R16 ;  /* 0x000000ffff0e7224 */ /* 0x000fc400078e0a10 */
[----:B------:R-:W-:Y:S01]  /*f560*/  IMAD R9, R5, R15, R18 ;  /* 0x0000000f05097224 */ /* 0x000fe200078e0212 */
[----:B------:R0:W-:Y:S01]  /*f570*/  STL [R1+0x42c], R10 ;  /* 0x00042c0a01007387 */ /* 0x0001e20000100800 */
[----:B------:R-:W-:Y:S01]  /*f580*/  @!P2 IMAD.IADD R3, R3, 0x1, -R5 ;  /* 0x000000010303a824 */ /* 0x000fe200078e0a05 */
[C---:B------:R-:W-:Y:S01]  /*f590*/  ISETP.GT.U32.AND P2, PT, R5.reuse, R4, PT ;  /* 0x000000040500720c */ /* 0x040fe20003f44070 */
[C---:B------:R-:W-:Y:S02]  /*f5a0*/  IMAD R2, R5.reuse, R14, R2 ;  /* 0x0000000e05027224 */ /* 0x040fe400078e0202 */
[----:B------:R-:W-:Y:S01]  /*f5b0*/  @!P3 IMAD.MOV R12, RZ, RZ, -R12 ;  /* 0x000000ffff0cb224 */ /* 0x000fe200078e0a0c */
[C---:B------:R-:W-:Y:S01]  /*f5c0*/  ISETP.GT.U32.AND P3, PT, R5.reuse, R9, PT ;  /* 0x000000090500720c */ /* 0x040fe20003f64070 */
[C---:B------:R-:W-:Y:S01]  /*f5d0*/  VIADD R14, R28.reuse, 0xdd ;  /* 0x000000dd1c0e7836 */ /* 0x040fe20000000000 */
[----:B------:R-:W-:Y:S01]  /*f5e0*/  ISETP.GT.U32.AND P0, PT, R5, R3, PT ;  /* 0x000000030500720c */ /* 0x000fe20003f04070 */
[----:B------:R-:W-:Y:S01]  /*f5f0*/  VIADD R13, R28, 0xdb ;  /* 0x000000db1c0d7836 */ /* 0x000fe20000000000 */
[----:B------:R1:W-:Y:S01]  /*f600*/  STL [R1+0x424], R12 ;  /* 0x0004240c01007387 */ /* 0x0003e20000100800 */
[----:B0-----:R-:W-:-:S02]  /*f610*/  IMAD.MOV.U32 R10, RZ, RZ, R11 ;  /* 0x000000ffff0a7224 */ /* 0x001fc400078e000b */
[----:B------:R-:W-:Y:S02]  /*f620*/  VIADD R11, R28, 0xde ;  /* 0x000000de1c0b7836 */ /* 0x000fe40000000000 */
[----:B------:R-:W-:Y:S01]  /*f630*/  @!P4 IMAD.MOV R10, RZ, RZ, -R10 ;  /* 0x000000ffff0ac224 */ /* 0x000fe200078e0a0a */
[----:B------:R-:W-:Y:S01]  /*f640*/  ISETP.GT.U32.AND P4, PT, R5, R2, PT ;  /* 0x000000020500720c */ /* 0x000fe20003f84070 */
[--C-:B------:R-:W-:Y:S01]  /*f650*/  @!P2 IMAD.IADD R4, R4, 0x1, -R5.reuse ;  /* 0x000000010404a824 */ /* 0x100fe200078e0a05 */
[----:B------:R-:W-:Y:S01]  /*f660*/  ISETP.GE.AND P2, PT, R6, RZ, PT ;  /* 0x000000ff0600720c */ /* 0x000fe20003f46270 */
[--C-:B------:R-:W-:Y:S01]  /*f670*/  @!P3 IMAD.IADD R9, R9, 0x1, -R5.reuse ;  /* 0x000000010909b824 */ /* 0x100fe200078e0a05 */
[----:B------:R0:W-:Y:S01]  /*f680*/  STL [R1+0x420], R10 ;  /* 0x0004200a01007387 */ /* 0x0001e20000100800 */
[C---:B-1----:R-:W-:Y:S01]  /*f690*/  VIADD R12, R28.reuse, 0xdf ;  /* 0x000000df1c0c7836 */ /* 0x042fe20000000000 */
[----:B------:R-:W-:Y:S01]  /*f6a0*/  IABS R6, R11 ;  /* 0x0000000b00067213 */ /* 0x000fe20000000000 */
[--C-:B------:R-:W-:Y:S01]  /*f6b0*/  @!P0 IMAD.IADD R3, R3, 0x1, -R5.reuse ;  /* 0x0000000103038824 */ /* 0x100fe200078e0a05 */
[----:B------:R-:W-:Y:S01]  /*f6c0*/  ISETP.GE.AND P3, PT, R11, RZ, PT ;  /* 0x000000ff0b00720c */ /* 0x000fe20003f66270 */
[C---:B------:R-:W-:Y:S01]  /*f6d0*/  VIADD R20, R28.reuse, 0xd9 ;  /* 0x000000d91c147836 */ /* 0x040fe20000000000 */
[----:B------:R-:W-:Y:S01]  /*f6e0*/  IABS R15, R12 ;  /* 0x0000000c000f7213 */ /* 0x000fe20000000000 */
[----:B------:R-:W-:Y:S01]  /*f6f0*/  VIADD R16, R28, 0xd8 ;  /* 0x000000d81c107836 */ /* 0x000fe20000000000 */
[----:B------:R-:W-:Y:S01]  /*f700*/  ISETP.GE.AND P0, PT, R12, RZ, PT ;  /* 0x000000ff0c00720c */ /* 0x000fe20003f06270 */
[----:B------:R-:W-:Y:S01]  /*f710*/  @!P4 IMAD.IADD R2, R2, 0x1, -R5 ;  /* 0x000000010202c824 */ /* 0x000fe200078e0a05 */
[----:B------:R-:W-:Y:S01]  /*f720*/  ISETP.GT.U32.AND P4, PT, R5, R9, PT ;  /* 0x000000090500720c */ /* 0x000fe20003f84070 */
[----:B0-----:R-:W-:-:S02]  /*f730*/  IMAD.MOV.U32 R10, RZ, RZ, R4 ;  /* 0x000000ffff0a7224 */ /* 0x001fc400078e0004 */
[----:B------:R-:W-:-:S04]  /*f740*/  IMAD.HI.U32 R11, R8, R15, RZ ;  /* 0x0000000f080b7227 */ /* 0x000fc800078e00ff */
[----:B------:R-:W-:Y:S01]  /*f750*/  @!P1 IMAD.MOV R10, RZ, RZ, -R10 ;  /* 0x000000ffff0a9224 */ /* 0x000fe200078e0a0a */
[----:B------:R-:W-:Y:S01]  /*f760*/  ISETP.GT.U32.AND P1, PT, R5, R2, PT ;  /* 0x000000020500720c */ /* 0x000fe20003f24070 */
[----:B------:R-:W-:-:S03]  /*f770*/  IMAD.HI.U32 R4, R8, R6, RZ ;  /* 0x0000000608047227 */ /* 0x000fc600078e00ff */
[----:B------:R0:W-:Y:S01]  /*f780*/  STL [R1+0x41c], R10 ;  /* 0x00041c0a01007387 */ /* 0x0001e20000100800 */
[----:B------:R-:W-:Y:S02]  /*f790*/  IMAD.MOV R4, RZ, RZ, -R4 ;  /* 0x000000ffff047224 */ /* 0x000fe400078e0a04 */
[----:B------:R-:W-:Y:S02]  /*f7a0*/  @!P4 IMAD.IADD R9, R9, 0x1, -R5 ;  /* 0x000000010909c824 */ /* 0x000fe400078e0a05 */
[----:B------:R-:W-:Y:S02]  /*f7b0*/  IMAD R4, R5, R4, R6 ;  /* 0x0000000405047224 */ /* 0x000fe400078e0206 */
[----:B------:R-:W-:Y:S02]  /*f7c0*/  IMAD.MOV.U32 R12, RZ, RZ, R9 ;  /* 0x000000ffff0c7224 */ /* 0x000fe400078e0009 */
[----:B------:R-:W-:Y:S02]  /*f7d0*/  @!P1 IMAD.IADD R2, R2, 0x1, -R5 ;  /* 0x0000000102029824 */ /* 0x000fe400078e0a05 */
[----:B0-----:R-:W-:-:S02]  /*f7e0*/  IMAD.MOV.U32 R10, RZ, RZ, R3 ;  /* 0x000000ffff0a7224 */ /* 0x001fc400078e0003 */
[----:B------:R-:W-:Y:S02]  /*f7f0*/  IMAD.MOV R3, RZ, RZ, -R11 ;  /* 0x000000ffff037224 */ /* 0x000fe400078e0a0b */
[----:B------:R-:W-:Y:S01]  /*f800*/  @!P6 IMAD.MOV R12, RZ, RZ, -R12 ;  /* 0x000000ffff0ce224 */ /* 0x000fe200078e0a0c */
[C---:B------:R-:W-:Y:S01]  /*f810*/  ISETP.GT.U32.AND P6, PT, R5.reuse, R4, PT ;  /* 0x000000040500720c */ /* 0x040fe20003fc4070 */
[C---:B------:R-:W-:Y:S02]  /*f820*/  IMAD R15, R5.reuse, R3, R15 ;  /* 0x00000003050f7224 */ /* 0x040fe400078e020f */
[----:B------:R-:W-:Y:S01]  /*f830*/  @!P5 IMAD.MOV R10, RZ, RZ, -R10 ;  /* 0x000000ffff0ad224 */ /* 0x000fe200078e0a0a */
[----:B------:R-:W-:Y:S01]  /*f840*/  ISETP.GE.AND P5, PT, R14, RZ, PT ;  /* 0x000000ff0e00720c */ /* 0x000fe20003fa6270 */
[C---:B------:R-:W-:Y:S01]  /*f850*/  VIADD R11, R28.reuse, 0xdc ;  /* 0x000000dc1c0b7836 */ /* 0x040fe20000000000 */
[----:B------:R-:W-:Y:S01]  /*f860*/  ISETP.GT.U32.AND P4, PT, R5, R15, PT ;  /* 0x0000000f0500720c */ /* 0x000fe20003f84070 */
[----:B------:R-:W-:Y:S01]  /*f870*/  VIADD R3, R28, 0xda ;  /* 0x000000da1c037836 */ /* 0x000fe20000000000 */
[----:B------:R-:W-:Y:S01]  /*f880*/  IABS R14, R14 ;  /* 0x0000000e000e7213 */ /* 0x000fe20000000000 */
[----:B------:R0:W-:Y:S01]  /*f890*/  STL [R1+0x414], R10 ;  /* 0x0004140a01007387 */ /* 0x0001e20000100800 */
[----:B------:R-:W-:-:S02]  /*f8a0*/  ISETP.GE.AND P1, PT, R11, RZ, PT ;  /* 0x000000ff0b00720c */ /* 0x000fc40003f26270 */
[----:B------:R-:W-:Y:S01]  /*f8b0*/  IABS R11, R11 ;  /* 0x0000000b000b7213 */ /* 0x000fe20000000000 */
[----:B------:R-:W-:Y:S01]  /*f8c0*/  IMAD.HI.U32 R6, R8, R14, RZ ;  /* 0x0000000e08067227 */ /* 0x000fe200078e00ff */
[----:B------:R1:W-:Y:S03]  /*f8d0*/  STL [R1+0x410], R12 ;  /* 0x0004100c01007387 */ /* 0x0003e60000100800 */
[--C-:B------:R-:W-:Y:S02]  /*f8e0*/  @!P6 IMAD.IADD R4, R4, 0x1, -R5.reuse ;  /* 0x000000010404e824 */ /* 0x100fe400078e0a05 */
[----:B0-----:R-:W-:Y:S02]  /*f8f0*/  IMAD.MOV.U32 R10, RZ, RZ, R2 ;  /* 0x000000ffff0a7224 */ /* 0x001fe400078e0002 */
[----:B------:R-:W-:Y:S01]  /*f900*/  @!P4 IMAD.IADD R15, R15, 0x1, -R5 ;  /* 0x000000010f0fc824 */ /* 0x000fe200078e0a05 */
[----:B------:R-:W-:Y:S01]  /*f910*/  ISETP.GT.U32.AND P6, PT, R5, R4, PT ;  /* 0x000000040500720c */ /* 0x000fe20003fc4070 */
[----:B------:R-:W-:Y:S01]  /*f920*/  @!P2 IMAD.MOV R10, RZ, RZ, -R10 ;  /* 0x000000ffff0aa224 */ /* 0x000fe200078e0a0a */
[----:B------:R-:W-:Y:S01]  /*f930*/  ISETP.GE.AND P2, PT, R13, RZ, PT ;  /* 0x000000ff0d00720c */ /* 0x000fe20003f46270 */
[----:B------:R-:W-:Y:S01]  /*f940*/  IMAD.MOV R6, RZ, RZ, -R6 ;  /* 0x000000ffff067224 */ /* 0x000fe200078e0a06 */
[C---:B------:R-:W-:Y:S01]  /*f950*/  ISETP.GT.U32.AND P4, PT, R5.reuse, R15, PT ;  /* 0x0000000f0500720c */ /* 0x040fe20003f84070 */
[----:B------:R-:W-:Y:S01]  /*f960*/  IMAD.HI.U32 R2, R8, R11, RZ ;  /* 0x0000000b08027227 */ /* 0x000fe200078e00ff */
[----:B------:R-:W-:Y:S01]  /*f970*/  IABS R13, R13 ;  /* 0x0000000d000d7213 */ /* 0x000fe20000000000 */
[----:B------:R0:W-:Y:S01]  /*f980*/  STL [R1+0x408], R10 ;  /* 0x0004080a01007387 */ /* 0x0001e20000100800 */
[----:B-1----:R-:W-:Y:S01]  /*f990*/  IABS R12, R3 ;  /* 0x00000003000c7213 */ /* 0x002fe20000000000 */
[----:B------:R-:W-:-:S02]  /*f9a0*/  IMAD R14, R5, R6, R14 ;  /* 0x00000006050e7224 */ /* 0x000fc400078e020e */
[----:B------:R-:W-:-:S04]  /*f9b0*/  IMAD.HI.U32 R6, R8, R13, RZ ;  /* 0x0000000d08067227 */ /* 0x000fc800078e00ff */
[----:B------:R-:W-:Y:S02]  /*f9c0*/  IMAD.MOV R6, RZ, RZ, -R6 ;  /* 0x000000ffff067224 */ /* 0x000fe400078e0a06 */
[----:B------:R-:W-:Y:S01]  /*f9d0*/  @!P4 IMAD.IADD R15, R15, 0x1, -R5 ;  /* 0x000000010f0fc824 */ /* 0x000fe200078e0a05 */
[C---:B------:R-:W-:Y:S01]  /*f9e0*/  ISETP.GT.U32.AND P4, PT, R5.reuse, R14, PT ;  /* 0x0000000e0500720c */ /* 0x040fe20003f84070 */
[----:B------:R-:W-:Y:S02]  /*f9f0*/  IMAD.MOV R2, RZ, RZ, -R2 ;  /* 0x000000ffff027224 */ /* 0x000fe400078e0a02 */
[----:B------:R-:W-:Y:S02]  /*fa00*/  IMAD R13, R5, R6, R13 ;  /* 0x00000006050d7224 */ /* 0x000fe400078e020d */
[----:B------:R-:W-:-:S04]  /*fa10*/  IMAD.HI.U32 R9, R8, R12, RZ ;  /* 0x0000000c08097227 */ /* 0x000fc800078e00ff */
[C---:B------:R-:W-:Y:S01]  /*fa20*/  IMAD R11, R5.reuse, R2, R11 ;  /* 0x00000002050b7224 */ /* 0x040fe200078e020b */
[----:B------:R-:W-:Y:S01]  /*fa30*/  IABS R2, R20 ;  /* 0x0000001400027213 */ /* 0x000fe20000000000 */
[----:B0-----:R-:W-:Y:S01]  /*fa40*/  IMAD.MOV.U32 R10, RZ, RZ, R15 ;  /* 0x000000ffff0a7224 */ /* 0x001fe200078e000f */
[----:B------:R-:W-:Y:S01]  /*fa50*/  IABS R15, R16 ;  /* 0x00000010000f7213 */ /* 0x000fe20000000000 */
[----:B------:R-:W-:Y:S01]  /*fa60*/  @!P6 IMAD.IADD R4, R4, 0x1, -R5 ;  /* 0x000000010404e824 */ /* 0x000fe200078e0a05 */
[C---:B------:R-:W-:Y:S01]  /*fa70*/  ISETP.GT.U32.AND P6, PT, R5.reuse, R13, PT ;  /* 0x0000000d0500720c */ /* 0x040fe20003fc4070 */
[----:B------:R-:W-:Y:S02]  /*fa80*/  IMAD.MOV R9, RZ, RZ, -R9 ;  /* 0x000000ffff097224 */ /* 0x000fe400078e0a09 */
[----:B------:R-:W-:Y:S01]  /*fa90*/  @!P0 IMAD.MOV R10, RZ, RZ, -R10 ;  /* 0x000000ffff0a8224 */ /* 0x000fe200078e0a0a */
[C---:B------:R-:W-:Y:S01]  /*faa0*/  ISETP.GT.U32.AND P0, PT, R5.reuse, R11, PT ;  /* 0x0000000b0500720c */ /* 0x040fe20003f04070 */
[----:B------:R-:W-:-:S02]  /*fab0*/  IMAD R12, R5, R9, R12 ;  /* 0x00000009050c7224 */ /* 0x000fc400078e020c */
[----:B------:R-:W-:Y:S01]  /*fac0*/  @!P4 IMAD.IADD R14, R14, 0x1, -R5 ;  /* 0x000000010e0ec824 */ /* 0x000fe200078e0a05 */
[----:B------:R0:W-:Y:S01]  /*fad0*/  STL [R1+0x404], R10 ;  /* 0x0004040a01007387 */ /* 0x0001e20000100800 */
[----:B------:R-:W-:Y:S01]  /*fae0*/  IMAD.HI.U32 R6, R8, R2, RZ ;  /* 0x0000000208067227 */ /* 0x000fe200078e00ff */
[----:B------:R-:W-:-:S03]  /*faf0*/  ISETP.GT.U32.AND P4, PT, R5, R12, PT ;  /* 0x0000000c0500720c */ /* 0x000fc60003f84070 */
[--C-:B------:R-:W-:Y:S02]  /*fb00*/  @!P6 IMAD.IADD R13, R13, 0x1, -R5.reuse ;  /* 0x000000010d0de824 */ /* 0x100fe400078e0a05 */
[----:B------:R-:W-:Y:S02]  /*fb10*/  IMAD.MOV R6, RZ, RZ, -R6 ;  /* 0x000000ffff067224 */ /* 0x000fe400078e0a06 */
[----:B------:R-:W-:Y:S01]  /*fb20*/  @!P0 IMAD.IADD R11, R11, 0x1, -R5 ;  /* 0x000000010b0b8824 */ /* 0x000fe200078e0a05 */
[C---:B------:R-:W-:Y:S01]  /*fb30*/  ISETP.GT.U32.AND P0, PT, R5.reuse, R14, PT ;  /* 0x0000000e0500720c */ /* 0x040fe20003f04070 */
[----:B0-----:R-:W-:Y:S02]  /*fb40*/  IMAD.MOV.U32 R10, RZ, RZ, R4 ;  /* 0x000000ffff0a7224 */ /* 0x001fe400078e0004 */
[----:B------:R-:W-:Y:S01]  /*fb50*/  IMAD.HI.U32 R4, R8, R15, RZ ;  /* 0x0000000f08047227 */ /* 0x000fe200078e00ff */
[----:B------:R-:W-:-:S03]  /*fb60*/  ISETP.GT.U32.AND P6, PT, R5, R11, PT ;  /* 0x0000000b0500720c */ /* 0x000fc60003fc4070 */
[----:B------:R-:W-:Y:S01]  /*fb70*/  @!P3 IMAD.MOV R10, RZ, RZ, -R10 ;  /* 0x000000ffff0ab224 */ /* 0x000fe200078e0a0a */
[C---:B------:R-:W-:Y:S01]  /*fb80*/  ISETP.GT.U32.AND P3, PT, R5.reuse, R13, PT ;  /* 0x0000000d0500720c */ /* 0x040fe20003f64070 */
[----:B------:R-:W-:Y:S02]  /*fb90*/  @!P4 IMAD.IADD R12, R12, 0x1, -R5 ;  /* 0x000000010c0cc824 */ /* 0x000fe400078e0a05 */
[----:B------:R-:W-:Y:S01]  /*fba0*/  IMAD.MOV R4, RZ, RZ, -R4 ;  /* 0x000000ffff047224 */ /* 0x000fe200078e0a04 */
[----:B------:R0:W-:Y:S01]  /*fbb0*/  STL [R1+0x400], R10 ;  /* 0x0004000a01007387 */ /* 0x0001e20000100800 */
[C---:B------:R-:W-:Y:S01]  /*fbc0*/  IMAD R2, R5.reuse, R6, R2 ;  /* 0x0000000605027224 */ /* 0x040fe200078e0202 */
[C---:B------:R-:W-:Y:S01]  /*fbd0*/  ISETP.GT.U32.AND P4, PT, R5.reuse, R12, PT ;  /* 0x0000000c0500720c */ /* 0x040fe20003f84070 */
[C---:B------:R-:W-:Y:S02]  /*fbe0*/  IMAD R15, R5.reuse, R4, R15 ;  /* 0x00000004050f7224 */ /* 0x040fe400078e020f */
[----:B------:R-:W-:Y:S01]  /*fbf0*/  @!P0 IMAD.IADD R14, R14, 0x1, -R5 ;  /* 0x000000010e0e8824 */ /* 0x000fe200078e0a05 */
[----:B------:R-:W-:Y:S01]  /*fc00*/  ISETP.GT.U32.AND P0, PT, R5, R2, PT ;  /* 0x000000020500720c */ /* 0x000fe20003f04070 */
[----:B------:R-:W-:-:S02]  /*fc10*/  VIADD R6, R28, 0xd6 ;  /* 0x000000d61c067836 */ /* 0x000fc40000000000 */
[--C-:B------:R-:W-:Y:S01]  /*fc20*/  @!P3 IMAD.IADD R13, R13, 0x1, -R5.reuse ;  /* 0x000000010d0db824 */ /* 0x100fe200078e0a05 */
[----:B------:R-:W-:Y:S01]  /*fc30*/  ISETP.GT.U32.AND P3, PT, R5, R15, PT ;  /* 0x0000000f0500720c */ /* 0x000fe20003f64070 */
        /* <DEDUP_REMOVED lines=8> */
[----:B0-----:R-:W-:-:S02]  /*fcc0*/  IMAD.MOV.U32 R10, RZ, RZ, R11 ;  /* 0x000000ffff0a7224 */ /* 0x001fc400078e000b */
[----:B------:R-:W-:-:S04]  /*fcd0*/  IMAD.HI.U32 R4, R8, R18, RZ ;  /* 0x0000001208047227 */ /* 0x000fc800078e00ff */
[--C-:B------:R-:W-:Y:S01]  /*fce0*/  @!P0 IMAD.IADD R2, R2, 0x1, -R5.reuse ;  /* 0x0000000102028824 */ /* 0x100fe200078e0a05 */
[----:B------:R-:W-:Y:S01]  /*fcf0*/  ISETP.GE.AND P0, PT, R16, RZ, PT ;  /* 0x000000ff1000720c */ /* 0x000fe20003f06270 */
[----:B------:R-:W-:Y:S02]  /*fd00*/  @!P3 IMAD.IADD R15, R15, 0x1, -R5 ;  /* 0x000000010f0fb824 */ /* 0x000fe400078e0a05 */
[----:B------:R-:W-:Y:S01]  /*fd10*/  VIADD R9, R28, 0xd7 ;  /* 0x000000d71c097836 */ /* 0x000fe20000000000 */
[C---:B------:R-:W-:Y:S01]  /*fd20*/  ISETP.GT.U32.AND P3, PT, R5.reuse, R2, PT ;  /* 0x000000020500720c */ /* 0x040fe20003f64070 */
[----:B------:R-:W-:Y:S02]  /*fd30*/  @!P5 IMAD.MOV R21, RZ, RZ, -R21 ;  /* 0x000000ffff15d224 */ /* 0x000fe400078e0a15 */
[----:B------:R-:W-:Y:S01]  /*fd40*/  IMAD.MOV.U32 R16, RZ, RZ, R20 ;  /* 0x000000ffff107224 */ /* 0x000fe200078e0014 */
[----:B------:R-:W-:Y:S01]  /*fd50*/  IABS R19, R9 ;  /* 0x0000000900137213 */ /* 0x000fe20000000000 */
[----:B------:R-:W-:Y:S01]  /*fd60*/  @!P1 IMAD.MOV R10, RZ, RZ, -R10 ;  /* 0x000000ffff0a9224 */ /* 0x000fe200078e0a0a */
[----:B------:R-:W-:Y:S01]  /*fd70*/  ISETP.GT.U32.AND P1, PT, R5, R15, PT ;  /* 0x0000000f0500720c */ /* 0x000fe20003f24070 */
[----:B------:R-:W-:Y:S01]  /*fd80*/  IMAD.MOV R4, RZ, RZ, -R4 ;  /* 0x000000ffff047224 */ /* 0x000fe200078e0a04 */
[----:B------:R-:W-:Y:S01]  /*fd90*/  STL [R1+0x3f8], R21 ;  /* 0x0003f81501007387 */ /* 0x000fe20000100800 */
[----:B------:R-:W-:-:S03]  /*fda0*/  IMAD.HI.U32 R14, R8, R16, RZ ;  /* 0x00000010080e7227 */ /* 0x000fc600078e00ff */
[----:B------:R0:W-:Y:S01]  /*fdb0*/  STL [R1+0x3f4], R10 ;  /* 0x0003f40a01007387 */ /* 0x0001e20000100800 */
[----:B------:R-:W-:Y:S02]  /*fdc0*/  IMAD R18, R5, R4, R18 ;  /* 0x0000000405127224 */ /* 0x000fe400078e0212 */
[----:B------:R-:W-:Y:S02]  /*fdd0*/  IMAD.MOV R11, RZ, RZ, -R14 ;  /* 0x000000ffff0b7224 */ /* 0x000fe400078e0a0e */
[----:B------:R-:W-:-:S04]  /*fde0*/  IMAD.HI.U32 R17, R8, R19, RZ ;  /* 0x0000001308117227 */ /* 0x000fc800078e00ff */
[C---:B------:R-:W-:Y:S02]  /*fdf0*/  IMAD R16, R5.reuse, R11, R16 ;  /* 0x0000000b05107224 */ /* 0x040fe400078e0210 */
[----:B0-----:R-:W-:Y:S02]  /*fe00*/  IMAD.MOV.U32 R10, RZ, RZ, R12 ;  /* 0x000000ffff0a7224 */ /* 0x001fe400078e000c */
[----:B------:R-:W-:Y:S02]  /*fe10*/  IMAD.MOV R17, RZ, RZ, -R17 ;  /* 0x000000ffff117224 */ /* 0x000fe400078e0a11 */
[----:B------:R-:W-:Y:S01]  /*fe20*/  @!P6 IMAD.MOV R10, RZ, RZ, -R10 ;  /* 0x000000ffff0ae224 */ /* 0x000fe200078e0a0a */
[----:B------:R-:W-:Y:S01]  /*fe30*/  ISETP.GT.U32.AND P6, PT, R5, R18, PT ;  /* 0x000000120500720c */ /* 0x000fe20003fc4070 */
[----:B------:R-:W-:Y:S01]  /*fe40*/  @!P1 IMAD.IADD R15, R15, 0x1, -R5 ;  /* 0x000000010f0f9824 */ /* 0x000fe200078e0a05 */
[C---:B------:R-:W-:Y:S01]  /*fe50*/  ISETP.GT.U32.AND P1, PT, R5.reuse, R16, PT ;  /* 0x000000100500720c */ /* 0x040fe20003f24070 */
[----:B------:R-:W-:-:S02]  /*fe60*/  IMAD R19, R5, R17, R19 ;  /* 0x0000001105137224 */ /* 0x000fc400078e0213 */
[----:B------:R-:W-:Y:S01]  /*fe70*/  @!P2 IMAD.MOV R13, RZ, RZ, -R13 ;  /* 0x000000ffff0da224 */ /* 0x000fe200078e0a0d */
[----:B------:R-:W-:Y:S01]  /*fe80*/  ISETP.GE.AND P2, PT, R9, RZ, PT ;  /* 0x000000ff0900720c */ /* 0x000fe20003f46270 */
[--C-:B------:R-:W-:Y:S01]  /*fe90*/  @!P3 IMAD.IADD R2, R2, 0x1, -R5.reuse ;  /* 0x000000010202b824 */ /* 0x100fe200078e0a05 */
[----:B------:R-:W-:Y:S01]  /*fea0*/  ISETP.GT.U32.AND P5, PT, R5, R19, PT ;  /* 0x000000130500720c */ /* 0x000fe20003fa4070 */
[----:B------:R-:W-:Y:S01]  /*feb0*/  VIADD R4, R28, 0xd4 ;  /* 0x000000d41c047836 */ /* 0x000fe20000000000 */
[----:B------:R-:W-:Y:S01]  /*fec0*/  STL [R1+0x3f0], R13 ;  /* 0x0003f00d01007387 */ /* 0x000fe20000100800 */
[----:B------:R-:W-:Y:S01]  /*fed0*/  ISETP.GE.AND P3, PT, R6, RZ, PT ;  /* 0x000000ff0600720c */ /* 0x000fe20003f66270 */
[----:B------:R-:W-:Y:S02]  /*fee0*/  VIADD R6, R28, 0xd3 ;  /* 0x000000d31c067836 */ /* 0x000fe40000000000 */
[----:B------:R0:W-:Y:S01]  /*fef0*/  STL [R1+0x3e8], R10 ;  /* 0x0003e80a01007387 */ /* 0x0001e20000100800 */
[--C-:B------:R-:W-:Y:S01]  /*ff00*/  @!P6 IMAD.IADD R18, R18, 0x1, -R5.reuse ;  /* 0x000000011212e824 */ /* 0x100fe200078e0a05 */
[----:B------:R-:W-:Y:S01]  /*ff10*/  IABS R14, R4 ;  /* 0x00000004000e7213 */ /* 0x000fe20000000000 */
[----:B------:R-:W-:Y:S01]  /*ff20*/  @!P1 IMAD.IADD R16, R16, 0x1, -R5 ;  /* 0x0000000110109824 */ /* 0x000fe200078e0a05 */
[----:B------:R-:W-:Y:S01]  /*ff30*/  IABS R11, R6 ;  /* 0x00000006000b7213 */ /* 0x000fe20000000000 */
[----:B------:R-:W-:-:S02]  /*ff40*/  VIADD R9, R28, 0xd2 ;  /* 0x000000d21c097836 */ /* 0x000fc40000000000 */
[----:B------:R-:W-:Y:S01]  /*ff50*/  @!P5 IMAD.IADD R19, R19, 0x1, -R5 ;  /* 0x000000011313d824 */ /* 0x000fe200078e0a05 */
[----:B------:R-:W-:Y:S01]  /*ff60*/  ISETP.GT.U32.AND P1, PT, R5, R16, PT ;  /* 0x000000100500720c */ /* 0x000fe20003f24070 */
[C---:B------:R-:W-:Y:S01]  /*ff70*/  IMAD.HI.U32 R12, R8.reuse, R11, RZ ;  /* 0x0000000b080c7227 */ /* 0x040fe200078e00ff */
[----:B------:R-:W-:Y:S02]  /*ff80*/  ISETP.GE.AND P5, PT, R3, RZ, PT ;  /* 0x000000ff0300720c */ /* 0x000fe40003fa6270 */
[C---:B------:R-:W-:Y:S01]  /*ff90*/  ISETP.GT.U32.AND P6, PT, R5.reuse, R19, PT ;  /* 0x000000130500720c */ /* 0x040fe20003fc4070 */
[----:B0-----:R-:W-:Y:S01]  /*ffa0*/  IMAD.MOV.U32 R10, RZ, RZ, R2 ;  /* 0x000000ffff0a7224 */ /* 0x001fe200078e0002 */
[----:B------:R-:W-:Y:S01]  /*ffb0*/  IABS R17, R9 ;  /* 0x0000000900117213 */ /* 0x000fe20000000000 */
        /* <DEDUP_REMOVED lines=14> */
[----:B------:R-:W-:Y:S01]  /*100a0*/  IMAD.MOV.U32 R21, RZ, RZ, R15 ;  /* 0x000000ffff157224 */ /* 0x000fe200078e000f */
[----:B------:R-:W-:Y:S01]  /*100b0*/  ISETP.GT.U32.AND P1, PT, R5, R4, PT ;  /* 0x000000040500720c */ /* 0x000fe20003f24070 */
[----:B0-----:R-:W-:Y:S01]  /*100c0*/  IMAD.MOV.U32 R10, RZ, RZ, R19 ;  /* 0x000000ffff0a7224 */ /* 0x001fe200078e0013 */
[----:B------:R-:W-:Y:S01]  /*100d0*/  IABS R13, R12 ;  /* 0x0000000c000d7213 */ /* 0x000fe20000000000 */
[----:B------:R-:W-:Y:S02]  /*100e0*/  VIADD R2, R28, 0xd1 ;  /* 0x000000d11c027836 */ /* 0x000fe40000000000 */
[----:B------:R-:W-:Y:S02]  /*100f0*/  @!P0 IMAD.MOV R21, RZ, RZ, -R21 ;  /* 0x000000ffff158224 */ /* 0x000fe400078e0a15 */
[----:B------:R-:W-:Y:S01]  /*10100*/  IMAD.HI.U32 R15, R8, R13, RZ ;  /* 0x0000000d080f7227 */ /* 0x000fe200078e00ff */
[----:B------:R-:W-:Y:S02]  /*10110*/  IABS R3, R2 ;  /* 0x0000000200037213 */ /* 0x000fe40000000000 */
[----:B------:R-:W-:Y:S01]  /*10120*/  STL [R1+0x3e0], R21 ;  /* 0x0003e01501007387 */ /* 0x000fe20000100800 */
[--C-:B------:R-:W-:Y:S01]  /*10130*/  @!P6 IMAD.IADD R14, R14, 0x1, -R5.reuse ;  /* 0x000000010e0ee824 */ /* 0x100fe200078e0a05 */
[----:B------:R-:W-:Y:S01]  /*10140*/  ISETP.GE.AND P6, PT, R6, RZ, PT ;  /* 0x000000ff0600720c */ /* 0x000fe20003fc6270 */
[----:B------:R-:W-:-:S02]  /*10150*/  @!P1 IMAD.IADD R4, R4, 0x1, -R5 ;  /* 0x0000000104049824 */ /* 0x000fc400078e0a05 */
[----:B------:R-:W-:Y:S01]  /*10160*/  IMAD.HI.U32 R20, R8, R17, RZ ;  /* 0x0000001108147227 */ /* 0x000fe200078e00ff */
[C---:B------:R-:W-:Y:S02]  /*10170*/  ISETP.GT.U32.AND P0, PT, R5.reuse, R14, PT ;  /* 0x0000000e0500720c */ /* 0x040fe40003f04070 */
[C---:B------:R-:W-:Y:S01]  /*10180*/  ISETP.GT.U32.AND P1, PT, R5.reuse, R4, PT ;  /* 0x000000040500720c */ /* 0x040fe20003f24070 */
[----:B------:R-:W-:Y:S02]  /*10190*/  IMAD.MOV R15, RZ, RZ, -R15 ;  /* 0x000000ffff0f7224 */ /* 0x000fe400078e0a0f */
[----:B------:R-:W-:Y:S02]  /*101a0*/  @!P2 IMAD.MOV R10, RZ, RZ, -R10 ;  /* 0x000000ffff0aa224 */ /* 0x000fe400078e0a0a */
[----:B------:R-:W-:Y:S02]  /*101b0*/  IMAD.MOV R20, RZ, RZ, -R20 ;  /* 0x000000ffff147224 */ /* 0x000fe400078e0a14 */
[C---:B------:R-:W-:Y:S01]  /*101c0*/  IMAD R13, R5.reuse, R15, R13 ;  /* 0x0000000f050d7224 */ /* 0x040fe200078e020d */
[----:B------:R0:W-:Y:S01]  /*101d0*/  STL [R1+0x3dc], R10 ;  /* 0x0003dc0a01007387 */ /* 0x0001e20000100800 */
[----:B------:R-:W-:-:S02]  /*101e0*/  IMAD R17, R5, R20, R17 ;  /* 0x0000001405117224 */ /* 0x000fc400078e0211 */
        /* <DEDUP_REMOVED lines=28> */
[----:B------:R-:W-:Y:S02]  /*103b0*/  @!P5 IMAD.IADD R3, R3, 0x1, -R5 ;  /* 0x000000010303d824 */ /* 0x000fe400078e0a05 */
[----:B------:R-:W-:Y:S01]  /*103c0*/  IMAD.MOV R9, RZ, RZ, -R9 ;  /* 0x000000ffff097224 */ /* 0x000fe200078e0a09 */
[----:B------:R0:W-:Y:S01]  /*103d0*/  STL [R1+0x3cc], R10 ;  /* 0x0003cc0a01007387 */ /* 0x0001e20000100800 */
[C---:B------:R-:W-:Y:S01]  /*103e0*/  VIADD R12, R28.reuse, 0xcd ;  /* 0x000000cd1c0c7836 */ /* 0x040fe20000000000 */
[C---:B------:R-:W-:Y:S01]  /*103f0*/  ISETP.GT.U32.AND P5, PT, R5.reuse, R3, PT ;  /* 0x000000030500720c */ /* 0x040fe20003fa4070 */
[----:B------:R-:W-:Y:S02]  /*10400*/  IMAD R11, R5, R9, R11 ;  /* 0x00000009050b7224 */ /* 0x000fe400078e020b */
[----:B------:R-:W-:Y:S01]  /*10410*/  @!P1 IMAD.IADD R13, R13, 0x1, -R5 ;  /* 0x000000010d0d9824 */ /* 0x000fe200078e0a05 */
[----:B------:R-:W-:Y:S01]  /*10420*/  IABS R14, R12 ;  /* 0x0000000c000e7213 */ /* 0x000fe20000000000 */
[----:B------:R-:W-:-:S02]  /*10430*/  VIADD R21, R28, 0xbb ;  /* 0x000000bb1c157836 */ /* 0x000fc40000000000 */
        /* <DEDUP_REMOVED lines=16> */
[----:B------:R-:W-:Y:S02]  /*10540*/  @!P4 IMAD.IADD R11, R11, 0x1, -R5 ;  /* 0x000000010b0bc824 */ /* 0x000fe400078e0a05 */
[----:B0-----:R-:W-:Y:S02]  /*10550*/  IMAD.MOV.U32 R10, RZ, RZ, R17 ;  /* 0x000000ffff0a7224 */ /* 0x001fe400078e0011 */
[C---:B------:R-:W-:Y:S01]  /*10560*/  IMAD R14, R5.reuse, R16, R14 ;  /* 0x00000010050e7224 */ /* 0x040fe200078e020e */
[----:B------:R-:W-:Y:S01]  /*10570*/  ISETP.GT.U32.AND P4, PT, R5, R11, PT ;  /* 0x0000000b0500720c */ /* 0x000fe20003f84070 */
[----:B------:R-:W-:Y:S01]  /*10580*/  @!P3 IMAD.MOV R10, RZ, RZ, -R10 ;  /* 0x000000ffff0ab224 */ /* 0x000fe200078e0a0a */
[----:B------:R-:W-:Y:S01]  /*10590*/  ISETP.GE.AND P3, PT, R12, RZ, PT ;  /* 0x000000ff0c00720c */ /* 0x000fe20003f66270 */
[----:B------:R-:W-:-:S02]  /*105a0*/  @!P1 IMAD.IADD R15, R15, 0x1, -R5 ;  /* 0x000000010f0f9824 */ /* 0x000fc400078e0a05 */
[----:B------:R-:W-:Y:S01]  /*105b0*/  IMAD.MOV.U32 R17, RZ, RZ, R3 ;  /* 0x000000ffff117224 */ /* 0x000fe200078e0003 */
[----:B------:R0:W-:Y:S01]  /*105c0*/  STL [R1+0x3c0], R10 ;  /* 0x0003c00a01007387 */ /* 0x0001e20000100800 */
[----:B------:R-:W-:Y:S01]  /*105d0*/  IMAD.HI.U32 R12, R8, R2, RZ ;  /* 0x00000002080c7227 */ /* 0x000fe200078e00ff */
[----:B------:R-:W-:-:S03]  /*105e0*/  ISETP.GT.U32.AND P1, PT, R5, R15, PT ;  /* 0x0000000f0500720c */ /* 0x000fc60003f24070 */
[----:B------:R-:W-:Y:S02]  /*105f0*/  VIADD R6, R28, 0xcb ;  /* 0x000000cb1c067836 */ /* 0x000fe40000000000 */
[----:B------:R-:W-:Y:S01]  /*10600*/  @!P0 IMAD.MOV R17, RZ, RZ, -R17 ;  /* 0x000000ffff118224 */ /* 0x000fe200078e0a11 */
[----:B------:R-:W-:Y:S01]  /*10610*/  ISETP.GT.U32.AND P0, PT, R5, R14, PT ;  /* 0x0000000e0500720c */ /* 0x000fe20003f04070 */
[----:B------:R-:W-:Y:S01]  /*10620*/  @!P4 IMAD.IADD R11, R11, 0x1, -R5 ;  /* 0x000000010b0bc824 */ /* 0x000fe200078e0a05 */
[----:B------:R-:W-:Y:S01]  /*10630*/  IABS R9, R6 ;  /* 0x0000000600097213 */ /* 0x000fe20000000000 */
[----:B0-----:R-:W-:Y:S01]  /*10640*/  IMAD.MOV.U32 R10, RZ, RZ, R13 ;  /* 0x000000ffff0a7224 */ /* 0x001fe200078e000d */
[----:B------:R-:W-:Y:S01]  /*10650*/  STL [R1+0x3bc], R17 ;  /* 0x0003bc1101007387 */ /* 0x000fe20000100800 */
[----:B------:R-:W-:Y:S01]  /*10660*/  IMAD.MOV.U32 R16, RZ, RZ, R11 ;  /* 0x000000ffff107224 */ /* 0x000fe200078e000b */
[----:B------:R-:W-:Y:S01]  /*10670*/  ISETP.GE.AND P4, PT, R6, RZ, PT ;  /* 0x000000ff0600720c */ /* 0x000fe20003f86270 */
[----:B------:R-:W-:Y:S01]  /*10680*/  @!P2 IMAD.MOV R10, RZ, RZ, -R10 ;  /* 0x000000ffff0aa224 */ /* 0x000fe200078e0a0a */
[----:B------:R-:W-:Y:S01]  /*10690*/  ISETP.GE.AND P2, PT, R4, RZ, PT ;  /* 0x000000ff0400720c */ /* 0x000fe20003f46270 */
[----:B------:R-:W-:-:S02]  /*106a0*/  IMAD.MOV R4, RZ, RZ, -R12 ;  /* 0x000000ffff047224 */ /* 0x000fc400078e0a0c */
[----:B------:R-:W-:Y:S01]  /*106b0*/  IMAD.HI.U32 R3, R8, R9, RZ ;  /* 0x0000000908037227 */ /* 0x000fe200078e00ff */
[----:B------:R0:W-:Y:S03]  /*106c0*/  STL [R1+0x3b8], R10 ;  /* 0x0003b80a01007387 */ /* 0x0001e60000100800 */
[----:B------:R-:W-:Y:S02]  /*106d0*/  IMAD R2, R5, R4, R2 ;  /* 0x0000000405027224 */ /* 0x000fe400078e0202 */
[----:B------:R-:W-:Y:S02]  /*106e0*/  @!P1 IMAD.IADD R15, R15, 0x1, -R5 ;  /* 0x000000010f0f9824 */ /* 0x000fe400078e0a05 */
[----:B------:R-:W-:Y:S01]  /*106f0*/  IMAD.MOV R3, RZ, RZ, -R3 ;  /* 0x000000ffff037224 */ /* 0x000fe200078e0a03 */
[----:B------:R-:W-:Y:S01]  /*10700*/  ISETP.GT.U32.AND P1, PT, R5, R2, PT ;  /* 0x000000020500720c */ /* 0x000fe20003f24070 */
[----:B------:R-:W-:-:S02]  /*10710*/  @!P0 IMAD.IADD R14, R14, 0x1, -R5 ;  /* 0x000000010e0e8824 */ /* 0x000fc400078e0a05 */
[C---:B------:R-:W-:Y:S02]  /*10720*/  IMAD R9, R5.reuse, R3, R9 ;  /* 0x0000000305097224 */ /* 0x040fe400078e0209 */
[----:B------:R-:W-:Y:S01]  /*10730*/  @!P6 IMAD.MOV R16, RZ, RZ, -R16 ;  /* 0x000000ffff10e224 */ /* 0x000fe200078e0a10 */
[C---:B------:R-:W-:Y:S01]  /*10740*/  ISETP.GT.U32.AND P0, PT, R5.reuse, R14, PT ;  /* 0x0000000e0500720c */ /* 0x040fe20003f04070 */
[C---:B------:R-:W-:Y:S01]  /*10750*/  VIADD R4, R28.reuse, 0xc9 ;  /* 0x000000c91c047836 */ /* 0x040fe20000000000 */
[----:B------:R-:W-:Y:S01]  /*10760*/  ISETP.GT.U32.AND P6, PT, R5, R9, PT ;  /* 0x000000090500720c */ /* 0x000fe20003fc4070 */
[----:B0-----:R-:W-:Y:S01]  /*10770*/  IMAD.MOV.U32 R10, RZ, RZ, R15 ;  /* 0x000000ffff0a7224 */ /* 0x001fe200078e000f */
[----:B------:R-:W-:Y:S01]  /*10780*/  STL [R1+0x3b0], R16 ;  /* 0x0003b01001007387 */ /* 0x000fe20000100800 */
[----:B------:R-:W-:Y:S01]  /*10790*/  VIADD R12, R28, 0xca ;  /* 0x000000ca1c0c7836 */ /* 0x000fe20000000000 */
[----:B------:R-:W-:Y:S01]  /*107a0*/  IABS R13, R4 ;  /* 0x00000004000d7213 */ /* 0x000fe20000000000 */
[----:B------:R-:W-:-:S02]  /*107b0*/  @!P1 IMAD.IADD R2, R2, 0x1, -R5 ;  /* 0x0000000102029824 */ /* 0x000fc400078e0a05 */
[----:B------:R-:W-:Y:S01]  /*107c0*/  @!P5 IMAD.MOV R10, RZ, RZ, -R10 ;  /* 0x000000ffff0ad224 */ /* 0x000fe200078e0a0a */
[----:B------:R-:W-:Y:S01]  /*107d0*/  IABS R6, R12 ;  /* 0x0000000c00067213 */ /* 0x000fe20000000000 */
[----:B------:R-:W-:Y:S01]  /*107e0*/  VIADD R3, R28, 0xc8 ;  /* 0x000000c81c037836 */ /* 0x000fe20000000000 */
[----:B------:R-:W-:Y:S01]  /*107f0*/  ISETP.GT.U32.AND P1, PT, R5, R2, PT ;  /* 0x000000020500720c */ /* 0x000fe20003f24070 */
[----:B------:R-:W-:Y:S01]  /*10800*/  @!P0 IMAD.IADD R14, R14, 0x1, -R5 ;  /* 0x000000010e0e8824 */ /* 0x000fe200078e0a05 */
[----:B------:R-:W-:Y:S01]  /*10810*/  ISETP.GE.AND P5, PT, R12, RZ, PT ;  /* 0x000000ff0c00720c */ /* 0x000fe20003fa6270 */
[----:B------:R-:W-:Y:S01]  /*10820*/  IMAD.MOV.U32 R12, RZ, RZ, R13 ;  /* 0x000000ffff0c7224 */ /* 0x000fe200078e000d */
[----:B------:R0:W-:Y:S01]  /*10830*/  STL [R1+0x3ac], R10 ;  /* 0x0003ac0a01007387 */ /* 0x0001e20000100800 */
[----:B------:R-:W-:Y:S01]  /*10840*/  @!P6 IMAD.IADD R9, R9, 0x1, -R5 ;  /* 0x000000010909e824 */ /* 0x000fe200078e0a05 */
[----:B------:R-:W-:Y:S01]  /*10850*/  ISETP.GE.AND P0, PT, R4, RZ, PT ;  /* 0x000000ff0400720c */ /* 0x000fe20003f06270 */
[----:B------:R-:W-:Y:S01]  /*10860*/  IMAD.HI.U32 R15, R8, R6, RZ ;  /* 0x00000006080f7227 */ /* 0x000fe200078e00ff */
[----:B------:R-:W-:-:S02]  /*10870*/  IABS R11, R3 ;  /* 0x00000003000b7213 */ /* 0x000fc40000000000 */
[----:B------:R-:W-:Y:S01]  /*10880*/  ISETP.GT.U32.AND P6, PT, R5, R9, PT ;  /* 0x000000090500720c */ /* 0x000fe20003fc4070 */
[----:B------:R-:W-:-:S04]  /*10890*/  IMAD.HI.U32 R4, R8, R12, RZ ;  /* 0x0000000c08047227 */ /* 0x000fc800078e00ff */
        /* <DEDUP_REMOVED lines=38> */
[--C-:B------:R-:W-:Y:S01]  /*10b00*/  @!P1 IMAD.IADD R6, R6, 0x1, -R5.reuse ;  /* 0x0000000106069824 */ /* 0x100fe200078e0a05 */
[----:B------:R-:W-:Y:S01]  /*10b10*/  ISETP.GE.AND P1, PT, R15, RZ, PT ;  /* 0x000000ff0f00720c */ /* 0x000fe20003f26270 */
[----:B------:R-:W-:-:S02]  /*10b20*/  @!P2 IMAD.IADD R12, R12, 0x1, -R5 ;  /* 0x000000010c0ca824 */ /* 0x000fc400078e0a05 */
[----:B------:R-:W-:-:S04]  /*10b30*/  IMAD.HI.U32 R9, R8, R4, RZ ;  /* 0x0000000408097227 */ /* 0x000fc800078e00ff */
[----:B------:R-:W-:Y:S02]  /*10b40*/  @!P4 IMAD.IADD R11, R11, 0x1, -R5 ;  /* 0x000000010b0bc824 */ /* 0x000fe400078e0a05 */
[C---:B------:R-:W-:Y:S02]  /*10b50*/  IMAD R15, R5.reuse, R18, R17 ;  /* 0x00000012050f7224 */ /* 0x040fe400078e0211 */
[----:B------:R-:W-:Y:S01]  /*10b60*/  IMAD.MOV R14, RZ, RZ, -R14 ;  /* 0x000000ffff0e7224 */ /* 0x000fe200078e0a0e */
[C---:B------:R-:W-:Y:S01]  /*10b70*/  ISETP.GT.U32.AND P4, PT, R5.reuse, R11, PT ;  /* 0x0000000b0500720c */ /* 0x040fe20003f84070 */
[----:B0-----:R-:W-:Y:S01]  /*10b80*/  IMAD.MOV.U32 R10, RZ, RZ, R12 ;  /* 0x000000ffff0a7224 */ /* 0x001fe200078e000c */
[----:B------:R-:W-:Y:S01]  /*10b90*/  ISETP.GT.U32.AND P2, PT, R5, R15, PT ;  /* 0x0000000f0500720c */ /* 0x000fe20003f44070 */
[----:B------:R-:W-:Y:S02]  /*10ba0*/  IMAD.MOV.U32 R19, RZ, RZ, R6 ;  /* 0x000000ffff137224 */ /* 0x000fe400078e0006 */
[----:B------:R-:W-:-:S02]  /*10bb0*/  IMAD.MOV R9, RZ, RZ, -R9 ;  /* 0x000000ffff097224 */ /* 0x000fc400078e0a09 */
[----:B------:R-:W-:Y:S02]  /*10bc0*/  IMAD R16, R5, R14, R16 ;  /* 0x0000000e05107224 */ /* 0x000fe400078e0210 */
[----:B------:R-:W-:-:S04]  /*10bd0*/  IMAD.HI.U32 R14, R8, R2, RZ ;  /* 0x00000002080e7227 */ /* 0x000fc800078e00ff */
[----:B------:R-:W-:Y:S01]  /*10be0*/  @!P0 IMAD.MOV R10, RZ, RZ, -R10 ;  /* 0x000000ffff0a8224 */ /* 0x000fe200078e0a0a */
[----:B------:R-:W-:Y:S01]  /*10bf0*/  ISETP.GE.AND P0, PT, R3, RZ, PT ;  /* 0x000000ff0300720c */ /* 0x000fe20003f06270 */
[----:B------:R-:W-:Y:S01]  /*10c00*/  @!P5 IMAD.MOV R19, RZ, RZ, -R19 ;  /* 0x000000ffff13d224 */ /* 0x000fe200078e0a13 */
[C---:B------:R-:W-:Y:S01]  /*10c10*/  ISETP.GT.U32.AND P5, PT, R5.reuse, R16, PT ;  /* 0x000000100500720c */ /* 0x040fe20003fa4070 */
[----:B------:R-:W-:Y:S02]  /*10c20*/  IMAD R3, R5, R9, R4 ;  /* 0x0000000905037224 */ /* 0x000fe400078e0204 */
[----:B------:R-:W-:Y:S01]  /*10c30*/  IMAD.MOV R6, RZ, RZ, -R14 ;  /* 0x000000ffff067224 */ /* 0x000fe200078e0a0e */
[----:B------:R-:W-:Y:S01]  /*10c40*/  STL [R1+0x39c], R19 ;  /* 0x00039c1301007387 */ /* 0x000fe20000100800 */
[--C-:B------:R-:W-:Y:S01]  /*10c50*/  @!P4 IMAD.IADD R11, R11, 0x1, -R5.reuse ;  /* 0x000000010b0bc824 */ /* 0x100fe200078e0a05 */
[C---:B------:R-:W-:Y:S01]  /*10c60*/  ISETP.GT.U32.AND P4, PT, R5.reuse, R3, PT ;  /* 0x000000030500720c */ /* 0x040fe20003f84070 */
[----:B------:R-:W-:Y:S01]  /*10c70*/  IMAD R2, R5, R6, R2 ;  /* 0x0000000605027224 */ /* 0x000fe200078e0202 */
[----:B------:R0:W-:Y:S01]  /*10c80*/  STL [R1+0x398], R10 ;  /* 0x0003980a01007387 */ /* 0x0001e20000100800 */
[----:B------:R-:W-:-:S02]  /*10c90*/  @!P2 IMAD.IADD R15, R15, 0x1, -R5 ;  /* 0x000000010f0fa824 */ /* 0x000fc400078e0a05 */
[----:B------:R-:W-:Y:S02]  /*10ca0*/  VIADD R4, R28, 0xc3 ;  /* 0x000000c31c047836 */ /* 0x000fe40000000000 */
[----:B------:R-:W-:Y:S01]  /*10cb0*/  @!P5 IMAD.IADD R16, R16, 0x1, -R5 ;  /* 0x000000011010d824 */ /* 0x000fe200078e0a05 */
[C---:B------:R-:W-:Y:S01]  /*10cc0*/  ISETP.GT.U32.AND P2, PT, R5.reuse, R15, PT ;  /* 0x0000000f0500720c */ /* 0x040fe20003f44070 */
[C---:B------:R-:W-:Y:S01]  /*10cd0*/  VIADD R6, R28.reuse, 0xc2 ;  /* 0x000000c21c067836 */ /* 0x040fe20000000000 */
[----:B------:R-:W-:Y:S01]  /*10ce0*/  IABS R14, R4 ;  /* 0x00000004000e7213 */ /* 0x000fe20000000000 */
[----:B------:R-:W-:Y:S01]  /*10cf0*/  VIADD R9, R28, 0xc1 ;  /* 0x000000c11c097836 */ /* 0x000fe20000000000 */
[----:B------:R-:W-:Y:S01]  /*10d00*/  ISETP.GT.U32.AND P5, PT, R5, R16, PT ;  /* 0x000000100500720c */ /* 0x000fe20003fa4070 */
[----:B0-----:R-:W-:Y:S01]  /*10d10*/  IMAD.MOV.U32 R10, RZ, RZ, R11 ;  /* 0x000000ffff0a7224 */ /* 0x001fe200078e000b */
[----:B------:R-:W-:Y:S01]  /*10d20*/  IABS R11, R6 ;  /* 0x00000006000b7213 */ /* 0x000fe20000000000 */
[----:B------:R-:W-:Y:S01]  /*10d30*/  @!P4 IMAD.IADD R3, R3, 0x1, -R5 ;  /* 0x000000010303c824 */ /* 0x000fe200078e0a05 */
[----:B------:R-:W-:Y:S01]  /*10d40*/  IABS R12, R9 ;  /* 0x00000009000c7213 */ /* 0x000fe20000000000 */
[----:B------:R-:W-:Y:S01]  /*10d50*/  @!P3 IMAD.MOV R10, RZ, RZ, -R10 ;  /* 0x000000ffff0ab224 */ /* 0x000fe200078e0a0a */
[C---:B------:R-:W-:Y:S01]  /*10d60*/  ISETP.GT.U32.AND P3, PT, R5.reuse, R2, PT ;  /* 0x000000020500720c */ /* 0x040fe20003f64070 */
[----:B------:R-:W-:Y:S01]  /*10d70*/  IMAD.HI.U32 R17, R8, R14, RZ ;  /* 0x0000000e08117227 */ /* 0x000fe200078e00ff */
[----:B------:R-:W-:-:S02]  /*10d80*/  ISETP.GT.U32.AND P4, PT, R5, R3, PT ;  /* 0x000000030500720c */ /* 0x000fc40003f84070 */
[----:B------:R0:W-:Y:S01]  /*10d90*/  STL [R1+0x394], R10 ;  /* 0x0003940a01007387 */ /* 0x0001e20000100800 */
[----:B------:R-:W-:Y:S01]  /*10da0*/  @!P2 IMAD.IADD R15, R15, 0x1, -R5 ;  /* 0x000000010f0fa824 */ /* 0x000fe200078e0a05 */
[----:B------:R-:W-:Y:S01]  /*10db0*/  ISETP.GE.AND P2, PT, R13, RZ, PT ;  /* 0x000000ff0d00720c */ /* 0x000fe20003f46270 */
[----:B------:R-:W-:Y:S02]  /*10dc0*/  IMAD.MOV R17, RZ, RZ, -R17 ;  /* 0x000000ffff117224 */ /* 0x000fe400078e0a11 */
[----:B------:R-:W-:-:S04]  /*10dd0*/  IMAD.HI.U32 R13, R8, R11, RZ ;  /* 0x0000000b080d7227 */ /* 0x000fc800078e00ff */
[----:B------:R-:W-:Y:S02]  /*10de0*/  @!P3 IMAD.IADD R2, R2, 0x1, -R5 ;  /* 0x000000010202b824 */ /* 0x000fe400078e0a05 */
[C---:B------:R-:W-:Y:S02]  /*10df0*/  IMAD R14, R5.reuse, R17, R14 ;  /* 0x00000011050e7224 */ /* 0x040fe400078e020e */
[----:B------:R-:W-:Y:S01]  /*10e00*/  IMAD.MOV R13, RZ, RZ, -R13 ;  /* 0x000000ffff0d7224 */ /* 0x000fe200078e0a0d */
[----:B------:R-:W-:Y:S01]  /*10e10*/  ISETP.GT.U32.AND P3, PT, R5, R2, PT ;  /* 0x000000020500720c */ /* 0x000fe20003f64070 */
[--C-:B------:R-:W-:Y:S01]  /*10e20*/  @!P4 IMAD.IADD R3, R3, 0x1, -R5.reuse ;  /* 0x000000010303c824 */ /* 0x100fe200078e0a05 */
[----:B------:R-:W-:Y:S01]  /*10e30*/  ISETP.GE.AND P4, PT, R9, RZ, PT ;  /* 0x000000ff0900720c */ /* 0x000fe20003f86270 */
[----:B------:R-:W-:Y:S01]  /*10e40*/  @!P5 IMAD.IADD R16, R16, 0x1, -R5 ;  /* 0x000000011010d824 */ /* 0x000fe200078e0a05 */
[C---:B------:R-:W-:Y:S01]  /*10e50*/  ISETP.GT.U32.AND P5, PT, R5.reuse, R14, PT ;  /* 0x0000000e0500720c */ /* 0x040fe20003fa4070 */
[----:B------:R-:W-:-:S02]  /*10e60*/  IMAD R9, R5, R13, R11 ;  /* 0x0000000d05097224 */ /* 0x000fc400078e020b */
[----:B------:R-:W-:Y:S02]  /*10e70*/  IMAD.MOV.U32 R18, RZ, RZ, R15 ;  /* 0x000000ffff127224 */ /* 0x000fe400078e000f */
[----:B0-----:R-:W-:Y:S02]  /*10e80*/  IMAD.MOV.U32 R10, RZ, RZ, R16 ;  /* 0x000000ffff0a7224 */ /* 0x001fe400078e0010 */
[----:B------:R-:W-:Y:S01]  /*10e90*/  @!P6 IMAD.MOV R18, RZ, RZ, -R18 ;  /* 0x000000ffff12e224 */ /* 0x000fe200078e0a12 */
[----:B------:R-:W-:Y:S01]  /*10ea0*/  ISETP.GE.AND P6, PT, R4, RZ, PT ;  /* 0x000000ff0400720c */ /* 0x000fe20003fc6270 */
[--C-:B------:R-:W-:Y:S01]  /*10eb0*/  @!P3 IMAD.IADD R2, R2, 0x1, -R5.reuse ;  /* 0x000000010202b824 */ /* 0x100fe200078e0a05 */
[----:B------:R-:W-:Y:S01]  /*10ec0*/  ISETP.GT.U32.AND P3, PT, R5, R9, PT ;  /* 0x000000090500720c */ /* 0x000fe20003f64070 */
[----:B------:R-:W-:Y:S01]  /*10ed0*/  VIADD R4, R28, 0xc0 ;  /* 0x000000c01c047836 */ /* 0x000fe20000000000 */
[----:B------:R-:W-:Y:S01]  /*10ee0*/  STL [R1+0x390], R18 ;  /* 0x0003901201007387 */ /* 0x000fe20000100800 */
[----:B------:R-:W-:-:S02]  /*10ef0*/  @!P5 IMAD.IADD R14, R14, 0x1, -R5 ;  /* 0x000000010e0ed824 */ /* 0x000fc400078e0a05 */
[----:B------:R-:W-:Y:S01]  /*10f00*/  IMAD.HI.U32 R15, R8, R12, RZ ;  /* 0x0000000c080f7227 */ /* 0x000fe200078e00ff */
[----:B------:R-:W-:Y:S02]  /*10f10*/  IABS R11, R4 ;  /* 0x00000004000b7213 */ /* 0x000fe40000000000 */
[----:B------:R-:W-:Y:S01]  /*10f20*/  ISETP.GT.U32.AND P5, PT, R5, R14, PT ;  /* 0x0000000e0500720c */ /* 0x000fe20003fa4070 */
[----:B------:R-:W-:Y:S01]  /*10f30*/  @!P1 IMAD.MOV R10, RZ, RZ, -R10 ;  /* 0x000000ffff0a9224 */ /* 0x000fe200078e0a0a */
[----:B------:R-:W-:Y:S01]  /*10f40*/  ISETP.GE.AND P1, PT, R6, RZ, PT ;  /* 0x000000ff0600720c */ /* 0x000fe20003f26270 */
[----:B------:R-:W-:Y:S02]  /*10f50*/  IMAD.MOV R15, RZ, RZ, -R15 ;  /* 0x000000ffff0f7224 */ /* 0x000fe400078e0a0f */
[----:B------:R-:W-:Y:S01]  /*10f60*/  @!P3 IMAD.IADD R9, R9, 0x1, -R5 ;  /* 0x000000010909b824 */ /* 0x000fe200078e0a05 */
[----:B------:R0:W-:Y:S01]  /*10f70*/  STL [R1+0x38c], R10 ;  /* 0x00038c0a01007387 */ /* 0x0001e20000100800 */
[----:B------:R-:W-:-:S03]  /*10f80*/  IMAD.HI.U32 R6, R8, R11, RZ ;  /* 0x0000000b08067227 */ /* 0x000fc600078e00ff */
[C---:B------:R-:W-:Y:S01]  /*10f90*/  ISETP.GT.U32.AND P3, PT, R5.reuse, R9, PT ;  /* 0x000000090500720c */ /* 0x040fe20003f64070 */
[C---:B------:R-:W-:Y:S02]  /*10fa0*/  IMAD R12, R5.reuse, R15, R12 ;  /* 0x0000000f050c7224 */ /* 0x040fe400078e020c */
[----:B------:R-:W-:Y:S02]  /*10fb0*/  IMAD.MOV R6, RZ, RZ, -R6 ;  /* 0x000000ffff067224 */ /* 0x000fe400078e0a06 */
[----:B------:R-:W-:Y:S02]  /*10fc0*/  IMAD.MOV.U32 R16, RZ, RZ, R3 ;  /* 0x000000ffff107224 */ /* 0x000fe400078e0003 */
[----:B------:R-:W-:Y:S02]  /*10fd0*/  VIADD R3, R28, 0xbf ;  /* 0x000000bf1c037836 */ /* 0x000fe40000000000 */
[----:B------:R-:W-:Y:S01]  /*10fe0*/  @!P5 IMAD.IADD R14, R14, 0x1, -R5 ;  /* 0x000000010e0ed824 */ /* 0x000fe200078e0a05 */
[C---:B------:R-:W-:Y:S01]  /*10ff0*/  ISETP.GT.U32.AND P5, PT, R5.reuse, R12, PT ;  /* 0x0000000c0500720c */ /* 0x040fe20003fa4070 */
[----:B------:R-:W-:Y:S01]  /*11000*/  IMAD R11, R5, R6, R11 ;  /* 0x00000006050b7224 */ /* 0x000fe200078e020b */
[----:B------:R-:W-:Y:S01]  /*11010*/  IABS R22, R3 ;  /* 0x0000000300167213 */ /* 0x000fe20000000000 */
[----:B------:R-:W-:-:S02]  /*11020*/  @!P3 IMAD.IADD R9, R9, 0x1, -R5 ;  /* 0x000000010909b824 */ /* 0x000fc400078e0a05 */
[----:B0-----:R-:W-:Y:S01]  /*11030*/  IMAD.MOV.U32 R10, RZ, RZ, R2 ;  /* 0x000000ffff0a7224 */ /* 0x001fe200078e0002 */
[----:B------:R-:W-:Y:S01]  /*11040*/  ISETP.GT.U32.AND P3, PT, R5, R11, PT ;  /* 0x0000000b0500720c */ /* 0x000fe20003f64070 */
[----:B------:R-:W-:-:S04]  /*11050*/  IMAD.HI.U32 R2, R8, R22, RZ ;  /* 0x0000001608027227 */ /* 0x000fc800078e00ff */
[----:B------:R-:W-:Y:S01]  /*11060*/  @!P2 IMAD.MOV R10, RZ, RZ, -R10 ;  /* 0x000000ffff0aa224 */ /* 0x000fe200078e0a0a */
[----:B------:R-:W-:Y:S01]  /*11070*/  ISETP.GE.AND P2, PT, R3, RZ, PT ;  /* 0x000000ff0300720c */ /* 0x000fe20003f46270 */
[----:B------:R-:W-:Y:S02]  /*11080*/  IMAD.MOV R2, RZ, RZ, -R2 ;  /* 0x000000ffff027224 */ /* 0x000fe400078e0a02 */
[--C-:B------:R-:W-:Y:S02]  /*11090*/  @!P5 IMAD.IADD R12, R12, 0x1, -R5.reuse ;  /* 0x000000010c0cd824 */ /* 0x100fe400078e0a05 */
[----:B------:R-:W-:Y:S02]  /*110a0*/  VIADD R3, R28, 0xbe ;  /* 0x000000be1c037836 */ /* 0x000fe40000000000 */
[C---:B------:R-:W-:Y:S01]  /*110b0*/  IMAD R22, R5.reuse, R2, R22 ;  /* 0x0000000205167224 */ /* 0x040fe200078e0216 */
[----:B------:R-:W-:Y:S01]  /*110c0*/  ISETP.GT.U32.AND P5, PT, R5, R12, PT ;  /* 0x0000000c0500720c */ /* 0x000fe20003fa4070 */
[----:B------:R-:W-:Y:S01]  /*110d0*/  IMAD.MOV.U32 R15, RZ, RZ, R14 ;  /* 0x000000ffff0f7224 */ /* 0x000fe200078e000e */
[----:B------:R-:W-:Y:S01]  /*110e0*/  IABS R13, R3 ;  /* 0x00000003000d7213 */ /* 0x000fe20000000000 */
[----:B------:R-:W-:-:S02]  /*110f0*/  @!P3 IMAD.IADD R11, R11, 0x1, -R5 ;  /* 0x000000010b0bb824 */ /* 0x000fc400078e0a05 */
[----:B------:R-:W-:Y:S01]  /*11100*/  @!P6 IMAD.MOV R15, RZ, RZ, -R15 ;  /* 0x000000ffff0fe224 */ /* 0x000fe200078e0a0f */
[C---:B------:R-:W-:Y:S01]  /*11110*/  ISETP.GT.U32.AND P6, PT, R5.reuse, R22, PT ;  /* 0x000000160500720c */ /* 0x040fe20003fc4070 */
[----:B------:R-:W-:Y:S01]  /*11120*/  IMAD.HI.U32 R6, R8, R13, RZ ;  /* 0x0000000d08067227 */ /* 0x000fe200078e00ff */
[----:B------:R-:W-:-:S03]  /*11130*/  ISETP.GT.U32.AND P3, PT, R5, R11, PT ;  /* 0x0000000b0500720c */ /* 0x000fc60003f64070 */
        /* <DEDUP_REMOVED lines=8> */
[----:B------:R-:W-:Y:S01]  /*111c0*/  ISETP.GE.AND P5, PT, R4, RZ, PT ;  /* 0x000000ff0400720c */ /* 0x000fe20003fa6270 */
[--C-:B------:R-:W-:Y:S01]  /*111d0*/  @!P6 IMAD.IADD R22, R22, 0x1, -R5.reuse ;  /* 0x000000011616e824 */ /* 0x100fe200078e0a05 */
[----:B------:R-:W-:Y:S01]  /*111e0*/  IABS R4, R20 ;  /* 0x0000001400047213 */ /* 0x000fe20000000000 */
[----:B------:R1:W-:Y:S01]  /*111f0*/  STL [R1+0x370], R10 ;  /* 0x0003700a01007387 */ /* 0x0003e20000100800 */
[----:B------:R-:W-:Y:S01]  /*11200*/  @!P3 IMAD.IADD R11, R11, 0x1, -R5 ;  /* 0x000000010b0bb824 */ /* 0x000fe200078e0a05 */
[C---:B------:R-:W-:Y:S01]  /*11210*/  ISETP.GT.U32.AND P3, PT, R5.reuse, R13, PT ;  /* 0x0000000d0500720c */ /* 0x040fe20003f64070 */
[----:B------:R-:W-:Y:S01]  /*11220*/  IMAD.HI.U32 R2, R8, R17, RZ ;  /* 0x0000001108027227 */ /* 0x000fe200078e00ff */
[----:B------:R-:W-:Y:S01]  /*11230*/  ISETP.GT.U32.AND P6, PT, R5, R22, PT ;  /* 0x000000160500720c */ /* 0x000fe20003fc4070 */
[----:B------:R-:W-:Y:S01]  /*11240*/  STL [R1+0x368], R15 ;  /* 0x0003680f01007387 */ /* 0x000fe20000100800 */
[----:B0-----:R-:W-:Y:S01]  /*11250*/  IABS R16, R21 ;  /* 0x0000001500107213 */ /* 0x001fe20000000000 */
[----:B------:R-:W-:-:S02]  /*11260*/  IMAD.MOV R2, RZ, RZ, -R2 ;  /* 0x000000ffff027224 */ /* 0x000fc400078e0a02 */
[----:B------:R-:W-:Y:S02]  /*11270*/  VIADD R19, R28, 0xb9 ;  /* 0x000000b91c137836 */ /* 0x000fe40000000000 */
[----:B-1----:R-:W-:Y:S02]  /*11280*/  IMAD.MOV.U32 R10, RZ, RZ, R9 ;  /* 0x000000ffff0a7224 */ /* 0x002fe400078e0009 */
[----:B------:R-:W-:Y:S01]  /*11290*/  IMAD.HI.U32 R9, R8, R4, RZ ;  /* 0x0000000408097227 */ /* 0x000fe200078e00ff */
[----:B------:R-:W-:-:S03]  /*112a0*/  IABS R6, R19 ;  /* 0x0000001300067213 */ /* 0x000fc60000000000 */
[----:B------:R-:W-:Y:S02]  /*112b0*/  IMAD.MOV R9, RZ, RZ, -R9 ;  /* 0x000000ffff097224 */ /* 0x000fe400078e0a09 */
[----:B------:R-:W-:Y:S01]  /*112c0*/  @!P1 IMAD.MOV R10, RZ, RZ, -R10 ;  /* 0x000000ffff0a9224 */ /* 0x000fe200078e0a0a */
[----:B------:R-:W-:Y:S01]  /*112d0*/  ISETP.GE.AND P1, PT, R3, RZ, PT ;  /* 0x000000ff0300720c */ /* 0x000fe20003f26270 */
[C---:B------:R-:W-:Y:S02]  /*112e0*/  IMAD R4, R5.reuse, R9, R4 ;  /* 0x0000000905047224 */ /* 0x040fe400078e0204 */
[----:B------:R-:W-:Y:S01]  /*112f0*/  IMAD R17, R5, R2, R17 ;  /* 0x0000000205117224 */ /* 0x000fe200078e0211 */
[----:B------:R0:W-:Y:S01]  /*11300*/  STL [R1+0x364], R10 ;  /* 0x0003640a01007387 */ /* 0x0001e20000100800 */
[--C-:B------:R-:W-:Y:S01]  /*11310*/  @!P3 IMAD.IADD R13, R13, 0x1, -R5.reuse ;  /* 0x000000010d0db824 */ /* 0x100fe200078e0a05 */
[C---:B------:R-:W-:Y:S01]  /*11320*/  ISETP.GT.U32.AND P3, PT, R5.reuse, R4, PT ;  /* 0x000000040500720c */ /* 0x040fe20003f64070 */
[----:B------:R-:W-:Y:S01]  /*11330*/  @!P6 IMAD.IADD R22, R22, 0x1, -R5 ;  /* 0x000000011616e824 */ /* 0x000fe200078e0a05 */
[----:B------:R-:W-:Y:S01]  /*11340*/  ISETP.GT.U32.AND P6, PT, R5, R17, PT ;  /* 0x000000110500720c */ /* 0x000fe20003fc4070 */
[----:B------:R-:W-:-:S02]  /*11350*/  VIADD R3, R28, 0xba ;  /* 0x000000ba1c037836 */ /* 0x000fc40000000000 */
[----:B------:R-:W-:-:S03]  /*11360*/  IMAD.HI.U32 R24, R8, R16, RZ ;  /* 0x0000001008187227 */ /* 0x000fc600078e00ff */
[----:B------:R-:W-:Y:S01]  /*11370*/  IABS R18, R3 ;  /* 0x0000000300127213 */ /* 0x000fe20000000000 */
[----:B0-----:R-:W-:Y:S02]  /*11380*/  IMAD.MOV.U32 R10, RZ, RZ, R12 ;  /* 0x000000ffff0a7224 */ /* 0x001fe400078e000c */
[----:B------:R-:W-:Y:S02]  /*11390*/  IMAD.MOV R24, RZ, RZ, -R24 ;  /* 0x000000ffff187224 */ /* 0x000fe400078e0a18 */
[----:B------:R-:W-:Y:S01]  /*113a0*/  @!P4 IMAD.MOV R10, RZ, RZ, -R10 ;  /* 0x000000ffff0ac224 */ /* 0x000fe200078e0a0a */
[C---:B------:R-:W-:Y:S01]  /*113b0*/  ISETP.GT.U32.AND P4, PT, R5.reuse, R13, PT ;  /* 0x0000000d0500720c */ /* 0x040fe20003f84070 */
[----:B------:R-:W-:Y:S02]  /*113c0*/  VIADD R14, R28, 0xb8 ;  /* 0x000000b81c0e7836 */ /* 0x000fe40000000000 */
[----:B------:R-:W-:Y:S01]  /*113d0*/  IMAD R16, R5, R24, R16 ;  /* 0x0000001805107224 */ /* 0x000fe200078e0210 */
[----:B------:R0:W-:Y:S01]  /*113e0*/  STL [R1+0x360], R10 ;  /* 0x0003600a01007387 */ /* 0x0001e20000100800 */
[----:B------:R-:W-:Y:S01]  /*113f0*/  @!P3 IMAD.IADD R4, R4, 0x1, -R5 ;  /* 0x000000010404b824 */ /* 0x000fe200078e0a05 */
[----:B------:R-:W-:Y:S01]  /*11400*/  IABS R2, R14 ;  /* 0x0000000e00027213 */ /* 0x000fe20000000000 */
[----:B------:R-:W-:-:S04]  /*11410*/  IMAD.HI.U32 R23, R8, R18, RZ ;  /* 0x0000001208177227 */ /* 0x000fc800078e00ff */
[----:B------:R-:W-:Y:S01]  /*11420*/  @!P6 IMAD.IADD R17, R17, 0x1, -R5 ;  /* 0x000000011111e824 */ /* 0x000fe200078e0a05 */
[----:B------:R-:W-:Y:S01]  /*11430*/  ISETP.GT.U32.AND P6, PT, R5, R16, PT ;  /* 0x000000100500720c */ /* 0x000fe20003fc4070 */
[----:B------:R-:W-:-:S03]  /*11440*/  IMAD.HI.U32 R9, R8, R6, RZ ;  /* 0x0000000608097227 */ /* 0x000fc600078e00ff */
        /* <DEDUP_REMOVED lines=8> */
[C---:B------:R-:W-:Y:S02]  /*114d0*/  IMAD R9, R5.reuse, R23, R18 ;  /* 0x0000001705097224 */ /* 0x040fe400078e0212 */
[----:B------:R-:W-:Y:S02]  /*114e0*/  IMAD.MOV R18, RZ, RZ, -R15 ;  /* 0x000000ffff127224 */ /* 0x000fe400078e0a0f */
[----:B------:R-:W-:Y:S02]  /*114f0*/  @!P6 IMAD.IADD R16, R16, 0x1, -R5 ;  /* 0x000000011010e824 */ /* 0x000fe400078e0a05 */
[C---:B------:R-:W-:Y:S02]  /*11500*/  IMAD R2, R5.reuse, R18, R2 ;  /* 0x0000001205027224 */ /* 0x040fe400078e0202 */
[----:B0-----:R-:W-:Y:S01]  /*11510*/  IMAD.MOV.U32 R10, RZ, RZ, R22 ;  /* 0x000000ffff0a7224 */ /* 0x001fe200078e0016 */
[C---:B------:R-:W-:Y:S01]  /*11520*/  ISETP.GT.U32.AND P6, PT, R5.reuse, R16, PT ;  /* 0x000000100500720c */ /* 0x040fe20003fc4070 */
[----:B------:R-:W-:-:S02]  /*11530*/  IMAD R6, R5, R24, R6 ;  /* 0x0000001805067224 */ /* 0x000fc400078e0206 */
[----:B------:R-:W-:Y:S01]  /*11540*/  @!P2 IMAD.MOV R10, RZ, RZ, -R10 ;  /* 0x000000ffff0aa224 */ /* 0x000fe200078e0a0a */
[C---:B------:R-:W-:Y:S01]  /*11550*/  ISETP.GT.U32.AND P2, PT, R5.reuse, R9, PT ;  /* 0x000000090500720c */ /* 0x040fe20003f44070 */
[--C-:B------:R-:W-:Y:S01]  /*11560*/  @!P0 IMAD.IADD R4, R4, 0x1, -R5.reuse ;  /* 0x0000000104048824 */ /* 0x100fe200078e0a05 */
[----:B------:R-:W-:Y:S01]  /*11570*/  ISETP.GT.U32.AND P0, PT, R5, R2, PT ;  /* 0x000000020500720c */ /* 0x000fe20003f04070 */
[C---:B------:R-:W-:Y:S01]  /*11580*/  VIADD R15, R28.reuse, 0xb7 ;  /* 0x000000b71c0f7836 */ /* 0x040fe20000000000 */
[----:B------:R0:W-:Y:S01]  /*11590*/  STL [R1+0x358], R10 ;  /* 0x0003580a01007387 */ /* 0x0001e20000100800 */
[--C-:B------:R-:W-:Y:S01]  /*115a0*/  @!P4 IMAD.IADD R13, R13, 0x1, -R5.reuse ;  /* 0x000000010d0dc824 */ /* 0x100fe200078e0a05 */
[----:B------:R-:W-:Y:S01]  /*115b0*/  ISETP.GT.U32.AND P4, PT, R5, R6, PT ;  /* 0x000000060500720c */ /* 0x000fe20003f84070 */
[----:B------:R-:W-:Y:S01]  /*115c0*/  VIADD R12, R28, 0xb6 ;  /* 0x000000b61c0c7836 */ /* 0x000fe20000000000 */
[----:B------:R-:W-:Y:S01]  /*115d0*/  IABS R18, R15 ;  /* 0x0000000f00127213 */ /* 0x000fe20000000000 */
[----:B------:R-:W-:Y:S01]  /*115e0*/  @!P3 IMAD.IADD R17, R17, 0x1, -R5 ;  /* 0x000000011111b824 */ /* 0x000fe200078e0a05 */
[----:B------:R-:W-:Y:S01]  /*115f0*/  ISETP.GE.AND P3, PT, R20, RZ, PT ;  /* 0x000000ff1400720c */ /* 0x000fe20003f66270 */
[----:B------:R-:W-:Y:S01]  /*11600*/  IMAD.MOV.U32 R23, RZ, RZ, R13 ;  /* 0x000000ffff177224 */ /* 0x000fe200078e000d */
[----:B------:R-:W-:Y:S01]  /*11610*/  IABS R11, R12 ;  /* 0x0000000c000b7213 */ /* 0x000fe20000000000 */
[----:B------:R-:W-:Y:S01]  /*11620*/  @!P2 IMAD.IADD R9, R9, 0x1, -R5 ;  /* 0x000000010909a824 */ /* 0x000fe200078e0a05 */
[----:B------:R-:W-:Y:S01]  /*11630*/  ISETP.GE.AND P2, PT, R3, RZ, PT ;  /* 0x000000ff0300720c */ /* 0x000fe20003f46270 */
[----:B------:R-:W-:-:S04]  /*11640*/  IMAD.HI.U32 R22, R8, R18, RZ ;  /* 0x0000001208167227 */ /* 0x000fc800078e00ff */
[----:B------:R-:W-:Y:S01]  /*11650*/  @!P0 IMAD.IADD R2, R2, 0x1, -R5 ;  /* 0x0000000102028824 */ /* 0x000fe200078e0a05 */
[----:B------:R-:W-:Y:S01]  /*11660*/  ISETP.GT.U32.AND P0, PT, R5, R9, PT ;  /* 0x000000090500720c */ /* 0x000fe20003f04070 */
[----:B------:R-:W-:-:S04]  /*11670*/  IMAD.HI.U32 R20, R8, R11, RZ ;  /* 0x0000000b08147227 */ /* 0x000fc800078e00ff */
[----:B------:R-:W-:Y:S02]  /*11680*/  IMAD.MOV R22, RZ, RZ, -R22 ;  /* 0x000000ffff167224 */ /* 0x000fe400078e0a16 */
[----:B------:R-:W-:Y:S01]  /*11690*/  @!P6 IMAD.IADD R16, R16, 0x1, -R5 ;  /* 0x000000011010e824 */ /* 0x000fe200078e0a05 */
[----:B------:R-:W-:Y:S01]  /*116a0*/  ISETP.GE.AND P6, PT, R21, RZ, PT ;  /* 0x000000ff1500720c */ /* 0x000fe20003fc6270 */
[----:B0-----:R-:W-:Y:S02]  /*116b0*/  IMAD.MOV.U32 R10, RZ, RZ, R17 ;  /* 0x000000ffff0a7224 */ /* 0x001fe400078e0011 */
[----:B------:R-:W-:Y:S01]  /*116c0*/  @!P4 IMAD.IADD R6, R6, 0x1, -R5 ;  /* 0x000000010606c824 */ /* 0x000fe200078e0a05 */
[----:B------:R-:W-:Y:S01]  /*116d0*/  ISETP.GE.AND P4, PT, R19, RZ, PT ;  /* 0x000000ff1300720c */ /* 0x000fe20003f86270 */
[----:B------:R-:W-:Y:S02]  /*116e0*/  IMAD.MOV R20, RZ, RZ, -R20 ;  /* 0x000000ffff147224 */ /* 0x000fe400078e0a14 */
[----:B------:R-:W-:-:S02]  /*116f0*/  IMAD R3, R5, R22, R18 ;  /* 0x0000001605037224 */ /* 0x000fc400078e0212 */
[----:B------:R-:W-:Y:S01]  /*11700*/  @!P1 IMAD.MOV R23, RZ, RZ, -R23 ;  /* 0x000000ffff179224 */ /* 0x000fe200078e0a17 */
[C---:B------:R-:W-:Y:S01]  /*11710*/  ISETP.GT.U32.AND P1, PT, R5.reuse, R2, PT ;  /* 0x000000020500720c */ /* 0x040fe20003f24070 */
[----:B------:R-:W-:Y:S02]  /*11720*/  IMAD.MOV.U32 R17, RZ, RZ, R4 ;  /* 0x000000ffff117224 */ /* 0x000fe400078e0004 */
[----:B------:R-:W-:Y:S01]  /*11730*/  @!P5 IMAD.MOV R10, RZ, RZ, -R10 ;  /* 0x000000ffff0ad224 */ /* 0x000fe200078e0a0a */
[C---:B------:R-:W-:Y:S01]  /*11740*/  ISETP.GT.U32.AND P5, PT, R5.reuse, R6, PT ;  /* 0x000000060500720c */ /* 0x040fe20003fa4070 */
[C---:B------:R-:W-:Y:S01]  /*11750*/  IMAD R11, R5.reuse, R20, R11 ;  /* 0x00000014050b7224 */ /* 0x040fe200078e020b */
[----:B------:R-:W-:Y:S01]  /*11760*/  STL [R1+0x354], R23 ;  /* 0x0003541701007387 */ /* 0x000fe20000100800 */
[----:B------:R-:W-:Y:S01]  /*11770*/  @!P3 IMAD.MOV R17, RZ, RZ, -R17 ;  /* 0x000000ffff11b224 */ /* 0x000fe200078e0a11 */
[----:B------:R-:W-:Y:S01]  /*11780*/  ISETP.GT.U32.AND P3, PT, R5, R3, PT ;  /* 0x000000030500720c */ /* 0x000fe20003f64070 */
[----:B------:R-:W-:Y:S01]  /*11790*/  VIADD R13, R28, 0xb5 ;  /* 0x000000b51c0d7836 */ /* 0x000fe20000000000 */
[----:B------:R0:W-:Y:S01]  /*117a0*/  STL [R1+0x34c], R10 ;  /* 0x00034c0a01007387 */ /* 0x0001e20000100800 */
[--C-:B------:R-:W-:Y:S01]  /*117b0*/  @!P0 IMAD.IADD R9, R9, 0x1, -R5.reuse ;  /* 0x0000000109098824 */ /* 0x100fe200078e0a05 */
[----:B------:R-:W-:Y:S01]  /*117c0*/  ISETP.GT.U32.AND P0, PT, R5, R11, PT ;  /* 0x0000000b0500720c */ /* 0x000fe20003f04070 */
[--C-:B------:R-:W-:Y:S01]  /*117d0*/  @!P1 IMAD.IADD R2, R2, 0x1, -R5.reuse ;  /* 0x0000000102029824 */ /* 0x100fe200078e0a05 */
[----:B------:R-:W-:Y:S01]  /*117e0*/  STL [R1+0x348], R17 ;  /* 0x0003481101007387 */ /* 0x000fe20000100800 */
[----:B------:R-:W-:Y:S01]  /*117f0*/  VIADD R4, R28, 0xb4 ;  /* 0x000000b41c047836 */ /* 0x000fe20000000000 */
[----:B------:R-:W-:Y:S01]  /*11800*/  ISETP.GE.AND P1, PT, R12, RZ, PT ;  /* 0x000000ff0c00720c */ /* 0x000fe20003f26270 */
[--C-:B------:R-:W-:Y:S01]  /*11810*/  @!P5 IMAD.IADD R6, R6, 0x1, -R5.reuse ;  /* 0x000000010606d824 */ /* 0x100fe200078e0a05 */
[----:B------:R-:W-:Y:S01]  /*11820*/  ISETP.GE.AND P5, PT, R15, RZ, PT ;  /* 0x000000ff0f00720c */ /* 0x000fe20003fa6270 */
[----:B0-----:R-:W-:Y:S01]  /*11830*/  IMAD.MOV.U32 R10, RZ, RZ, R16 ;  /* 0x000000ffff0a7224 */ /* 0x001fe200078e0010 */
[----:B------:R-:W-:Y:S01]  /*11840*/  IABS R18, R4 ;  /* 0x0000000400127213 */ /* 0x000fe20000000000 */
[--C-:B------:R-:W-:Y:S01]  /*11850*/  @!P3 IMAD.IADD R3, R3, 0x1, -R5.reuse ;  /* 0x000000010303b824 */ /* 0x100fe200078e0a05 */
[----:B------:R-:W-:Y:S01]  /*11860*/  ISETP.GE.AND P3, PT, R13, RZ, PT ;  /* 0x000000ff0d00720c */ /* 0x000fe20003f66270 */
[----:B------:R-:W-:Y:S01]  /*11870*/  @!P6 IMAD.MOV R10, RZ, RZ, -R10 ;  /* 0x000000ffff0ae224 */ /* 0x000fe200078e0a0a */
[----:B------:R-:W-:Y:S01]  /*11880*/  ISETP.GE.AND P6, PT, R14, RZ, PT ;  /* 0x000000ff0e00720c */ /* 0x000fe20003fc6270 */
[----:B------:R-:W-:Y:S01]  /*11890*/  @!P0 IMAD.IADD R11, R11, 0x1, -R5 ;  /* 0x000000010b0b8824 */ /* 0x000fe200078e0a05 */
[----:B------:R-:W-:Y:S01]  /*118a0*/  IABS R14, R13 ;  /* 0x0000000d000e7213 */ /* 0x000fe20000000000 */
[----:B------:R-:W-:Y:S01]  /*118b0*/  IMAD.MOV.U32 R16, RZ, RZ, R9 ;  /* 0x000000ffff107224 */ /* 0x000fe200078e0009 */
[----:B------:R-:W-:Y:S01]  /*118c0*/  ISETP.GT.U32.AND P0, PT, R5, R3, PT ;  /* 0x000000030500720c */ /* 0x000fe20003f04070 */
[----:B------:R0:W-:Y:S01]  /*118d0*/  STL [R1+0x344], R10 ;  /* 0x0003440a01007387 */ /* 0x0001e20000100800 */
[----:B------:R-:W-:-:S04]  /*118e0*/  IMAD.HI.U32 R12, R8, R18, RZ ;  /* 0x00000012080c7227 */ /* 0x000fc800078e00ff */
[----:B------:R-:W-:-:S04]  /*118f0*/  IMAD.HI.U32 R15, R8, R14, RZ ;  /* 0x0000000e080f7227 */ /* 0x000fc800078e00ff */
[----:B------:R-:W-:Y:S02]  /*11900*/  IMAD.MOV R15, RZ, RZ, -R15 ;  /* 0x000000ffff0f7224 */ /* 0x000fe400078e0a0f */
[----:B0-----:R-:W-:Y:S02]  /*11910*/  IMAD.MOV.U32 R10, RZ, RZ, R6 ;  /* 0x000000ffff0a7224 */ /* 0x001fe400078e0006 */
[C---:B------:R-:W-:Y:S02]  /*11920*/  IMAD R15, R5.reuse, R15, R14 ;  /* 0x0000000f050f7224 */ /* 0x040fe400078e020e */
[----:B------:R-:W-:Y:S02]  /*11930*/  IMAD.MOV.U32 R6, RZ, RZ, R2 ;  /* 0x000000ffff067224 */ /* 0x000fe400078e0002 */
[----:B------:R-:W-:Y:S01]  /*11940*/  @!P2 IMAD.MOV R16, RZ, RZ, -R16 ;  /* 0x000000ffff10a224 */ /* 0x000fe200078e0a10 */
[----:B------:R-:W-:Y:S01]  /*11950*/  ISETP.GE.AND P2, PT, R4, RZ, PT ;  /* 0x000000ff0400720c */ /* 0x000fe20003f46270 */
[----:B------:R-:W-:Y:S01]  /*11960*/  @!P6 IMAD.MOV R6, RZ, RZ, -R6 ;  /* 0x000000ffff06e224 */ /* 0x000fe200078e0a06 */
[C---:B------:R-:W-:Y:S01]  /*11970*/  ISETP.GT.U32.AND P6, PT, R5.reuse, R15, PT ;  /* 0x0000000f0500720c */ /* 0x040fe20003fc4070 */
[----:B------:R-:W-:Y:S01]  /*11980*/  @!P4 IMAD.MOV R10, RZ, RZ, -R10 ;  /* 0x000000ffff0ac224 */ /* 0x000fe200078e0a0a */
[----:B------:R-:W-:Y:S01]  /*11990*/  ISETP.GT.U32.AND P4, PT, R5, R11, PT ;  /* 0x0000000b0500720c */ /* 0x000fe20003f84070 */
[----:B------:R-:W-:Y:S01]  /*119a0*/  @!P0 IMAD.IADD R3, R3, 0x1, -R5 ;  /* 0x0000000103038824 */ /* 0x000fe200078e0a05 */
[----:B------:R0:W-:Y:S01]  /*119b0*/  STL [R1+0x33c], R16 ;  /* 0x00033c1001007387 */ /* 0x0001e20000100800 */
[----:B------:R-:W-:-:S02]  /*119c0*/  IMAD.MOV R12, RZ, RZ, -R12 ;  /* 0x000000ffff0c7224 */ /* 0x000fc400078e0a0c */
[----:B------:R-:W-:Y:S01]  /*119d0*/  IMAD.MOV.U32 R9, RZ, RZ, R3 ;  /* 0x000000ffff097224 */ /* 0x000fe200078e0003 */
[----:B------:R1:W-:Y:S01]  /*119e0*/  STL [R1+0x338], R10 ;  /* 0x0003380a01007387 */ /* 0x0003e20000100800 */
[----:B------:R-:W-:Y:S02]  /*119f0*/  IMAD R18, R5, R12, R18 ;  /* 0x0000000c05127224 */ /* 0x000fe400078e0212 */
[----:B------:R-:W-:Y:S01]  /*11a00*/  @!P5 IMAD.MOV R9, RZ, RZ, -R9 ;  /* 0x000000ffff09d224 */ /* 0x000fe200078e0a09 */
[----:B------:R3:W-:Y:S01]  /*11a10*/  STL [R1+0x334], R6 ;  /* 0x0003340601007387 */ /* 0x0007e20000100800 */
[--C-:B------:R-:W-:Y:S02]  /*11a20*/  @!P6 IMAD.IADD R15, R15, 0x1, -R5.reuse ;  /* 0x000000010f0fe824 */ /* 0x100fe400078e0a05 */
[C---:B0-----:R-:W-:Y:S01]  /*11a30*/  VIADD R16, R28.reuse, 0xb3 ;  /* 0x000000b31c107836 */ /* 0x041fe20000000000 */
[----:B------:R0:W-:Y:S01]  /*11a40*/  STL [R1+0x330], R9 ;  /* 0x0003300901007387 */ /* 0x0001e20000100800 */
[----:B------:R-:W-:Y:S01]  /*11a50*/  @!P4 IMAD.IADD R11, R11, 0x1, -R5 ;  /* 0x000000010b0bc824 */ /* 0x000fe200078e0a05 */
[C---:B------:R-:W-:Y:S01]  /*11a60*/  ISETP.GT.U32.AND P4, PT, R5.reuse, R18, PT ;  /* 0x000000120500720c */ /* 0x040fe20003f84070 */
[----:B------:R-:W-:Y:S01]  /*11a70*/  VIADD R2, R28, 0xb2 ;  /* 0x000000b21c027836 */ /* 0x000fe20000000000 */
[----:B------:R-:W-:Y:S01]  /*11a80*/  ISETP.GE.AND P0, PT, R16, RZ, PT ;  /* 0x000000ff1000720c */ /* 0x000fe20003f06270 */
[----:B-1----:R-:W-:Y:S01]  /*11a90*/  IMAD.MOV.U32 R10, RZ, RZ, R11 ;  /* 0x000000ffff0a7224 */ /* 0x002fe200078e000b */
[----:B------:R-:W-:Y:S01]  /*11aa0*/  IABS R16, R16 ;  /* 0x0000001000107213 */ /* 0x000fe20000000000 */
[----:B---3--:R-:W-:Y:S01]  /*11ab0*/  VIADD R6, R28, 0xb1 ;  /* 0x000000b11c067836 */ /* 0x008fe20000000000 */
[----:B------:R-:W-:Y:S01]  /*11ac0*/  ISETP.GT.U32.AND P6, PT, R5, R15, PT ;  /* 0x0000000f0500720c */ /* 0x000fe20003fc4070 */
[----:B------:R-:W-:Y:S01]  /*11ad0*/  @!P1 IMAD.MOV R10, RZ, RZ, -R10 ;  /* 0x000000ffff0a9224 */ /* 0x000fe200078e0a0a */
[----:B------:R-:W-:Y:S01]  /*11ae0*/  IABS R4, R2 ;  /* 0x0000000200047213 */ /* 0x000fe20000000000 */
[----:B0-----:R-:W-:Y:S01]  /*11af0*/  IMAD.HI.U32 R9, R8, R16, RZ ;  /* 0x0000001008097227 */ /* 0x001fe200078e00ff */
[----:B------:R-:W-:-:S02]  /*11b00*/  IABS R13, R6 ;  /* 0x00000006000d7213 */ /* 0x000fc40000000000 */
[----:B------:R-:W-:Y:S01]  /*11b10*/  ISETP.GE.AND P5, PT, R2, RZ, PT ;  /* 0x000000ff0200720c */ /* 0x000fe20003fa6270 */
[----:B------:R-:W-:Y:S01]  /*11b20*/  IMAD.MOV R9, RZ, RZ, -R9 ;  /* 0x000000ffff097224 */ /* 0x000fe200078e0a09 */
[----:B------:R-:W-:Y:S01]  /*11b30*/  ISETP.GE.AND P1, PT, R6, RZ, PT ;  /* 0x000000ff0600720c */ /* 0x000fe20003f26270 */
[----:B------:R-:W-:Y:S01]  /*11b40*/  IMAD.MOV.U32 R3, RZ, RZ, R4 ;  /* 0x000000ffff037224 */ /* 0x000fe200078e0004 */
[----:B------:R0:W-:Y:S01]  /*11b50*/  STL [R1+0x32c], R10 ;  /* 0x00032c0a01007387 */ /* 0x0001e20000100800 */
[----:B------:R-:W-:Y:S02]  /*11b60*/  IMAD R16, R5, R9, R16 ;  /* 0x0000000905107224 */ /* 0x000fe400078e0210 */
[--C-:B------:R-:W-:Y:S02]  /*11b70*/  @!P4 IMAD.IADD R18, R18, 0x1, -R5.reuse ;  /* 0x000000011212c824 */ /* 0x100fe400078e0a05 */
[----:B------:R-:W-:Y:S01]  /*11b80*/  @!P6 IMAD.IADD R15, R15, 0x1, -R5 ;  /* 0x000000010f0fe824 */ /* 0x000fe200078e0a05 */
[C---:B------:R-:W-:Y:S01]  /*11b90*/  ISETP.GT.U32.AND P6, PT, R5.reuse, R16, PT ;  /* 0x000000100500720c */ /* 0x040fe20003fc4070 */
[----:B------:R-:W-:Y:S01]  /*11ba0*/  IMAD.HI.U32 R4, R8, R3, RZ ;  /* 0x0000000308047227 */ /* 0x000fe200078e00ff */
[----:B------:R-:W-:-:S03]  /*11bb0*/  ISETP.GT.U32.AND P4, PT, R5, R18, PT ;  /* 0x000000120500720c */ /* 0x000fc60003f84070 */
[----:B------:R-:W-:-:S04]  /*11bc0*/  IMAD.HI.U32 R2, R8, R13, RZ ;  /* 0x0000000d08027227 */ /* 0x000fc800078e00ff */
[----:B------:R-:W-:Y:S02]  /*11bd0*/  IMAD.MOV R4, RZ, RZ, -R4 ;  /* 0x000000ffff047224 */ /* 0x000fe400078e0a04 */
[----:B------:R-:W-:Y:S02]  /*11be0*/  IMAD.MOV R6, RZ, RZ, -R2 ;  /* 0x000000ffff067224 */ /* 0x000fe400078e0a02 */
[----:B------:R-:W-:Y:S02]  /*11bf0*/  IMAD R2, R5, R4, R3 ;  /* 0x0000000405027224 */ /* 0x000fe400078e0203 */
[----:B------:R-:W-:Y:S02]  /*11c00*/  VIADD R3, R28, 0xb0 ;  /* 0x000000b01c037836 */ /* 0x000fe40000000000 */
[----:B0-----:R-:W-:Y:S02]  /*11c10*/  IMAD.MOV.U32 R10, RZ, RZ, R15 ;  /* 0x000000ffff0a7224 */ /* 0x001fe400078e000f */
[----:B------:R-:W-:Y:S01]  /*11c20*/  @!P6 IMAD.IADD R16, R16, 0x1, -R5 ;  /* 0x000000011010e824 */ /* 0x000fe200078e0a05 */
[----:B------:R-:W-:Y:S01]  /*11c30*/  IABS R9, R3 ;  /* 0x0000000300097213 */ /* 0x000fe20000000000 */
[----:B------:R-:W-:-:S02]  /*11c40*/  @!P3 IMAD.MOV R10, RZ, RZ, -R10 ;  /* 0x000000ffff0ab224 */ /* 0x000fc400078e0a0a */
[C---:B------:R-:W-:Y:S01]  /*11c50*/  IMAD R13, R5.reuse, R6, R13 ;  /* 0x00000006050d7224 */ /* 0x040fe200078e020d */
[C---:B------:R-:W-:Y:S01]  /*11c60*/  ISETP.GT.U32.AND P3, PT, R5.reuse, R16, PT ;  /* 0x000000100500720c */ /* 0x040fe20003f64070 */
[----:B------:R-:W-:Y:S01]  /*11c70*/  @!P4 IMAD.IADD R18, R18, 0x1, -R5 ;  /* 0x000000011212c824 */ /* 0x000fe200078e0a05 */
[C---:B------:R-:W-:Y:S01]  /*11c80*/  ISETP.GT.U32.AND P4, PT, R5.reuse, R2, PT ;  /* 0x000000020500720c */ /* 0x040fe20003f84070 */
[----:B------:R-:W-:Y:S01]  /*11c90*/  IMAD.HI.U32 R15, R8, R9, RZ ;  /* 0x00000009080f7227 */ /* 0x000fe200078e00ff */
[----:B------:R0:W-:Y:S01]  /*11ca0*/  STL [R1+0x324], R10 ;  /* 0x0003240a01007387 */ /* 0x0001e20000100800 */
[----:B------:R-:W-:Y:S02]  /*11cb0*/  ISETP.GT.U32.AND P6, PT, R5, R13, PT ;  /* 0x0000000d0500720c */ /* 0x000fe40003fc4070 */
[----:B------:R-:W-:Y:S02]  /*11cc0*/  IMAD.MOV R15, RZ, RZ, -R15 ;  /* 0x000000ffff0f7224 */ /* 0x000fe400078e0a0f */
[----:B------:R-:W-:-:S02]  /*11cd0*/  VIADD R11, R28, 0xae ;  /* 0x000000ae1c0b7836 */ /* 0x000fc40000000000 */
[----:B------:R-:W-:Y:S02]  /*11ce0*/  VIADD R14, R28, 0xaf ;  /* 0x000000af1c0e7836 */ /* 0x000fe40000000000 */
[--C-:B------:R-:W-:Y:S01]  /*11cf0*/  @!P3 IMAD.IADD R16, R16, 0x1, -R5.reuse ;  /* 0x000000011010b824 */ /* 0x100fe200078e0a05 */
[----:B------:R-:W-:Y:S01]  /*11d00*/  IABS R12, R11 ;  /* 0x0000000b000c7213 */ /* 0x000fe20000000000 */
[----:B0-----:R-:W-:Y:S01]  /*11d10*/  IMAD.MOV.U32 R10, RZ, RZ, R18 ;  /* 0x000000ffff0a7224 */ /* 0x001fe200078e0012 */
[----:B------:R-:W-:Y:S01]  /*11d20*/  IABS R17, R14 ;  /* 0x0000000e00117213 */ /* 0x000fe20000000000 */
[----:B------:R-:W-:Y:S02]  /*11d30*/  @!P4 IMAD.IADD R2, R2, 0x1, -R5 ;  /* 0x000000010202c824 */ /* 0x000fe400078e0a05 */
[----:B------:R-:W-:Y:S01]  /*11d40*/  @!P2 IMAD.MOV R10, RZ, RZ, -R10 ;  /* 0x000000ffff0aa224 */ /* 0x000fe200078e0a0a */
[----:B------:R-:W-:Y:S01]  /*11d50*/  ISETP.GE.AND P2, PT, R3, RZ, PT ;  /* 0x000000ff0300720c */ /* 0x000fe20003f46270 */
[C---:B------:R-:W-:Y:S01]  /*11d60*/  IMAD R3, R5.reuse, R15, R9 ;  /* 0x0000000f05037224 */ /* 0x040fe200078e0209 */
[----:B------:R-:W-:Y:S01]  /*11d70*/  ISETP.GT.U32.AND P4, PT, R5, R2, PT ;  /* 0x000000020500720c */ /* 0x000fe20003f84070 */
[----:B------:R-:W-:Y:S01]  /*11d80*/  @!P6 IMAD.IADD R13, R13, 0x1, -R5 ;  /* 0x000000010d0de824 */ /* 0x000fe200078e0a05 */
[----:B------:R0:W-:Y:S01]  /*11d90*/  STL [R1+0x320], R10 ;  /* 0x0003200a01007387 */ /* 0x0001e20000100800 */
[----:B------:R-:W-:Y:S01]  /*11da0*/  VIADD R4, R28, 0xad ;  /* 0x000000ad1c047836 */ /* 0x000fe20000000000 */
[C---:B------:R-:W-:Y:S01]  /*11db0*/  ISETP.GT.U32.AND P3, PT, R5.reuse, R3, PT ;  /* 0x000000030500720c */ /* 0x040fe20003f64070 */
[----:B------:R-:W-:Y:S01]  /*11dc0*/  IMAD.HI.U32 R9, R8, R12, RZ ;  /* 0x0000000c08097227 */ /* 0x000fe200078e00ff */
[----:B------:R-:W-:-:S02]  /*11dd0*/  ISETP.GT.U32.AND P6, PT, R5, R13, PT ;  /* 0x0000000d0500720c */ /* 0x000fc40003fc4070 */
[----:B------:R-:W-:Y:S01]  /*11de0*/  IABS R6, R4 ;  /* 0x0000000400067213 */ /* 0x000fe20000000000 */
[----:B------:R-:W-:-:S04]  /*11df0*/  IMAD.HI.U32 R18, R8, R17, RZ ;  /* 0x0000001108127227 */ /* 0x000fc800078e00ff */
[----:B------:R-:W-:Y:S02]  /*11e00*/  IMAD.MOV R9, RZ, RZ, -R9 ;  /* 0x000000ffff097224 */ /* 0x000fe400078e0a09 */
[----:B------:R-:W-:-:S04]  /*11e10*/  IMAD.HI.U32 R15, R8, R6, RZ ;  /* 0x00000006080f7227 */ /* 0x000fc800078e00ff */
[----:B------:R-:W-:Y:S02]  /*11e20*/  @!P3 IMAD.IADD R3, R3, 0x1, -R5 ;  /* 0x000000010303b824 */ /* 0x000fe400078e0a05 */
[----:B0-----:R-:W-:Y:S02]  /*11e30*/  IMAD.MOV.U32 R10, RZ, RZ, R16 ;  /* 0x000000ffff0a7224 */ /* 0x001fe400078e0010 */
[----:B------:R-:W-:Y:S01]  /*11e40*/  IMAD.MOV R18, RZ, RZ, -R18 ;  /* 0x000000ffff127224 */ /* 0x000fe200078e0a12 */
[C---:B------:R-:W-:Y:S01]  /*11e50*/  ISETP.GT.U32.AND P3, PT, R5.reuse, R3, PT ;  /* 0x000000030500720c */ /* 0x040fe20003f64070 */
[----:B------:R-:W-:Y:S02]  /*11e60*/  IMAD R12, R5, R9, R12 ;  /* 0x00000009050c7224 */ /* 0x000fe400078e020c */
[----:B------:R-:W-:Y:S02]  /*11e70*/  IMAD.MOV R15, RZ, RZ, -R15 ;  /* 0x000000ffff0f7224 */ /* 0x000fe400078e0a0f */
[----:B------:R-:W-:-:S02]  /*11e80*/  VIADD R9, R28, 0xac ;  /* 0x000000ac1c097836 */ /* 0x000fc40000000000 */
[----:B------:R-:W-:Y:S01]  /*11e90*/  @!P4 IMAD.IADD R2, R2, 0x1, -R5 ;  /* 0x000000010202c824 */ /* 0x000fe200078e0a05 */
[----:B------:R-:W-:Y:S01]  /*11ea0*/  ISETP.GE.AND P4, PT, R14, RZ, PT ;  /* 0x000000ff0e00720c */ /* 0x000fe20003f86270 */
[----:B------:R-:W-:Y:S02]  /*11eb0*/  @!P0 IMAD.MOV R10, RZ, RZ, -R10 ;  /* 0x000000ffff0a8224 */ /* 0x000fe400078e0a0a */
[----:B------:R-:W-:Y:S02]  /*11ec0*/  IMAD R14, R5, R18, R17 ;  /* 0x00000012050e7224 */ /* 0x000fe400078e0211 */
[--C-:B------:R-:W-:Y:S01]  /*11ed0*/  @!P6 IMAD.IADD R13, R13, 0x1, -R5.reuse ;  /* 0x000000010d0de824 */ /* 0x100fe200078e0a05 */
[C---:B------:R-:W-:Y:S01]  /*11ee0*/  ISETP.GT.U32.AND P6, PT, R5.reuse, R12, PT ;  /* 0x0000000c0500720c */ /* 0x040fe20003fc4070 */
[C---:B------:R-:W-:Y:S01]  /*11ef0*/  IMAD R6, R5.reuse, R15, R6 ;  /* 0x0000000f05067224 */ /* 0x040fe200078e0206 */
[----:B------:R-:W-:Y:S01]  /*11f00*/  IABS R15, R9 ;  /* 0x00000009000f7213 */ /* 0x000fe20000000000 */
[----:B------:R0:W-:Y:S01]  /*11f10*/  STL [R1+0x318], R10 ;  /* 0x0003180a01007387 */ /* 0x0001e20000100800 */
[----:B------:R-:W-:Y:S01]  /*11f20*/  IMAD.MOV.U32 R16, RZ, RZ, R2 ;  /* 0x000000ffff107224 */ /* 0x000fe200078e0002 */
[----:B------:R-:W-:Y:S01]  /*11f30*/  ISETP.GT.U32.AND P0, PT, R5, R14, PT ;  /* 0x0000000e0500720c */ /* 0x000fe20003f04070 */
[----:B------:R-:W-:Y:S01]  /*11f40*/  @!P3 IMAD.IADD R3, R3, 0x1, -R5 ;  /* 0x000000010303b824 */ /* 0x000fe200078e0a05 */
[----:B------:R-:W-:Y:S01]  /*11f50*/  ISETP.GE.AND P3, PT, R4, RZ, PT ;  /* 0x000000ff0400720c */ /* 0x000fe20003f66270 */
[----:B------:R-:W-:-:S02]  /*11f60*/  IMAD.MOV.U32 R2, RZ, RZ, R15 ;  /* 0x000000ffff027224 */ /* 0x000fc400078e000f */
[----:B------:R-:W-:Y:S01]  /*11f70*/  @!P5 IMAD.MOV R16, RZ, RZ, -R16 ;  /* 0x000000ffff10d224 */ /* 0x000fe200078e0a10 */
[----:B------:R-:W-:Y:S01]  /*11f80*/  ISETP.GE.AND P5, PT, R11, RZ, PT ;  /* 0x000000ff0b00720c */ /* 0x000fe20003fa6270 */
[----:B------:R-:W-:Y:S02]  /*11f90*/  VIADD R11, R28, 0xab ;  /* 0x000000ab1c0b7836 */ /* 0x000fe40000000000 */
[----:B0-----:R-:W-:Y:S01]  /*11fa0*/  IMAD.MOV.U32 R10, RZ, RZ, R13 ;  /* 0x000000ffff0a7224 */ /* 0x001fe200078e000d */
[----:B------:R-:W-:Y:S01]  /*11fb0*/  STL [R1+0x314], R16 ;  /* 0x0003141001007387 */ /* 0x000fe20000100800 */
[----:B------:R-:W-:Y:S01]  /*11fc0*/  IMAD.HI.U32 R13, R8, R2, RZ ;  /* 0x00000002080d7227 */ /* 0x000fe200078e00ff */
[----:B------:R-:W-:-:S03]  /*11fd0*/  IABS R18, R11 ;  /* 0x0000000b00127213 */ /* 0x000fc60000000000 */
[----:B------:R-:W-:Y:S01]  /*11fe0*/  @!P1 IMAD.MOV R10, RZ, RZ, -R10 ;  /* 0x000000ffff0a9224 */ /* 0x000fe200078e0a0a */
[----:B------:R-:W-:Y:S01]  /*11ff0*/  ISETP.GT.U32.AND P1, PT, R5, R6, PT ;  /* 0x000000060500720c */ /* 0x000fe20003f24070 */
[----:B------:R-:W-:Y:S02]  /*12000*/  @!P6 IMAD.IADD R12, R12, 0x1, -R5 ;  /* 0x000000010c0ce824 */ /* 0x000fe400078e0a05 */
[----:B------:R-:W-:Y:S01]  /*12010*/  IMAD.MOV R13, RZ, RZ, -R13 ;  /* 0x000000ffff0d7224 */ /* 0x000fe200078e0a0d */
[----:B------:R0:W-:Y:S01]  /*12020*/  STL [R1+0x30c], R10 ;  /* 0x00030c0a01007387 */ /* 0x0001e20000100800 */
[----:B------:R-:W-:Y:S01]  /*12030*/  @!P0 IMAD.IADD R14, R14, 0x1, -R5 ;  /* 0x000000010e0e8824 */ /* 0x000fe200078e0a05 */
[----:B------:R-:W-:Y:S01]  /*12040*/  ISETP.GE.AND P0, PT, R9, RZ, PT ;  /* 0x000000ff0900720c */ /* 0x000fe20003f06270 */
[C---:B------:R-:W-:Y:S02]  /*12050*/  IMAD R2, R5.reuse, R13, R2 ;  /* 0x0000000d05027224 */ /* 0x040fe400078e0202 */
[----:B------:R-:W-:Y:S01]  /*12060*/  IMAD.HI.U32 R13, R8, R18, RZ ;  /* 0x00000012080d7227 */ /* 0x000fe200078e00ff */
[----:B------:R-:W-:-:S03]  /*12070*/  ISETP.GT.U32.AND P6, PT, R5, R14, PT ;  /* 0x0000000e0500720c */ /* 0x000fc60003fc4070 */
[----:B------:R-:W-:Y:S02]  /*12080*/  IMAD.MOV R13, RZ, RZ, -R13 ;  /* 0x000000ffff0d7224 */ /* 0x000fe400078e0a0d */
[----:B0-----:R-:W-:Y:S02]  /*12090*/  IMAD.MOV.U32 R10, RZ, RZ, R3 ;  /* 0x000000ffff0a7224 */ /* 0x001fe400078e0003 */
[--C-:B------:R-:W-:Y:S02]  /*120a0*/  @!P1 IMAD.IADD R6, R6, 0x1, -R5.reuse ;  /* 0x0000000106069824 */ /* 0x100fe400078e0a05 */
[----:B------:R-:W-:Y:S01]  /*120b0*/  @!P2 IMAD.MOV R10, RZ, RZ, -R10 ;  /* 0x000000ffff0aa224 */ /* 0x000fe200078e0a0a */
[C---:B------:R-:W-:Y:S01]  /*120c0*/  ISETP.GT.U32.AND P2, PT, R5.reuse, R12, PT ;  /* 0x0000000c0500720c */ /* 0x040fe20003f44070 */
[C---:B------:R-:W-:Y:S01]  /*120d0*/  IMAD R18, R5.reuse, R13, R18 ;  /* 0x0000000d05127224 */ /* 0x040fe200078e0212 */
[C---:B------:R-:W-:Y:S01]  /*120e0*/  ISETP.GT.U32.AND P1, PT, R5.reuse, R6, PT ;  /* 0x000000060500720c */ /* 0x040fe20003f24070 */
        /* <DEDUP_REMOVED lines=9> */
[----:B------:R-:W-:Y:S01]  /*12180*/  ISETP.GT.U32.AND P2, PT, R5, R18, PT ;  /* 0x000000120500720c */ /* 0x000fe20003f44070 */
[----:B------:R-:W-:Y:S01]  /*12190*/  @!P1 IMAD.IADD R6, R6, 0x1, -R5 ;  /* 0x0000000106069824 */ /* 0x000fe200078e0a05 */
[----:B------:R-:W-:Y:S01]  /*121a0*/  IABS R15, R9 ;  /* 0x00000009000f7213 */ /* 0x000fe20000000000 */
[----:B0-----:R-:W-:Y:S01]  /*121b0*/  IMAD.MOV.U32 R10, RZ, RZ, R14 ;  /* 0x000000ffff0a7224 */ /* 0x001fe200078e000e */
[----:B------:R-:W-:Y:S01]  /*121c0*/  ISETP.GE.AND P1, PT, R11, RZ, PT ;  /* 0x000000ff0b00720c */ /* 0x000fe20003f26270 */
[----:B------:R-:W-:-:S04]  /*121d0*/  IMAD.HI.U32 R11, R8, R16, RZ ;  /* 0x00000010080b7227 */ /* 0x000fc800078e00ff */
[--C-:B------:R-:W-:Y:S01]  /*121e0*/  @!P6 IMAD.IADD R2, R2, 0x1, -R5.reuse ;  /* 0x000000010202e824 */ /* 0x100fe200078e0a05 */
[----:B------:R-:W-:Y:S01]  /*121f0*/  ISETP.GE.AND P6, PT, R4, RZ, PT ;  /* 0x000000ff0400720c */ /* 0x000fe20003fc6270 */
[----:B------:R-:W-:Y:S02]  /*12200*/  @!P4 IMAD.MOV R10, RZ, RZ, -R10 ;  /* 0x000000ffff0ac224 */ /* 0x000fe400078e0a0a */
[----:B------:R-:W-:Y:S01]  /*12210*/  @!P2 IMAD.IADD R18, R18, 0x1, -R5 ;  /* 0x000000011212a824 */ /* 0x000fe200078e0a05 */
[C---:B------:R-:W-:Y:S01]  /*12220*/  ISETP.GT.U32.AND P2, PT, R5.reuse, R2, PT ;  /* 0x000000020500720c */ /* 0x040fe20003f44070 */
[C---:B------:R-:W-:Y:S01]  /*12230*/  IMAD.HI.U32 R13, R8.reuse, R17, RZ ;  /* 0x00000011080d7227 */ /* 0x040fe200078e00ff */
[----:B------:R0:W-:Y:S02]  /*12240*/  STL [R1+0x304], R10 ;  /* 0x0003040a01007387 */ /* 0x0001e40000100800 */
[----:B------:R-:W-:Y:S01]  /*12250*/  ISETP.GT.U32.AND P4, PT, R5, R18, PT ;  /* 0x000000120500720c */ /* 0x000fe20003f84070 */
[----:B------:R-:W-:-:S04]  /*12260*/  IMAD.HI.U32 R4, R8, R15, RZ ;  /* 0x0000000f08047227 */ /* 0x000fc800078e00ff */
[----:B------:R-:W-:Y:S02]  /*12270*/  IMAD.MOV R11, RZ, RZ, -R11 ;  /* 0x000000ffff0b7224 */ /* 0x000fe400078e0a0b */
[----:B------:R-:W-:Y:S02]  /*12280*/  IMAD.MOV R13, RZ, RZ, -R13 ;  /* 0x000000ffff0d7224 */ /* 0x000fe400078e0a0d */
[----:B------:R-:W-:Y:S02]  /*12290*/  IMAD.MOV R4, RZ, RZ, -R4 ;  /* 0x000000ffff047224 */ /* 0x000fe400078e0a04 */
[C---:B------:R-:W-:Y:S02]  /*122a0*/  IMAD R16, R5.reuse, R11, R16 ;  /* 0x0000000b05107224 */ /* 0x040fe400078e0210 */
[----:B0-----:R-:W-:Y:S02]  /*122b0*/  IMAD.MOV.U32 R10, RZ, RZ, R6 ;  /* 0x000000ffff0a7224 */ /* 0x001fe400078e0006 */
[----:B------:R-:W-:-:S02]  /*122c0*/  IMAD R17, R5, R13, R17 ;  /* 0x0000000d05117224 */ /* 0x000fc400078e0211 */
[C---:B------:R-:W-:Y:S02]  /*122d0*/  IMAD R15, R5.reuse, R4, R15 ;  /* 0x00000004050f7224 */ /* 0x040fe400078e020f */
[----:B------:R-:W-:Y:S01]  /*122e0*/  @!P3 IMAD.MOV R10, RZ, RZ, -R10 ;  /* 0x000000ffff0ab224 */ /* 0x000fe200078e0a0a */
[C---:B------:R-:W-:Y:S01]  /*122f0*/  ISETP.GT.U32.AND P3, PT, R5.reuse, R16, PT ;  /* 0x000000100500720c */ /* 0x040fe20003f64070 */
[----:B------:R-:W-:Y:S01]  /*12300*/  @!P5 IMAD.MOV R12, RZ, RZ, -R12 ;  /* 0x000000ffff0cd224 */ /* 0x000fe200078e0a0c */
[C---:B------:R-:W-:Y:S01]  /*12310*/  ISETP.GT.U32.AND P5, PT, R5.reuse, R17, PT ;  /* 0x000000110500720c */ /* 0x040fe20003fa4070 */
[--C-:B------:R-:W-:Y:S01]  /*12320*/  @!P4 IMAD.IADD R18, R18, 0x1, -R5.reuse ;  /* 0x000000011212c824 */ /* 0x100fe200078e0a05 */
[----:B------:R-:W-:Y:S01]  /*12330*/  ISETP.GT.U32.AND P4, PT, R5, R15, PT ;  /* 0x0000000f0500720c */ /* 0x000fe20003f84070 */
[----:B------:R-:W-:Y:S01]  /*12340*/  @!P2 IMAD.IADD R2, R2, 0x1, -R5 ;  /* 0x000000010202a824 */ /* 0x000fe200078e0a05 */
[----:B------:R0:W-:Y:S01]  /*12350*/  STL [R1+0x300], R12 ;  /* 0x0003000c01007387 */ /* 0x0001e20000100800 */
[----:B------:R-:W-:Y:S01]  /*12360*/  VIADD R6, R28, 0xa7 ;  /* 0x000000a71c067836 */ /* 0x000fe20000000000 */
[----:B------:R-:W-:-:S02]  /*12370*/  ISETP.GE.AND P2, PT, R3, RZ, PT ;  /* 0x000000ff0300720c */ /* 0x000fc40003f46270 */
[----:B------:R1:W-:Y:S02]  /*12380*/  STL [R1+0x2f8], R10 ;  /* 0x0002f80a01007387 */ /* 0x0003e40000100800 */
[----:B------:R-:W-:Y:S01]  /*12390*/  IABS R4, R6 ;  /* 0x0000000600047213 */ /* 0x000fe20000000000 */
[--C-:B------:R-:W-:Y:S02]  /*123a0*/  @!P3 IMAD.IADD R16, R16, 0x1, -R5.reuse ;  /* 0x000000011010b824 */ /* 0x100fe400078e0a05 */
[--C-:B------:R-:W-:Y:S01]  /*123b0*/  @!P5 IMAD.IADD R17, R17, 0x1, -R5.reuse ;  /* 0x000000011111d824 */ /* 0x100fe200078e0a05 */
[----:B------:R-:W-:Y:S01]  /*123c0*/  ISETP.GE.AND P5, PT, R9, RZ, PT ;  /* 0x000000ff0900720c */ /* 0x000fe20003fa6270 */
[----:B0-----:R-:W-:Y:S02]  /*123d0*/  VIADD R12, R28, 0xa6 ;  /* 0x000000a61c0c7836 */ /* 0x001fe40000000000 */
[----:B------:R-:W-:Y:S01]  /*123e0*/  @!P4 IMAD.IADD R15, R15, 0x1, -R5 ;  /* 0x000000010f0fc824 */ /* 0x000fe200078e0a05 */
[C---:B------:R-:W-:Y:S01]  /*123f0*/  ISETP.GT.U32.AND P4, PT, R5.reuse, R16, PT ;  /* 0x000000100500720c */ /* 0x040fe20003f84070 */
[----:B-1----:R-:W-:Y:S01]  /*12400*/  IMAD.MOV.U32 R10, RZ, RZ, R2 ;  /* 0x000000ffff0a7224 */ /* 0x002fe200078e0002 */
[----:B------:R-:W-:Y:S01]  /*12410*/  IABS R3, R12 ;  /* 0x0000000c00037213 */ /* 0x000fe20000000000 */
[----:B------:R-:W-:Y:S01]  /*12420*/  IMAD.HI.U32 R11, R8, R4, RZ ;  /* 0x00000004080b7227 */ /* 0x000fe200078e00ff */
[----:B------:R-:W-:-:S03]  /*12430*/  ISETP.GT.U32.AND P3, PT, R5, R17, PT ;  /* 0x000000110500720c */ /* 0x000fc60003f64070 */
[----:B------:R-:W-:-:S04]  /*12440*/  IMAD.HI.U32 R2, R8, R3, RZ ;  /* 0x0000000308027227 */ /* 0x000fc800078e00ff */
[----:B------:R-:W-:Y:S02]  /*12450*/  IMAD.MOV R2, RZ, RZ, -R2 ;  /* 0x000000ffff027224 */ /* 0x000fe400078e0a02 */
[----:B------:R-:W-:Y:S02]  /*12460*/  IMAD.MOV R11, RZ, RZ, -R11 ;  /* 0x000000ffff0b7224 */ /* 0x000fe400078e0a0b */
[C---:B------:R-:W-:Y:S02]  /*12470*/  IMAD R3, R5.reuse, R2, R3 ;  /* 0x0000000205037224 */ /* 0x040fe400078e0203 */
[C---:B------:R-:W-:Y:S02]  /*12480*/  IMAD R4, R5.reuse, R11, R4 ;  /* 0x0000000b05047224 */ /* 0x040fe400078e0204 */
[----:B------:R-:W-:Y:S01]  /*12490*/  @!P4 IMAD.IADD R16, R16, 0x1, -R5 ;  /* 0x000000011010c824 */ /* 0x000fe200078e0a05 */
[----:B------:R-:W-:Y:S01]  /*124a0*/  ISETP.GT.U32.AND P4, PT, R5, R3, PT ;  /* 0x000000030500720c */ /* 0x000fe20003f84070 */
[----:B------:R-:W-:-:S02]  /*124b0*/  VIADD R9, R28, 0xa5 ;  /* 0x000000a51c097836 */ /* 0x000fc40000000000 */
[----:B------:R-:W-:Y:S01]  /*124c0*/  @!P3 IMAD.IADD R17, R17, 0x1, -R5 ;  /* 0x000000011111b824 */ /* 0x000fe200078e0a05 */
[C---:B------:R-:W-:Y:S01]  /*124d0*/  ISETP.GT.U32.AND P3, PT, R5.reuse, R4, PT ;  /* 0x000000040500720c */ /* 0x040fe20003f64070 */
[----:B------:R-:W-:Y:S01]  /*124e0*/  @!P0 IMAD.MOV R10, RZ, RZ, -R10 ;  /* 0x000000ffff0a8224 */ /* 0x000fe200078e0a0a */
[----:B------:R-:W-:Y:S01]  /*124f0*/  IABS R19, R9 ;  /* 0x0000000900137213 */ /* 0x000fe20000000000 */
[C---:B------:R-:W-:Y:S01]  /*12500*/  VIADD R11, R28.reuse, 0xa4 ;  /* 0x000000a41c0b7836 */ /* 0x040fe20000000000 */
[----:B------:R-:W-:Y:S01]  /*12510*/  ISETP.GT.U32.AND P0, PT, R5, R15, PT ;  /* 0x0000000f0500720c */ /* 0x000fe20003f04070 */
[----:B------:R-:W-:Y:S01]  /*12520*/  VIADD R2, R28, 0xa3 ;  /* 0x000000a31c027836 */ /* 0x000fe20000000000 */
[----:B------:R0:W-:Y:S01]  /*12530*/  STL [R1+0x2f4], R10 ;  /* 0x0002f40a01007387 */ /* 0x0001e20000100800 */
[----:B------:R-:W-:Y:S01]  /*12540*/  IMAD.HI.U32 R20, R8, R19, RZ ;  /* 0x0000001308147227 */ /* 0x000fe200078e00ff */
[----:B------:R-:W-:-:S03]  /*12550*/  IABS R14, R11 ;  /* 0x0000000b000e7213 */ /* 0x000fc60000000000 */
[--C-:B------:R-:W-:Y:S02]  /*12560*/  @!P4 IMAD.IADD R3, R3, 0x1, -R5.reuse ;  /* 0x000000010303c824 */ /* 0x100fe400078e0a05 */
[----:B------:R-:W-:Y:S02]  /*12570*/  IMAD.MOV R20, RZ, RZ, -R20 ;  /* 0x000000ffff147224 */ /* 0x000fe400078e0a14 */
[----:B------:R-:W-:Y:S01]  /*12580*/  @!P3 IMAD.IADD R4, R4, 0x1, -R5 ;  /* 0x000000010404b824 */ /* 0x000fe200078e0a05 */
[----:B------:R-:W-:Y:S01]  /*12590*/  ISETP.GT.U32.AND P4, PT, R5, R3, PT ;  /* 0x000000030500720c */ /* 0x000fe20003f84070 */
[----:B0-----:R-:W-:Y:S01]  /*125a0*/  IMAD.MOV.U32 R10, RZ, RZ, R18 ;  /* 0x000000ffff0a7224 */ /* 0x001fe200078e0012 */
[----:B------:R-:W-:Y:S01]  /*125b0*/  ISETP.GE.AND P3, PT, R12, RZ, PT ;  /* 0x000000ff0c00720c */ /* 0x000fe20003f66270 */
[----:B------:R-:W-:-:S04]  /*125c0*/  IMAD.HI.U32 R13, R8, R14, RZ ;  /* 0x0000000e080d7227 */ /* 0x000fc800078e00ff */
[C---:B------:R-:W-:Y:S02]  /*125d0*/  IMAD R12, R5.reuse, R20, R19 ;  /* 0x00000014050c7224 */ /* 0x040fe400078e0213 */
[----:B------:R-:W-:Y:S01]  /*125e0*/  @!P1 IMAD.MOV R10, RZ, RZ, -R10 ;  /* 0x000000ffff0a9224 */ /* 0x000fe200078e0a0a */
[----:B------:R-:W-:Y:S01]  /*125f0*/  ISETP.GT.U32.AND P1, PT, R5, R4, PT ;  /* 0x000000040500720c */ /* 0x000fe20003f24070 */
[----:B------:R-:W-:Y:S01]  /*12600*/  @!P0 IMAD.IADD R15, R15, 0x1, -R5 ;  /* 0x000000010f0f8824 */ /* 0x000fe200078e0a05 */
[----:B------:R-:W-:Y:S01]  /*12610*/  ISETP.GE.AND P0, PT, R6, RZ, PT ;  /* 0x000000ff0600720c */ /* 0x000fe20003f06270 */
[----:B------:R-:W-:Y:S01]  /*12620*/  IMAD.MOV R13, RZ, RZ, -R13 ;  /* 0x000000ffff0d7224 */ /* 0x000fe200078e0a0d */
[----:B------:R0:W-:Y:S01]  /*12630*/  STL [R1+0x2f0], R10 ;  /* 0x0002f00a01007387 */ /* 0x0001e20000100800 */
[----:B------:R-:W-:Y:S01]  /*12640*/  @!P6 IMAD.MOV R17, RZ, RZ, -R17 ;  /* 0x000000ffff11e224 */ /* 0x000fe200078e0a11 */
[C---:B------:R-:W-:Y:S01]  /*12650*/  ISETP.GT.U32.AND P6, PT, R5.reuse, R12, PT ;  /* 0x0000000c0500720c */ /* 0x040fe20003fc4070 */
[----:B------:R-:W-:Y:S01]  /*12660*/  IMAD R14, R5, R13, R14 ;  /* 0x0000000d050e7224 */ /* 0x000fe200078e020e */
[----:B------:R-:W-:Y:S01]  /*12670*/  IABS R6, R2 ;  /* 0x0000000200067213 */ /* 0x000fe20000000000 */
[--C-:B------:R-:W-:Y:S01]  /*12680*/  @!P4 IMAD.IADD R3, R3, 0x1, -R5.reuse ;  /* 0x000000010303c824 */ /* 0x100fe200078e0a05 */
[----:B------:R-:W-:Y:S01]  /*12690*/  STL [R1+0x2ec], R17 ;  /* 0x0002ec1101007387 */ /* 0x000fe20000100800 */
[----:B------:R-:W-:Y:S01]  /*126a0*/  @!P2 IMAD.MOV R16, RZ, RZ, -R16 ;  /* 0x000000ffff10a224 */ /* 0x000fe200078e0a10 */
[----:B------:R-:W-:Y:S01]  /*126b0*/  ISETP.GT.U32.AND P4, PT, R5, R14, PT ;  /* 0x0000000e0500720c */ /* 0x000fe20003f84070 */
[----:B------:R-:W-:Y:S01]  /*126c0*/  @!P1 IMAD.IADD R4, R4, 0x1, -R5 ;  /* 0x0000000104049824 */ /* 0x000fe200078e0a05 */
[----:B------:R-:W-:Y:S01]  /*126d0*/  ISETP.GE.AND P1, PT, R2, RZ, PT ;  /* 0x000000ff0200720c */ /* 0x000fe20003f26270 */
[----:B0-----:R-:W-:Y:S01]  /*126e0*/  IMAD.MOV.U32 R10, RZ, RZ, R15 ;  /* 0x000000ffff0a7224 */ /* 0x001fe200078e000f */
[----:B------:R-:W-:Y:S01]  /*126f0*/  STL [R1+0x2e4], R16 ;  /* 0x0002e41001007387 */ /* 0x000fe20000100800 */
[----:B------:R-:W-:Y:S01]  /*12700*/  ISETP.GE.AND P2, PT, R9, RZ, PT ;  /* 0x000000ff0900720c */ /* 0x000fe20003f46270 */
[----:B------:R-:W-:-:S02]  /*12710*/  VIADD R9, R28, 0xa2 ;  /* 0x000000a21c097836 */ /* 0x000fc40000000000 */
[----:B------:R-:W-:Y:S01]  /*12720*/  @!P5 IMAD.MOV R10, RZ, RZ, -R10 ;  /* 0x000000ffff0ad224 */ /* 0x000fe200078e0a0a */
[----:B------:R-:W-:Y:S01]  /*12730*/  ISETP.GE.AND P5, PT, R11, RZ, PT ;  /* 0x000000ff0b00720c */ /* 0x000fe20003fa6270 */
[----:B------:R-:W-:-:S03]  /*12740*/  IMAD.HI.U32 R11, R8, R6, RZ ;  /* 0x00000006080b7227 */ /* 0x000fc600078e00ff */
[----:B------:R0:W-:Y:S01]  /*12750*/  STL [R1+0x2e0], R10 ;  /* 0x0002e00a01007387 */ /* 0x0001e20000100800 */
[----:B------:R-:W-:Y:S01]  /*12760*/  IMAD.MOV R2, RZ, RZ, -R11 ;  /* 0x000000ffff027224 */ /* 0x000fe200078e0a0b */
[----:B------:R-:W-:Y:S01]  /*12770*/  IABS R11, R9 ;  /* 0x00000009000b7213 */ /* 0x000fe20000000000 */
[--C-:B------:R-:W-:Y:S02]  /*12780*/  @!P6 IMAD.IADD R12, R12, 0x1, -R5.reuse ;  /* 0x000000010c0ce824 */ /* 0x100fe400078e0a05 */
[C---:B------:R-:W-:Y:S02]  /*12790*/  IMAD R2, R5.reuse, R2, R6 ;  /* 0x0000000205027224 */ /* 0x040fe400078e0206 */
[----:B------:R-:W-:Y:S01]  /*127a0*/  @!P4 IMAD.IADD R14, R14, 0x1, -R5 ;  /* 0x000000010e0ec824 */ /* 0x000fe200078e0a05 */
[C---:B------:R-:W-:Y:S01]  /*127b0*/  ISETP.GT.U32.AND P6, PT, R5.reuse, R12, PT ;  /* 0x0000000c0500720c */ /* 0x040fe20003fc4070 */
[----:B------:R-:W-:Y:S02]  /*127c0*/  IMAD.MOV.U32 R15, RZ, RZ, R4 ;  /* 0x000000ffff0f7224 */ /* 0x000fe400078e0004 */
[----:B0-----:R-:W-:Y:S01]  /*127d0*/  IMAD.MOV.U32 R10, RZ, RZ, R3 ;  /* 0x000000ffff0a7224 */ /* 0x001fe200078e0003 */
[----:B------:R-:W-:Y:S01]  /*127e0*/  ISETP.GT.U32.AND P4, PT, R5, R14, PT ;  /* 0x0000000e0500720c */ /* 0x000fe20003f84070 */
[----:B------:R-:W-:-:S04]  /*127f0*/  IMAD.HI.U32 R4, R8, R11, RZ ;  /* 0x0000000b08047227 */ /* 0x000fc800078e00ff */
[----:B------:R-:W-:Y:S01]  /*12800*/  @!P3 IMAD.MOV R10, RZ, RZ, -R10 ;  /* 0x000000ffff0ab224 */ /* 0x000fe200078e0a0a */
[----:B------:R-:W-:Y:S01]  /*12810*/  ISETP.GT.U32.AND P3, PT, R5, R2, PT ;  /* 0x000000020500720c */ /* 0x000fe20003f64070 */
        /* <DEDUP_REMOVED lines=8> */
[----:B------:R1:W-:Y:S01]  /*128a0*/  STL [R1+0x2d4], R10 ;  /* 0x0002d40a01007387 */ /* 0x0003e20000100800 */
[--C-:B------:R-:W-:Y:S01]  /*128b0*/  @!P4 IMAD.IADD R14, R14, 0x1, -R5.reuse ;  /* 0x000000010e0ec824 */ /* 0x100fe200078e0a05 */
[----:B------:R-:W-:Y:S01]  /*128c0*/  ISETP.GE.AND P6, PT, R3, RZ, PT ;  /* 0x000000ff0300720c */ /* 0x000fe20003fc6270 */
[----:B------:R-:W-:Y:S01]  /*128d0*/  @!P3 IMAD.IADD R2, R2, 0x1, -R5 ;  /* 0x000000010202b824 */ /* 0x000fe200078e0a05 */
[----:B------:R-:W-:Y:S01]  /*128e0*/  ISETP.GT.U32.AND P4, PT, R5, R11, PT ;  /* 0x0000000b0500720c */ /* 0x000fe20003f84070 */
[----:B------:R-:W-:-:S03]  /*128f0*/  IMAD.HI.U32 R13, R8, R6, RZ ;  /* 0x00000006080d7227 */ /* 0x000fc600078e00ff */
[----:B------:R-:W-:Y:S01]  /*12900*/  ISETP.GT.U32.AND P3, PT, R5, R2, PT ;  /* 0x000000020500720c */ /* 0x000fe20003f64070 */
[C---:B0-----:R-:W-:Y:S02]  /*12910*/  VIADD R15, R28.reuse, 0xa0 ;  /* 0x000000a01c0f7836 */ /* 0x041fe40000000000 */
[----:B-1----:R-:W-:Y:S02]  /*12920*/  IMAD.MOV.U32 R10, RZ, RZ, R12 ;  /* 0x000000ffff0a7224 */ /* 0x002fe400078e000c */
[----:B------:R-:W-:Y:S01]  /*12930*/  IMAD.MOV R13, RZ, RZ, -R13 ;  /* 0x000000ffff0d7224 */ /* 0x000fe200078e0a0d */
[----:B------:R-:W-:Y:S01]  /*12940*/  IABS R9, R15 ;  /* 0x0000000f00097213 */ /* 0x000fe20000000000 */
[----:B------:R-:W-:Y:S01]  /*12950*/  @!P2 IMAD.MOV R10, RZ, RZ, -R10 ;  /* 0x000000ffff0aa224 */ /* 0x000fe200078e0a0a */
[----:B------:R-:W-:Y:S01]  /*12960*/  ISETP.GE.AND P2, PT, R15, RZ, PT ;  /* 0x000000ff0f00720c */ /* 0x000fe20003f46270 */
[----:B------:R-:W-:Y:S02]  /*12970*/  VIADD R3, R28, 0x9f ;  /* 0x0000009f1c037836 */ /* 0x000fe40000000000 */
[----:B------:R-:W-:Y:S01]  /*12980*/  IMAD.HI.U32 R12, R8, R9, RZ ;  /* 0x00000009080c7227 */ /* 0x000fe200078e00ff */
[----:B------:R0:W-:Y:S02]  /*12990*/  STL [R1+0x2d0], R10 ;  /* 0x0002d00a01007387 */ /* 0x0001e40000100800 */
[----:B------:R-:W-:Y:S01]  /*129a0*/  IABS R4, R3 ;  /* 0x0000000300047213 */ /* 0x000fe20000000000 */
[----:B------:R-:W-:-:S02]  /*129b0*/  IMAD R6, R5, R13, R6 ;  /* 0x0000000d05067224 */ /* 0x000fc400078e0206 */
[----:B------:R-:W-:Y:S02]  /*129c0*/  IMAD.MOV R12, RZ, RZ, -R12 ;  /* 0x000000ffff0c7224 */ /* 0x000fe400078e0a0c */
[--C-:B------:R-:W-:Y:S01]  /*129d0*/  @!P3 IMAD.IADD R2, R2, 0x1, -R5.reuse ;  /* 0x000000010202b824 */ /* 0x100fe200078e0a05 */
[----:B------:R-:W-:Y:S01]  /*129e0*/  ISETP.GT.U32.AND P3, PT, R5, R6, PT ;  /* 0x000000060500720c */ /* 0x000fe20003f64070 */
[----:B------:R-:W-:Y:S02]  /*129f0*/  @!P4 IMAD.IADD R11, R11, 0x1, -R5 ;  /* 0x000000010b0bc824 */ /* 0x000fe400078e0a05 */
[----:B0-----:R-:W-:Y:S02]  /*12a00*/  IMAD.MOV.U32 R10, RZ, RZ, R14 ;  /* 0x000000ffff0a7224 */ /* 0x001fe400078e000e */
[----:B------:R-:W-:Y:S01]  /*12a10*/  VIADD R13, R28, 0x9e ;  /* 0x0000009e1c0d7836 */ /* 0x000fe20000000000 */
[----:B------:R-:W-:Y:S01]  /*12a20*/  ISETP.GT.U32.AND P4, PT, R5, R11, PT ;  /* 0x0000000b0500720c */ /* 0x000fe20003f84070 */
[----:B------:R-:W-:Y:S01]  /*12a30*/  @!P5 IMAD.MOV R10, RZ, RZ, -R10 ;  /* 0x000000ffff0ad224 */ /* 0x000fe200078e0a0a */
[----:B------:R-:W-:Y:S01]  /*12a40*/  ISETP.GE.AND P5, PT, R3, RZ, PT ;  /* 0x000000ff0300720c */ /* 0x000fe20003fa6270 */
[----:B------:R-:W-:Y:S01]  /*12a50*/  IMAD R3, R5, R12, R9 ;  /* 0x0000000c05037224 */ /* 0x000fe200078e0209 */
[----:B------:R-:W-:Y:S01]  /*12a60*/  IABS R17, R13 ;  /* 0x0000000d00117213 */ /* 0x000fe20000000000 */
[----:B------:R-:W-:Y:S01]  /*12a70*/  IMAD.HI.U32 R9, R8, R4, RZ ;  /* 0x0000000408097227 */ /* 0x000fe200078e00ff */
[----:B------:R0:W-:Y:S03]  /*12a80*/  STL [R1+0x2cc], R10 ;  /* 0x0002cc0a01007387 */ /* 0x0001e60000100800 */
[----:B------:R-:W-:-:S02]  /*12a90*/  @!P3 IMAD.IADD R6, R6, 0x1, -R5 ;  /* 0x000000010606b824 */ /* 0x000fc400078e0a05 */
[----:B------:R-:W-:-:S03]  /*12aa0*/  IMAD.HI.U32 R12, R8, R17, RZ ;  /* 0x00000011080c7227 */ /* 0x000fc600078e00ff */
[----:B------:R-:W-:Y:S01]  /*12ab0*/  ISETP.GT.U32.AND P3, PT, R5, R6, PT ;  /* 0x000000060500720c */ /* 0x000fe20003f64070 */
[----:B------:R-:W-:Y:S02]  /*12ac0*/  @!P4 IMAD.IADD R11, R11, 0x1, -R5 ;  /* 0x000000010b0bc824 */ /* 0x000fe400078e0a05 */
[----:B0-----:R-:W-:Y:S02]  /*12ad0*/  IMAD.MOV.U32 R10, RZ, RZ, R2 ;  /* 0x000000ffff0a7224 */ /* 0x001fe400078e0002 */
[----:B------:R-:W-:Y:S02]  /*12ae0*/  IMAD.MOV R2, RZ, RZ, -R9 ;  /* 0x000000ffff027224 */ /* 0x000fe400078e0a09 */
[----:B------:R-:W-:Y:S01]  /*12af0*/  @!P1 IMAD.MOV R10, RZ, RZ, -R10 ;  /* 0x000000ffff0a9224 */ /* 0x000fe200078e0a0a */
[C---:B------:R-:W-:Y:S01]  /*12b00*/  ISETP.GT.U32.AND P1, PT, R5.reuse, R3, PT ;  /* 0x000000030500720c */ /* 0x040fe20003f24070 */
[C---:B------:R-:W-:Y:S02]  /*12b10*/  IMAD R4, R5.reuse, R2, R4 ;  /* 0x0000000205047224 */ /* 0x040fe400078e0204 */
[----:B------:R-:W-:Y:S01]  /*12b20*/  VIADD R9, R28, 0x9d ;  /* 0x0000009d1c097836 */ /* 0x000fe20000000000 */
[----:B------:R0:W-:Y:S01]  /*12b30*/  STL [R1+0x2c8], R10 ;  /* 0x0002c80a01007387 */ /* 0x0001e20000100800 */
[----:B------:R-:W-:Y:S01]  /*12b40*/  IMAD.MOV R12, RZ, RZ, -R12 ;  /* 0x000000ffff0c7224 */ /* 0x000fe200078e0a0c */
[----:B------:R-:W-:Y:S01]  /*12b50*/  ISETP.GT.U32.AND P4, PT, R5, R4, PT ;  /* 0x000000040500720c */ /* 0x000fe20003f84070 */
[----:B------:R-:W-:Y:S01]  /*12b60*/  @!P3 IMAD.IADD R6, R6, 0x1, -R5 ;  /* 0x000000010606b824 */ /* 0x000fe200078e0a05 */
[----:B------:R-:W-:Y:S01]  /*12b70*/  IABS R16, R9 ;  /* 0x0000000900107213 */ /* 0x000fe20000000000 */
[----:B------:R-:W-:Y:S01]  /*12b80*/  VIADD R2, R28, 0x9c ;  /* 0x0000009c1c027836 */ /* 0x000fe20000000000 */
[----:B------:R-:W-:Y:S01]  /*12b90*/  ISETP.GE.AND P3, PT, R9, RZ, PT ;  /* 0x000000ff0900720c */ /* 0x000fe20003f66270 */
[----:B------:R-:W-:-:S02]  /*12ba0*/  IMAD R17, R5, R12, R17 ;  /* 0x0000000c05117224 */ /* 0x000fc400078e0211 */
[----:B------:R-:W-:Y:S01]  /*12bb0*/  @!P1 IMAD.IADD R3, R3, 0x1, -R5 ;  /* 0x0000000103039824 */ /* 0x000fe200078e0a05 */
[----:B------:R-:W-:Y:S01]  /*12bc0*/  IABS R14, R2 ;  /* 0x00000002000e7213 */ /* 0x000fe20000000000 */
[----:B0-----:R-:W-:Y:S02]  /*12bd0*/  IMAD.MOV.U32 R10, RZ, RZ, R11 ;  /* 0x000000ffff0a7224 */ /* 0x001fe400078e000b */
[----:B------:R-:W-:Y:S01]  /*12be0*/  IMAD.HI.U32 R11, R8, R16, RZ ;  /* 0x00000010080b7227 */ /* 0x000fe200078e00ff */
[----:B------:R-:W-:-:S03]  /*12bf0*/  ISETP.GT.U32.AND P1, PT, R5, R3, PT ;  /* 0x000000030500720c */ /* 0x000fc60003f24070 */
[----:B------:R-:W-:Y:S02]  /*12c00*/  IMAD.MOV R11, RZ, RZ, -R11 ;  /* 0x000000ffff0b7224 */ /* 0x000fe400078e0a0b */
[--C-:B------:R-:W-:Y:S02]  /*12c10*/  @!P4 IMAD.IADD R4, R4, 0x1, -R5.reuse ;  /* 0x000000010404c824 */ /* 0x100fe400078e0a05 */
[C---:B------:R-:W-:Y:S02]  /*12c20*/  IMAD R16, R5.reuse, R11, R16 ;  /* 0x0000000b05107224 */ /* 0x040fe400078e0210 */
[----:B------:R-:W-:Y:S01]  /*12c30*/  IMAD.MOV.U32 R15, RZ, RZ, R6 ;  /* 0x000000ffff0f7224 */ /* 0x000fe200078e0006 */
[----:B------:R-:W-:Y:S01]  /*12c40*/  ISETP.GT.U32.AND P4, PT, R5, R4, PT ;  /* 0x000000040500720c */ /* 0x000fe20003f84070 */
[----:B------:R-:W-:Y:S01]  /*12c50*/  @!P0 IMAD.MOV R10, RZ, RZ, -R10 ;  /* 0x000000ffff0a8224 */ /* 0x000fe200078e0a0a */
[----:B------:R-:W-:Y:S01]  /*12c60*/  ISETP.GE.AND P0, PT, R13, RZ, PT ;  /* 0x000000ff0d00720c */ /* 0x000fe20003f06270 */
[----:B------:R-:W-:Y:S01]  /*12c70*/  @!P1 IMAD.IADD R3, R3, 0x1, -R5 ;  /* 0x0000000103039824 */ /* 0x000fe200078e0a05 */
[C---:B------:R-:W-:Y:S01]  /*12c80*/  ISETP.GT.U32.AND P1, PT, R5.reuse, R17, PT ;  /* 0x000000110500720c */ /* 0x040fe20003f24070 */
[----:B------:R-:W-:Y:S01]  /*12c90*/  @!P6 IMAD.MOV R15, RZ, RZ, -R15 ;  /* 0x000000ffff0fe224 */ /* 0x000fe200078e0a0f */
[----:B------:R-:W-:Y:S01]  /*12ca0*/  ISETP.GT.U32.AND P6, PT, R5, R16, PT ;  /* 0x000000100500720c */ /* 0x000fe20003fc4070 */
[----:B------:R-:W-:Y:S01]  /*12cb0*/  IMAD.HI.U32 R13, R8, R14, RZ ;  /* 0x0000000e080d7227 */ /* 0x000fe200078e00ff */
[----:B------:R0:W-:Y:S03]  /*12cc0*/  STL [R1+0x2c4], R10 ;  /* 0x0002c40a01007387 */ /* 0x0001e60000100800 */
[----:B------:R-:W-:Y:S01]  /*12cd0*/  IMAD.MOV R9, RZ, RZ, -R13 ;  /* 0x000000ffff097224 */ /* 0x000fe200078e0a0d */
[----:B------:R1:W-:Y:S01]  /*12ce0*/  STL [R1+0x2c0], R15 ;  /* 0x0002c00f01007387 */ /* 0x0003e20000100800 */
[----:B------:R-:W-:-:S02]  /*12cf0*/  VIADD R6, R28, 0x9b ;  /* 0x0000009b1c067836 */ /* 0x000fc40000000000 */
[----:B------:R-:W-:Y:S02]  /*12d00*/  @!P4 IMAD.IADD R4, R4, 0x1, -R5 ;  /* 0x000000010404c824 */ /* 0x000fe400078e0a05 */
[----:B------:R-:W-:Y:S02]  /*12d10*/  IMAD R14, R5, R9, R14 ;  /* 0x00000009050e7224 */ /* 0x000fe400078e020e */
[----:B0-----:R-:W-:Y:S01]  /*12d20*/  IMAD.MOV.U32 R10, RZ, RZ, R3 ;  /* 0x000000ffff0a7224 */ /* 0x001fe200078e0003 */
[----:B------:R-:W-:Y:S01]  /*12d30*/  IABS R3, R6 ;  /* 0x0000000600037213 */ /* 0x000fe20000000000 */
[--C-:B------:R-:W-:Y:S01]  /*12d40*/  @!P1 IMAD.IADD R17, R17, 0x1, -R5.reuse ;  /* 0x0000000111119824 */ /* 0x100fe200078e0a05 */
[C---:B------:R-:W-:Y:S01]  /*12d50*/  ISETP.GT.U32.AND P4, PT, R5.reuse, R14, PT ;  /* 0x0000000e0500720c */ /* 0x040fe20003f84070 */
[----:B-1----:R-:W-:Y:S01]  /*12d60*/  VIADD R15, R28, 0x9a ;  /* 0x0000009a1c0f7836 */ /* 0x002fe20000000000 */
[----:B------:R-:W-:Y:S01]  /*12d70*/  ISETP.GE.AND P1, PT, R6, RZ, PT ;  /* 0x000000ff0600720c */ /* 0x000fe20003f26270 */
[----:B------:R-:W-:Y:S01]  /*12d80*/  @!P2 IMAD.MOV R10, RZ, RZ, -R10 ;  /* 0x000000ffff0aa224 */ /* 0x000fe200078e0a0a */
[----:B------:R-:W-:Y:S01]  /*12d90*/  ISETP.GE.AND P2, PT, R2, RZ, PT ;  /* 0x000000ff0200720c */ /* 0x000fe20003f46270 */
[----:B------:R-:W-:Y:S01]  /*12da0*/  @!P6 IMAD.IADD R16, R16, 0x1, -R5 ;  /* 0x000000011010e824 */ /* 0x000fe200078e0a05 */
[----:B------:R-:W-:Y:S01]  /*12db0*/  IABS R2, R15 ;  /* 0x0000000f00027213 */ /* 0x000fe20000000000 */
[----:B------:R-:W-:Y:S01]  /*12dc0*/  IMAD.MOV.U32 R9, RZ, RZ, R4 ;  /* 0x000000ffff097224 */ /* 0x000fe200078e0004 */
[C---:B------:R-:W-:Y:S01]  /*12dd0*/  ISETP.GT.U32.AND P6, PT, R5.reuse, R17, PT ;  /* 0x000000110500720c */ /* 0x040fe20003fc4070 */
[C---:B------:R-:W-:Y:S01]  /*12de0*/  IMAD.HI.U32 R6, R8.reuse, R3, RZ ;  /* 0x0000000308067227 */ /* 0x040fe200078e00ff */
[----:B------:R0:W-:Y:S03]  /*12df0*/  STL [R1+0x2bc], R10 ;  /* 0x0002bc0a01007387 */ /* 0x0001e60000100800 */
[----:B------:R-:W-:Y:S01]  /*12e00*/  @!P5 IMAD.MOV R9, RZ, RZ, -R9 ;  /* 0x000000ffff09d224 */ /* 0x000fe200078e0a09 */
[----:B------:R-:W-:Y:S01]  /*12e10*/  ISETP.GT.U32.AND P5, PT, R5, R16, PT ;  /* 0x000000100500720c */ /* 0x000fe20003fa4070 */
[----:B------:R-:W-:-:S03]  /*12e20*/  IMAD.HI.U32 R4, R8, R2, RZ ;  /* 0x0000000208047227 */ /* 0x000fc600078e00ff */
[----:B------:R1:W-:Y:S01]  /*12e30*/  STL [R1+0x2b8], R9 ;  /* 0x0002b80901007387 */ /* 0x0003e20000100800 */
[----:B------:R-:W-:Y:S02]  /*12e40*/  IMAD.MOV R6, RZ, RZ, -R6 ;  /* 0x000000ffff067224 */ /* 0x000fe400078e0a06 */
[----:B------:R-:W-:Y:S02]  /*12e50*/  IMAD.MOV R4, RZ, RZ, -R4 ;  /* 0x000000ffff047224 */ /* 0x000fe400078e0a04 */
[C---:B------:R-:W-:Y:S02]  /*12e60*/  IMAD R3, R5.reuse, R6, R3 ;  /* 0x0000000605037224 */ /* 0x040fe400078e0203 */
[----:B------:R-:W-:Y:S02]  /*12e70*/  IMAD R2, R5, R4, R2 ;  /* 0x0000000405027224 */ /* 0x000fe400078e0202 */
[--C-:B------:R-:W-:Y:S02]  /*12e80*/  @!P4 IMAD.IADD R14, R14, 0x1, -R5.reuse ;  /* 0x000000010e0ec824 */ /* 0x100fe400078e0a05 */
[--C-:B------:R-:W-:Y:S01]  /*12e90*/  @!P6 IMAD.IADD R17, R17, 0x1, -R5.reuse ;  /* 0x000000011111e824 */ /* 0x100fe200078e0a05 */
[C---:B------:R-:W-:Y:S01]  /*12ea0*/  ISETP.GT.U32.AND P6, PT, R5.reuse, R3, PT ;  /* 0x000000030500720c */ /* 0x040fe20003fc4070 */
[----:B------:R-:W-:Y:S01]  /*12eb0*/  @!P5 IMAD.IADD R16, R16, 0x1, -R5 ;  /* 0x000000011010d824 */ /* 0x000fe200078e0a05 */
[C---:B------:R-:W-:Y:S01]  /*12ec0*/  ISETP.GT.U32.AND P5, PT, R5.reuse, R2, PT ;  /* 0x000000020500720c */ /* 0x040fe20003fa4070 */
[C---:B------:R-:W-:Y:S01]  /*12ed0*/  VIADD R6, R28.reuse, 0x98 ;  /* 0x000000981c067836 */ /* 0x040fe20000000000 */
[----:B------:R-:W-:Y:S01]  /*12ee0*/  ISETP.GT.U32.AND P4, PT, R5, R14, PT ;  /* 0x0000000e0500720c */ /* 0x000fe20003f84070 */
[----:B------:R-:W-:-:S02]  /*12ef0*/  VIADD R13, R28, 0x99 ;  /* 0x000000991c0d7836 */ /* 0x000fc40000000000 */
[----:B0-----:R-:W-:Y:S01]  /*12f00*/  IMAD.MOV.U32 R10, RZ, RZ, R17 ;  /* 0x000000ffff0a7224 */ /* 0x001fe200078e0011 */
[----:B------:R-:W-:Y:S01]  /*12f10*/  IABS R11, R6 ;  /* 0x00000006000b7213 */ /* 0x000fe20000000000 */
[----:B------:R-:W-:Y:S01]  /*12f20*/  @!P3 IMAD.MOV R16, RZ, RZ, -R16 ;  /* 0x000000ffff10b224 */ /* 0x000fe200078e0a10 */
[----:B-1----:R-:W-:Y:S01]  /*12f30*/  IABS R9, R13 ;  /* 0x0000000d00097213 */ /* 0x002fe20000000000 */
[----:B------:R-:W-:Y:S01]  /*12f40*/  @!P0 IMAD.MOV R10, RZ, RZ, -R10 ;  /* 0x000000ffff0a8224 */ /* 0x000fe200078e0a0a */
[----:B------:R-:W-:Y:S01]  /*12f50*/  ISETP.GE.AND P0, PT, R13, RZ, PT ;  /* 0x000000ff0d00720c */ /* 0x000fe20003f06270 */
[--C-:B------:R-:W-:Y:S02]  /*12f60*/  @!P6 IMAD.IADD R3, R3, 0x1, -R5.reuse ;  /* 0x000000010303e824 */ /* 0x100fe400078e0a05 */
[--C-:B------:R-:W-:Y:S01]  /*12f70*/  @!P5 IMAD.IADD R2, R2, 0x1, -R5.reuse ;  /* 0x000000010202d824 */ /* 0x100fe200078e0a05 */
[----:B------:R0:W-:Y:S01]  /*12f80*/  STL [R1+0x2b4], R10 ;  /* 0x0002b40a01007387 */ /* 0x0001e20000100800 */
[----:B------:R-:W-:Y:S01]  /*12f90*/  @!P4 IMAD.IADD R14, R14, 0x1, -R5 ;  /* 0x000000010e0ec824 */ /* 0x000fe200078e0a05 */
[C---:B------:R-:W-:Y:S01]  /*12fa0*/  ISETP.GT.U32.AND P6, PT, R5.reuse, R3, PT ;  /* 0x000000030500720c */ /* 0x040fe20003fc4070 */
[C---:B------:R-:W-:Y:S01]  /*12fb0*/  IMAD.HI.U32 R13, R8.reuse, R11, RZ ;  /* 0x0000000b080d7227 */ /* 0x040fe200078e00ff */
[----:B------:R-:W-:Y:S01]  /*12fc0*/  ISETP.GT.U32.AND P5, PT, R5, R2, PT ;  /* 0x000000020500720c */ /* 0x000fe20003fa4070 */
[----:B------:R-:W-:Y:S01]  /*12fd0*/  STL [R1+0x2b0], R16 ;  /* 0x0002b01001007387 */ /* 0x000fe20000100800 */
[----:B------:R-:W-:Y:S01]  /*12fe0*/  ISETP.GE.AND P4, PT, R15, RZ, PT ;  /* 0x000000ff0f00720c */ /* 0x000fe20003f86270 */
[----:B------:R-:W-:-:S04]  /*12ff0*/  IMAD.HI.U32 R4, R8, R9, RZ ;  /* 0x0000000908047227 */ /* 0x000fc800078e00ff */
[----:B0-----:R-:W-:Y:S02]  /*13000*/  IMAD.MOV.U32 R10, RZ, RZ, R14 ;  /* 0x000000ffff0a7224 */ /* 0x001fe400078e000e */
[----:B------:R-:W-:Y:S02]  /*13010*/  IMAD.MOV R13, RZ, RZ, -R13 ;  /* 0x000000ffff0d7224 */ /* 0x000fe400078e0a0d */
[----:B------:R-:W-:Y:S02]  /*13020*/  IMAD.MOV R4, RZ, RZ, -R4 ;  /* 0x000000ffff047224 */ /* 0x000fe400078e0a04 */
[----:B------:R-:W-:Y:S01]  /*13030*/  @!P2 IMAD.MOV R10, RZ, RZ, -R10 ;  /* 0x000000ffff0aa224 */ /* 0x000fe200078e0a0a */
[----:B------:R-:W-:Y:S01]  /*13040*/  ISETP.GE.AND P2, PT, R6, RZ, PT ;  /* 0x000000ff0600720c */ /* 0x000fe20003f46270 */
[C---:B------:R-:W-:Y:S02]  /*13050*/  IMAD R6, R5.reuse, R13, R11 ;  /* 0x0000000d05067224 */ /* 0x040fe400078e020b */
[----:B------:R-:W-:Y:S01]  /*13060*/  IMAD R9, R5, R4, R9 ;  /* 0x0000000405097224 */ /* 0x000fe200078e0209 */
[----:B------:R0:W-:Y:S01]  /*13070*/  STL [R1+0x2a4], R10 ;  /* 0x0002a40a01007387 */ /* 0x0001e20000100800 */
[----:B------:R-:W-:-:S02]  /*13080*/  @!P6 IMAD.IADD R3, R3, 0x1, -R5 ;  /* 0x000000010303e824 */ /* 0x000fc400078e0a05 */
[----:B------:R-:W-:Y:S01]  /*13090*/  @!P5 IMAD.IADD R2, R2, 0x1, -R5 ;  /* 0x000000010202d824 */ /* 0x000fe200078e0a05 */
[C---:B------:R-:W-:Y:S01]  /*130a0*/  ISETP.GT.U32.AND P5, PT, R5.reuse, R6, PT ;  /* 0x000000060500720c */ /* 0x040fe20003fa4070 */
[C---:B------:R-:W-:Y:S01]  /*130b0*/  VIADD R12, R28.reuse, 0x97 ;  /* 0x000000971c0c7836 */ /* 0x040fe20000000000 */
[----:B------:R-:W-:Y:S01]  /*130c0*/  ISETP.GT.U32.AND P3, PT, R5, R9, PT ;  /* 0x000000090500720c */ /* 0x000fe20003f64070 */
[C---:B------:R-:W-:Y:S02]  /*130d0*/  VIADD R11, R28.reuse, 0x95 ;  /* 0x000000951c0b7836 */ /* 0x040fe40000000000 */
[----:B------:R-:W-:Y:S01]  /*130e0*/  VIADD R20, R28, 0x91 ;  /* 0x000000911c147836 */ /* 0x000fe20000000000 */
[----:B------:R-:W-:Y:S01]  /*130f0*/  IABS R15, R12 ;  /* 0x0000000c000f7213 */ /* 0x000fe20000000000 */
[----:B0-----:R-:W-:Y:S01]  /*13100*/  IMAD.MOV.U32 R10, RZ, RZ, R3 ;  /* 0x000000ffff0a7224 */ /* 0x001fe200078e0003 */
[----:B------:R-:W-:Y:S01]  /*13110*/  ISETP.GE.AND P6, PT, R12, RZ, PT ;  /* 0x000000ff0c00720c */ /* 0x000fe20003fc6270 */
[----:B------:R-:W-:Y:S01]  /*13120*/  VIADD R12, R28, 0x96 ;  /* 0x000000961c0c7836 */ /* 0x000fe20000000000 */
[----:B------:R-:W-:Y:S01]  /*13130*/  IABS R21, R11 ;  /* 0x0000000b00157213 */ /* 0x000fe20000000000 */
[----:B------:R-:W-:-:S02]  /*13140*/  @!P1 IMAD.MOV R10, RZ, RZ, -R10 ;  /* 0x000000ffff0a9224 */ /* 0x000fc400078e0a0a */
[--C-:B------:R-:W-:Y:S01]  /*13150*/  @!P5 IMAD.IADD R6, R6, 0x1, -R5.reuse ;  /* 0x000000010606d824 */ /* 0x100fe200078e0a05 */
[----:B------:R-:W-:Y:S01]  /*13160*/  IABS R22, R12 ;  /* 0x0000000c00167213 */ /* 0x000fe20000000000 */
[----:B------:R-:W-:Y:S01]  /*13170*/  @!P3 IMAD.IADD R9, R9, 0x1, -R5 ;  /* 0x000000010909b824 */ /* 0x000fe200078e0a05 */
[----:B------:R0:W-:Y:S01]  /*13180*/  STL [R1+0x2a0], R10 ;  /* 0x0002a00a01007387 */ /* 0x0001e20000100800 */
[----:B------:R-:W-:Y:S01]  /*13190*/  IMAD.HI.U32 R4, R8, R15, RZ ;  /* 0x0000000f08047227 */ /* 0x000fe200078e00ff */
[----:B------:R-:W-:Y:S02]  /*131a0*/  ISETP.GE.AND P5, PT, R12, RZ, PT ;  /* 0x000000ff0c00720c */ /* 0x000fe40003fa6270 */
[----:B------:R-:W-:Y:S01]  /*131b0*/  ISETP.GT.U32.AND P3, PT, R5, R9, PT ;  /* 0x000000090500720c */ /* 0x000fe20003f64070 */
[----:B------:R-:W-:-:S04]  /*131c0*/  IMAD.HI.U32 R3, R8, R22, RZ ;  /* 0x0000001608037227 */ /* 0x000fc800078e00ff */
[----:B------:R-:W-:Y:S02]  /*131d0*/  IMAD.MOV R3, RZ, RZ, -R3 ;  /* 0x000000ffff037224 */ /* 0x000fe400078e0a03 */
[----:B0-----:R-:W-:Y:S02]  /*131e0*/  IMAD.MOV.U32 R10, RZ, RZ, R2 ;  /* 0x000000ffff0a7224 */ /* 0x001fe400078e0002 */
[C---:B------:R-:W-:Y:S02]  /*131f0*/  IMAD R22, R5.reuse, R3, R22 ;  /* 0x0000000305167224 */ /* 0x040fe400078e0216 */
[----:B------:R-:W-:Y:S01]  /*13200*/  @!P4 IMAD.MOV R10, RZ, RZ, -R10 ;  /* 0x000000ffff0ac224 */ /* 0x000fe200078e0a0a */
[----:B------:R-:W-:Y:S01]  /*13210*/  ISETP.GT.U32.AND P4, PT, R5, R6, PT ;  /* 0x000000060500720c */ /* 0x000fe20003f84070 */
[----:B------:R-:W-:-:S03]  /*13220*/  IMAD.HI.U32 R2, R8, R21, RZ ;  /* 0x0000001508027227 */ /* 0x000fc600078e00ff */
[----:B------:R0:W-:Y:S01]  /*13230*/  STL [R1+0x29c], R10 ;  /* 0x00029c0a01007387 */ /* 0x0001e20000100800 */
[----:B------:R-:W-:Y:S02]  /*13240*/  IMAD.MOV R4, RZ, RZ, -R4 ;  /* 0x000000ffff047224 */ /* 0x000fe400078e0a04 */
[----:B------:R-:W-:Y:S02]  /*13250*/  IMAD.MOV R2, RZ, RZ, -R2 ;  /* 0x000000ffff027224 */ /* 0x000fe400078e0a02 */
[----:B------:R-:W-:Y:S01]  /*13260*/  @!P3 IMAD.IADD R9, R9, 0x1, -R5 ;  /* 0x000000010909b824 */ /* 0x000fe200078e0a05 */
[----:B------:R-:W-:Y:S01]  /*13270*/  ISETP.GE.AND P3, PT, R11, RZ, PT ;  /* 0x000000ff0b00720c */ /* 0x000fe20003f66270 */
[C---:B------:R-:W-:Y:S02]  /*13280*/  IMAD R15, R5.reuse, R4, R15 ;  /* 0x00000004050f7224 */ /* 0x040fe400078e020f */
[----:B------:R-:W-:Y:S01]  /*13290*/  @!P4 IMAD.IADD R6, R6, 0x1, -R5 ;  /* 0x000000010606c824 */ /* 0x000fe200078e0a05 */
[C---:B------:R-:W-:Y:S01]  /*132a0*/  ISETP.GT.U32.AND P4, PT, R5.reuse, R22, PT ;  /* 0x000000160500720c */ /* 0x040fe20003f84070 */
[C---:B------:R-:W-:Y:S01]  /*132b0*/  IMAD R21, R5.reuse, R2, R21 ;  /* 0x0000000205157224 */ /* 0x040fe200078e0215 */
[----:B------:R-:W-:Y:S01]  /*132c0*/  ISETP.GT.U32.AND P1, PT, R5, R15, PT ;  /* 0x0000000f0500720c */ /* 0x000fe20003f24070 */
[----:B------:R-:W-:-:S02]  /*132d0*/  IMAD.MOV.U32 R13, RZ, RZ, R9 ;  /* 0x000000ffff0d7224 */ /* 0x000fc400078e0009 */
[C---:B------:R-:W-:Y:S02]  /*132e0*/  VIADD R4, R28.reuse, 0x94 ;  /* 0x000000941c047836 */ /* 0x040fe40000000000 */
[----:B------:R-:W-:Y:S01]  /*132f0*/  @!P0 IMAD.MOV R13, RZ, RZ, -R13 ;  /* 0x000000ffff0d8224 */ /* 0x000fe200078e0a0d */
[C---:B------:R-:W-:Y:S01]  /*13300*/  ISETP.GT.U32.AND P0, PT, R5.reuse, R21, PT ;  /* 0x000000150500720c */ /* 0x040fe20003f04070 */
[----:B------:R-:W-:Y:S01]  /*13310*/  VIADD R3, R28, 0x93 ;  /* 0x000000931c037836 */ /* 0x000fe20000000000 */
[----:B------:R-:W-:Y:S01]  /*13320*/  IABS R12, R4 ;  /* 0x00000004000c7213 */ /* 0x000fe20000000000 */
[----:B0-----:R-:W-:Y:S01]  /*13330*/  IMAD.MOV.U32 R10, RZ, RZ, R6 ;  /* 0x000000ffff0a7224 */ /* 0x001fe200078e0006 */
[----:B------:R0:W-:Y:S01]  /*13340*/  STL [R1+0x298], R13 ;  /* 0x0002980d01007387 */ /* 0x0001e20000100800 */
[----:B------:R-:W-:Y:S01]  /*13350*/  @!P4 IMAD.IADD R22, R22, 0x1, -R5 ;  /* 0x000000011616c824 */ /* 0x000fe200078e0a05 */
[----:B------:R-:W-:Y:S01]  /*13360*/  IABS R16, R3 ;  /* 0x0000000300107213 */ /* 0x000fe20000000000 */
[----:B------:R-:W-:Y:S01]  /*13370*/  IMAD.MOV.U32 R11, RZ, RZ, R12 ;  /* 0x000000ffff0b7224 */ /* 0x000fe200078e000c */
[----:B------:R-:W-:Y:S01]  /*13380*/  IABS R12, R20 ;  /* 0x00000014000c7213 */ /* 0x000fe20000000000 */
[----:B------:R-:W-:Y:S01]  /*13390*/  VIADD R6, R28, 0x92 ;  /* 0x000000921c067836 */ /* 0x000fe20000000000 */
[----:B------:R-:W-:Y:S01]  /*133a0*/  ISETP.GT.U32.AND P4, PT, R5, R22, PT ;  /* 0x000000160500720c */ /* 0x000fe20003f84070 */
[----:B------:R-:W-:-:S03]  /*133b0*/  IMAD.HI.U32 R2, R8, R11, RZ ;  /* 0x0000000b08027227 */ /* 0x000fc600078e00ff */
[----:B0-----:R-:W-:Y:S01]  /*133c0*/  IABS R13, R6 ;  /* 0x00000006000d7213 */ /* 0x001fe20000000000 */
[--C-:B------:R-:W-:Y:S02]  /*133d0*/  @!P0 IMAD.IADD R21, R21, 0x1, -R5.reuse ;  /* 0x0000000115158824 */ /* 0x100fe400078e0a05 */
[----:B------:R-:W-:Y:S02]  /*133e0*/  IMAD.MOV R2, RZ, RZ, -R2 ;  /* 0x000000ffff027224 */ /* 0x000fe400078e0a02 */
[----:B------:R-:W-:Y:S01]  /*133f0*/  @!P1 IMAD.IADD R15, R15, 0x1, -R5 ;  /* 0x000000010f0f9824 */ /* 0x000fe200078e0a05 */
[C---:B------:R-:W-:Y:S01]  /*13400*/  ISETP.GT.U32.AND P0, PT, R5.reuse, R21, PT ;  /* 0x000000150500720c */ /* 0x040fe20003f04070 */
[C---:B------:R-:W-:Y:S02]  /*13410*/  IMAD R11, R5.reuse, R2, R11 ;  /* 0x00000002050b7224 */ /* 0x040fe400078e020b */
[----:B------:R-:W-:Y:S01]  /*13420*/  IMAD.HI.U32 R2, R8, R16, RZ ;  /* 0x0000001008027227 */ /* 0x000fe200078e00ff */
[----:B------:R-:W-:-:S03]  /*13430*/  ISETP.GT.U32.AND P1, PT, R5, R15, PT ;  /* 0x0000000f0500720c */ /* 0x000fc60003f24070 */
[----:B------:R-:W-:Y:S01]  /*13440*/  @!P4 IMAD.IADD R22, R22, 0x1, -R5 ;  /* 0x000000011616c824 */ /* 0x000fe200078e0a05 */
[----:B------:R-:W-:Y:S01]  /*13450*/  ISETP.GT.U32.AND P4, PT, R5, R11, PT ;  /* 0x0000000b0500720c */ /* 0x000fe20003f84070 */
[----:B------:R-:W-:Y:S02]  /*13460*/  IMAD.MOV R2, RZ, RZ, -R2 ;  /* 0x000000ffff027224 */ /* 0x000fe400078e0a02 */
[----:B------:R-:W-:-:S04]  /*13470*/  IMAD.HI.U32 R9, R8, R13, RZ ;  /* 0x0000000d08097227 */ /* 0x000fc800078e00ff */
[----:B------:R-:W-:Y:S02]  /*13480*/  IMAD R16, R5, R2, R16 ;  /* 0x0000000205107224 */ /* 0x000fe400078e0210 */
[----:B------:R-:W-:Y:S02]  /*13490*/  IMAD.MOV R9, RZ, RZ, -R9 ;  /* 0x000000ffff097224 */ /* 0x000fe400078e0a09 */
[----:B------:R-:W-:Y:S01]  /*134a0*/  @!P2 IMAD.MOV R10, RZ, RZ, -R10 ;  /* 0x000000ffff0aa224 */ /* 0x000fe200078e0a0a */
[----:B------:R-:W-:Y:S01]  /*134b0*/  ISETP.GE.AND P2, PT, R4, RZ, PT ;  /* 0x000000ff0400720c */ /* 0x000fe20003f46270 */
[----:B------:R-:W-:Y:S01]  /*134c0*/  @!P0 IMAD.IADD R21, R21, 0x1, -R5 ;  /* 0x0000000115158824 */ /* 0x000fe200078e0a05 */
[C---:B------:R-:W-:Y:S01]  /*134d0*/  ISETP.GT.U32.AND P0, PT, R5.reuse, R16, PT ;  /* 0x000000100500720c */ /* 0x040fe20003f04070 */
[----:B------:R-:W-:Y:S01]  /*134e0*/  IMAD R13, R5, R9, R13 ;  /* 0x00000009050d7224 */ /* 0x000fe200078e020d */
[----:B------:R0:W-:Y:S01]  /*134f0*/  STL [R1+0x294], R10 ;  /* 0x0002940a01007387 */ /* 0x0001e20000100800 */
[----:B------:R-:W-:-:S04]  /*13500*/  IMAD.HI.U32 R4, R8, R12, RZ ;  /* 0x0000000c08047227 */ /* 0x000fc800078e00ff */
[--C-:B------:R-:W-:Y:S01]  /*13510*/  @!P1 IMAD.IADD R15, R15, 0x1, -R5.reuse ;  /* 0x000000010f0f9824 */ /* 0x100fe200078e0a05 */
[----:B------:R-:W-:Y:S01]  /*13520*/  ISETP.GE.AND P1, PT, R3, RZ, PT ;  /* 0x000000ff0300720c */ /* 0x000fe20003f26270 */
[----:B------:R-:W-:Y:S01]  /*13530*/  @!P4 IMAD.IADD R11, R11, 0x1, -R5 ;  /* 0x000000010b0bc824 */ /* 0x000fe200078e0a05 */
[C---:B------:R-:W-:Y:S01]  /*13540*/  ISETP.GT.U32.AND P4, PT, R5.reuse, R13, PT ;  /* 0x0000000d0500720c */ /* 0x040fe20003f84070 */
[----:B------:R-:W-:Y:S02]  /*13550*/  VIADD R2, R28, 0x8f ;  /* 0x0000008f1c027836 */ /* 0x000fe40000000000 */
[----:B------:R-:W-:Y:S02]  /*13560*/  IMAD.MOV R4, RZ, RZ, -R4 ;  /* 0x000000ffff047224 */ /* 0x000fe400078e0a04 */
[----:B0-----:R-:W-:Y:S01]  /*13570*/  IMAD.MOV.U32 R10, RZ, RZ, R15 ;  /* 0x000000ffff0a7224 */ /* 0x001fe200078e000f */
[----:B------:R-:W-:Y:S01]  /*13580*/  IABS R19, R2 ;  /* 0x0000000200137213 */ /* 0x000fe20000000000 */
[----:B------:R-:W-:-:S02]  /*13590*/  IMAD R12, R5, R4, R12 ;  /* 0x00000004050c7224 */ /* 0x000fc400078e020c */
[----:B------:R-:W-:Y:S01]  /*135a0*/  @!P6 IMAD.MOV R10, RZ, RZ, -R10 ;  /* 0x000000ffff0ae224 */ /* 0x000fe200078e0a0a */
[C---:B------:R-:W-:Y:S01]  /*135b0*/  ISETP.GT.U32.AND P6, PT, R5.reuse, R11, PT ;  /* 0x0000000b0500720c */ /* 0x040fe20003fc4070 */
[--C-:B------:R-:W-:Y:S01]  /*135c0*/  @!P0 IMAD.IADD R16, R16, 0x1, -R5.reuse ;  /* 0x0000000110108824 */ /* 0x100fe200078e0a05 */
[----:B------:R-:W-:Y:S01]  /*135d0*/  ISETP.GT.U32.AND P0, PT, R5, R12, PT ;  /* 0x0000000c0500720c */ /* 0x000fe20003f04070 */
[C---:B------:R-:W-:Y:S01]  /*135e0*/  VIADD R14, R28.reuse, 0x90 ;  /* 0x000000901c0e7836 */ /* 0x040fe20000000000 */
[----:B------:R0:W-:Y:S01]  /*135f0*/  STL [R1+0x290], R10 ;  /* 0x0002900a01007387 */ /* 0x0001e20000100800 */
[----:B------:R-:W-:Y:S02]  /*13600*/  VIADD R4, R28, 0x8e ;  /* 0x0000008e1c047836 */ /* 0x000fe40000000000 */
[----:B------:R-:W-:Y:S01]  /*13610*/  IMAD.HI.U32 R17, R8, R19, RZ ;  /* 0x0000001308117227 */ /* 0x000fe200078e00ff */
[----:B------:R-:W-:Y:S02]  /*13620*/  IABS R3, R14 ;  /* 0x0000000e00037213 */ /* 0x000fe40000000000 */
[----:B------:R-:W-:Y:S01]  /*13630*/  IABS R18, R4 ;  /* 0x0000000400127213 */ /* 0x000fe20000000000 */
[----:B------:R-:W-:Y:S01]  /*13640*/  @!P4 IMAD.IADD R13, R13, 0x1, -R5 ;  /* 0x000000010d0dc824 */ /* 0x000fe200078e0a05 */
[----:B------:R-:W-:Y:S01]  /*13650*/  ISETP.GT.U32.AND P4, PT, R5, R16, PT ;  /* 0x000000100500720c */ /* 0x000fe20003f84070 */
[----:B------:R-:W-:-:S02]  /*13660*/  IMAD.MOV R17, RZ, RZ, -R17 ;  /* 0x000000ffff117224 */ /* 0x000fc400078e0a11 */
[----:B0-----:R-:W-:Y:S02]  /*13670*/  IMAD.MOV.U32 R10, RZ, RZ, R22 ;  /* 0x000000ffff0a7224 */ /* 0x001fe400078e0016 */
[C---:B------:R-:W-:Y:S02]  /*13680*/  IMAD R19, R5.reuse, R17, R19 ;  /* 0x0000001105137224 */ /* 0x040fe400078e0213 */
[----:B------:R-:W-:Y:S01]  /*13690*/  @!P5 IMAD.MOV R10, RZ, RZ, -R10 ;  /* 0x000000ffff0ad224 */ /* 0x000fe200078e0a0a */
[----:B------:R-:W-:Y:S01]  /*136a0*/  ISETP.GT.U32.AND P5, PT, R5, R13, PT ;  /* 0x0000000d0500720c */ /* 0x000fe20003fa4070 */
[----:B------:R-:W-:-:S03]  /*136b0*/  IMAD.HI.U32 R23, R8, R3, RZ ;  /* 0x0000000308177227 */ /* 0x000fc600078e00ff */
[----:B------:R0:W-:Y:S01]  /*136c0*/  STL [R1+0x28c], R10 ;  /* 0x00028c0a01007387 */ /* 0x0001e20000100800 */
[----:B------:R-:W-:-:S04]  /*136d0*/  IMAD.HI.U32 R17, R8, R18, RZ ;  /* 0x0000001208117227 */ /* 0x000fc800078e00ff */
[----:B------:R-:W-:Y:S02]  /*136e0*/  @!P0 IMAD.IADD R12, R12, 0x1, -R5 ;  /* 0x000000010c0c8824 */ /* 0x000fe400078e0a05 */
[----:B------:R-:W-:Y:S02]  /*136f0*/  IMAD.MOV R23, RZ, RZ, -R23 ;  /* 0x000000ffff177224 */ /* 0x000fe400078e0a17 */
[----:B------:R-:W-:Y:S01]  /*13700*/  IMAD.MOV R17, RZ, RZ, -R17 ;  /* 0x000000ffff117224 */ /* 0x000fe200078e0a11 */
[C---:B------:R-:W-:Y:S01]  /*13710*/  ISETP.GT.U32.AND P0, PT, R5.reuse, R12, PT ;  /* 0x0000000c0500720c */ /* 0x040fe20003f04070 */
[C---:B------:R-:W-:Y:S02]  /*13720*/  IMAD R3, R5.reuse, R23, R3 ;  /* 0x0000001705037224 */ /* 0x040fe400078e0203 */
[----:B0-----:R-:W-:Y:S02]  /*13730*/  IMAD.MOV.U32 R10, RZ, RZ, R21 ;  /* 0x000000ffff0a7224 */ /* 0x001fe400078e0015 */
[----:B------:R-:W-:-:S02]  /*13740*/  IMAD R18, R5, R17, R18 ;  /* 0x0000001105127224 */ /* 0x000fc400078e0212 */
[----:B------:R-:W-:Y:S01]  /*13750*/  @!P3 IMAD.MOV R10, RZ, RZ, -R10 ;  /* 0x000000ffff0ab224 */ /* 0x000fe200078e0a0a */
[----:B------:R-:W-:Y:S01]  /*13760*/  ISETP.GT.U32.AND P3, PT, R5, R3, PT ;  /* 0x000000030500720c */ /* 0x000fe20003f64070 */
[--C-:B------:R-:W-:Y:S01]  /*13770*/  @!P5 IMAD.IADD R13, R13, 0x1, -R5.reuse ;  /* 0x000000010d0dd824 */ /* 0x100fe200078e0a05 */
[----:B------:R-:W-:Y:S01]  /*13780*/  ISETP.GT.U32.AND P5, PT, R5, R18, PT ;  /* 0x000000120500720c */ /* 0x000fe20003fa4070 */
[--C-:B------:R-:W-:Y:S01]  /*13790*/  @!P4 IMAD.IADD R16, R16, 0x1, -R5.reuse ;  /* 0x000000011010c824 */ /* 0x100fe200078e0a05 */
[----:B------:R-:W-:Y:S01]  /*137a0*/  ISETP.GE.AND P4, PT, R6, RZ, PT ;  /* 0x000000ff0600720c */ /* 0x000fe20003f86270 */
[C---:B------:R-:W-:Y:S01]  /*137b0*/  VIADD R9, R28.reuse, 0x8d ;  /* 0x0000008d1c097836 */ /* 0x040fe20000000000 */
[----:B------:R0:W-:Y:S01]  /*137c0*/  STL [R1+0x280], R10 ;  /* 0x0002800a01007387 */ /* 0x0001e20000100800 */
[----:B------:R-:W-:Y:S02]  /*137d0*/  VIADD R6, R28, 0x8c ;  /* 0x0000008c1c067836 */ /* 0x000fe40000000000 */
[--C-:B------:R-:W-:Y:S01]  /*137e0*/  @!P6 IMAD.IADD R11, R11, 0x1, -R5.reuse ;  /* 0x000000010b0be824 */ /* 0x100fe200078e0a05 */
[----:B------:R-:W-:Y:S01]  /*137f0*/  IABS R15, R9 ;  /* 0x00000009000f7213 */ /* 0x000fe20000000000 */
[----:B------:R-:W-:Y:S01]  /*13800*/  @!P0 IMAD.IADD R12, R12, 0x1, -R5 ;  /* 0x000000010c0c8824 */ /* 0x000fe200078e0a05 */
[----:B------:R-:W-:Y:S01]  /*13810*/  ISETP.GE.AND P0, PT, R20, RZ, PT ;  /* 0x000000ff1400720c */ /* 0x000fe20003f06270 */
[----:B------:R-:W-:Y:S01]  /*13820*/  IMAD.MOV.U32 R21, RZ, RZ, R11 ;  /* 0x000000ffff157224 */ /* 0x000fe200078e000b */
[----:B------:R-:W-:Y:S01]  /*13830*/  IABS R20, R6 ;  /* 0x0000000600147213 */ /* 0x000fe20000000000 */
[--C-:B------:R-:W-:Y:S01]  /*13840*/  @!P3 IMAD.IADD R3, R3, 0x1, -R5.reuse ;  /* 0x000000010303b824 */ /* 0x100fe200078e0a05 */
[----:B------:R-:W-:Y:S01]  /*13850*/  ISETP.GT.U32.AND P6, PT, R5, R19, PT ;  /* 0x000000130500720c */ /* 0x000fe20003fc4070 */
[----:B------:R-:W-:Y:S01]  /*13860*/  @!P5 IMAD.IADD R18, R18, 0x1, -R5 ;  /* 0x000000011212d824 */ /* 0x000fe200078e0a05 */
[----:B------:R-:W-:Y:S01]  /*13870*/  ISETP.GE.AND P3, PT, R14, RZ, PT ;  /* 0x000000ff0e00720c */ /* 0x000fe20003f66270 */
[----:B0-----:R-:W-:-:S02]  /*13880*/  IMAD.MOV.U32 R10, RZ, RZ, R16 ;  /* 0x000000ffff0a7224 */ /* 0x001fc400078e0010 */
[----:B------:R-:W-:-:S04]  /*13890*/  IMAD.HI.U32 R17, R8, R15, RZ ;  /* 0x0000000f08117227 */ /* 0x000fc800078e00ff */
[----:B------:R-:W-:Y:S02]  /*138a0*/  IMAD.MOV.U32 R14, RZ, RZ, R20 ;  /* 0x000000ffff0e7224 */ /* 0x000fe400078e0014 */
[----:B------:R-:W-:Y:S01]  /*138b0*/  @!P2 IMAD.MOV R21, RZ, RZ, -R21 ;  /* 0x000000ffff15a224 */ /* 0x000fe200078e0a15 */
[C---:B------:R-:W-:Y:S01]  /*138c0*/  ISETP.GT.U32.AND P2, PT, R5.reuse, R3, PT ;  /* 0x000000030500720c */ /* 0x040fe20003f44070 */
        /* <DEDUP_REMOVED lines=8> */
[--C-:B------:R-:W-:Y:S01]  /*13950*/  @!P6 IMAD.IADD R19, R19, 0x1, -R5.reuse ;  /* 0x000000011313e824 */ /* 0x100fe200078e0a05 */
[----:B------:R-:W-:Y:S01]  /*13960*/  ISETP.GE.AND P6, PT, R2, RZ, PT ;  /* 0x000000ff0200720c */ /* 0x000fe20003fc6270 */
[C---:B------:R-:W-:Y:S02]  /*13970*/  IMAD R14, R5.reuse, R11, R14 ;  /* 0x0000000b050e7224 */ /* 0x040fe400078e020e */
[----:B------:R-:W-:Y:S01]  /*13980*/  @!P1 IMAD.IADD R18, R18, 0x1, -R5 ;  /* 0x0000000112129824 */ /* 0x000fe200078e0a05 */
[C---:B------:R-:W-:Y:S01]  /*13990*/  ISETP.GT.U32.AND P5, PT, R5.reuse, R19, PT ;  /* 0x000000130500720c */ /* 0x040fe20003fa4070 */
[----:B0-----:R-:W-:Y:S01]  /*139a0*/  IMAD.MOV.U32 R10, RZ, RZ, R12 ;  /* 0x000000ffff0a7224 */ /* 0x001fe200078e000c */
[C---:B------:R-:W-:Y:S01]  /*139b0*/  ISETP.GT.U32.AND P1, PT, R5.reuse, R14, PT ;  /* 0x0000000e0500720c */ /* 0x040fe20003f24070 */
[----:B------:R-:W-:Y:S01]  /*139c0*/  @!P4 IMAD.MOV R13, RZ, RZ, -R13 ;  /* 0x000000ffff0dc224 */ /* 0x000fe200078e0a0d */
[----:B------:R-:W-:Y:S01]  /*139d0*/  ISETP.GE.AND P4, PT, R4, RZ, PT ;  /* 0x000000ff0400720c */ /* 0x000fe20003f86270 */
[----:B------:R-:W-:Y:S01]  /*139e0*/  @!P0 IMAD.MOV R10, RZ, RZ, -R10 ;  /* 0x000000ffff0a8224 */ /* 0x000fe200078e0a0a */
[----:B------:R-:W-:Y:S01]  /*139f0*/  ISETP.GT.U32.AND P0, PT, R5, R15, PT ;  /* 0x0000000f0500720c */ /* 0x000fe20003f04070 */
[C---:B------:R-:W-:Y:S01]  /*13a00*/  VIADD R2, R28.reuse, 0x8b ;  /* 0x0000008b1c027836 */ /* 0x040fe20000000000 */
[----:B------:R-:W-:Y:S01]  /*13a10*/  STL [R1+0x274], R13 ;  /* 0x0002740d01007387 */ /* 0x000fe20000100800 */
[--C-:B------:R-:W-:Y:S01]  /*13a20*/  @!P2 IMAD.IADD R3, R3, 0x1, -R5.reuse ;  /* 0x000000010303a824 */ /* 0x100fe200078e0a05 */
[----:B------:R-:W-:Y:S01]  /*13a30*/  ISETP.GE.AND P2, PT, R9, RZ, PT ;  /* 0x000000ff0900720c */ /* 0x000fe20003f46270 */
[----:B------:R-:W-:Y:S01]  /*13a40*/  VIADD R11, R28, 0x8a ;  /* 0x0000008a1c0b7836 */ /* 0x000fe20000000000 */
[----:B------:R0:W-:Y:S01]  /*13a50*/  STL [R1+0x270], R10 ;  /* 0x0002700a01007387 */ /* 0x0001e20000100800 */
[----:B------:R-:W-:Y:S01]  /*13a60*/  IABS R4, R2 ;  /* 0x0000000200047213 */ /* 0x000fe20000000000 */
[--C-:B------:R-:W-:Y:S01]  /*13a70*/  @!P5 IMAD.IADD R19, R19, 0x1, -R5.reuse ;  /* 0x000000011313d824 */ /* 0x100fe200078e0a05 */
[----:B------:R-:W-:Y:S01]  /*13a80*/  ISETP.GE.AND P5, PT, R6, RZ, PT ;  /* 0x000000ff0600720c */ /* 0x000fe20003fa6270 */
[----:B------:R-:W-:Y:S01]  /*13a90*/  @!P1 IMAD.IADD R14, R14, 0x1, -R5 ;  /* 0x000000010e0e9824 */ /* 0x000fe200078e0a05 */
[----:B------:R-:W-:Y:S01]  /*13aa0*/  IABS R9, R11 ;  /* 0x0000000b00097213 */ /* 0x000fe20000000000 */
[----:B------:R-:W-:-:S03]  /*13ab0*/  IMAD.HI.U32 R6, R8, R4, RZ ;  /* 0x0000000408067227 */ /* 0x000fc600078e00ff */
[----:B------:R-:W-:Y:S01]  /*13ac0*/  ISETP.GT.U32.AND P1, PT, R5, R14, PT ;  /* 0x0000000e0500720c */ /* 0x000fe20003f24070 */
[----:B0-----:R-:W-:Y:S02]  /*13ad0*/  IMAD.MOV.U32 R10, RZ, RZ, R3 ;  /* 0x000000ffff0a7224 */ /* 0x001fe400078e0003 */
[----:B------:R-:W-:Y:S01]  /*13ae0*/  @!P0 IMAD.IADD R15, R15, 0x1, -R5 ;  /* 0x000000010f0f8824 */ /* 0x000fe200078e0a05 */
[----:B------:R-:W-:Y:S01]  /*13af0*/  ISETP.GE.AND P0, PT, R2, RZ, PT ;  /* 0x000000ff0200720c */ /* 0x000fe20003f06270 */
[----:B------:R-:W-:Y:S02]  /*13b00*/  @!P3 IMAD.MOV R10, RZ, RZ, -R10 ;  /* 0x000000ffff0ab224 */ /* 0x000fe400078e0a0a */
[----:B------:R-:W-:Y:S01]  /*13b10*/  IMAD.MOV R6, RZ, RZ, -R6 ;  /* 0x000000ffff067224 */ /* 0x000fe200078e0a06 */
[C---:B------:R-:W-:Y:S01]  /*13b20*/  ISETP.GT.U32.AND P3, PT, R5.reuse, R15, PT ;  /* 0x0000000f0500720c */ /* 0x040fe20003f64070 */
[----:B------:R-:W-:Y:S01]  /*13b30*/  IMAD.HI.U32 R2, R8, R9, RZ ;  /* 0x0000000908027227 */ /* 0x000fe200078e00ff */
[----:B------:R0:W-:Y:S03]  /*13b40*/  STL [R1+0x26c], R10 ;  /* 0x00026c0a01007387 */ /* 0x0001e60000100800 */
[----:B------:R-:W-:-:S02]  /*13b50*/  IMAD R4, R5, R6, R4 ;  /* 0x0000000605047224 */ /* 0x000fc400078e0204 */
[----:B------:R-:W-:Y:S02]  /*13b60*/  IMAD.MOV R2, RZ, RZ, -R2 ;  /* 0x000000ffff027224 */ /* 0x000fe400078e0a02 */
[----:B------:R-:W-:Y:S02]  /*13b70*/  VIADD R6, R28, 0x89 ;  /* 0x000000891c067836 */ /* 0x000fe40000000000 */
[----:B------:R-:W-:Y:S02]  /*13b80*/  IMAD R9, R5, R2, R9 ;  /* 0x0000000205097224 */ /* 0x000fe400078e0209 */
[--C-:B------:R-:W-:Y:S01]  /*13b90*/  @!P3 IMAD.IADD R15, R15, 0x1, -R5.reuse ;  /* 0x000000010f0fb824 */ /* 0x100fe200078e0a05 */
[C---:B------:R-:W-:Y:S01]  /*13ba0*/  ISETP.GT.U32.AND P3, PT, R5.reuse, R4, PT ;  /* 0x000000040500720c */ /* 0x040fe20003f64070 */
[----:B------:R-:W-:Y:S01]  /*13bb0*/  @!P1 IMAD.IADD R14, R14, 0x1, -R5 ;  /* 0x000000010e0e9824 */ /* 0x000fe200078e0a05 */
[----:B------:R-:W-:Y:S01]  /*13bc0*/  ISETP.GT.U32.AND P1, PT, R5, R9, PT ;  /* 0x000000090500720c */ /* 0x000fe20003f24070 */
[C---:B------:R-:W-:Y:S01]  /*13bd0*/  VIADD R3, R28.reuse, 0x88 ;  /* 0x000000881c037836 */ /* 0x040fe20000000000 */
[----:B------:R-:W-:Y:S01]  /*13be0*/  IABS R13, R6 ;  /* 0x00000006000d7213 */ /* 0x000fe20000000000 */
[----:B------:R-:W-:-:S02]  /*13bf0*/  VIADD R12, R28, 0x87 ;  /* 0x000000871c0c7836 */ /* 0x000fc40000000000 */
[----:B0-----:R-:W-:Y:S01]  /*13c00*/  IMAD.MOV.U32 R10, RZ, RZ, R18 ;  /* 0x000000ffff0a7224 */ /* 0x001fe200078e0012 */
[----:B------:R-:W-:Y:S01]  /*13c10*/  IABS R17, R3 ;  /* 0x0000000300117213 */ /* 0x000fe20000000000 */
[----:B------:R-:W-:Y:S01]  /*13c20*/  IMAD.HI.U32 R22, R8, R13, RZ ;  /* 0x0000000d08167227 */ /* 0x000fe200078e00ff */
[----:B------:R-:W-:-:S03]  /*13c30*/  IABS R16, R12 ;  /* 0x0000000c00107213 */ /* 0x000fc60000000000 */
[----:B------:R-:W-:Y:S01]  /*13c40*/  @!P3 IMAD.IADD R4, R4, 0x1, -R5 ;  /* 0x000000010404b824 */ /* 0x000fe200078e0a05 */
[----:B------:R-:W-:Y:S01]  /*13c50*/  ISETP.GE.AND P3, PT, R11, RZ, PT ;  /* 0x000000ff0b00720c */ /* 0x000fe20003f66270 */
[----:B------:R-:W-:-:S04]  /*13c60*/  IMAD.HI.U32 R21, R8, R17, RZ ;  /* 0x0000001108157227 */ /* 0x000fc800078e00ff */
[----:B------:R-:W-:Y:S02]  /*13c70*/  IMAD.MOV R22, RZ, RZ, -R22 ;  /* 0x000000ffff167224 */ /* 0x000fe400078e0a16 */
[----:B------:R-:W-:Y:S01]  /*13c80*/  @!P1 IMAD.IADD R9, R9, 0x1, -R5 ;  /* 0x0000000109099824 */ /* 0x000fe200078e0a05 */
[----:B------:R-:W-:Y:S01]  /*13c90*/  ISETP.GT.U32.AND P1, PT, R5, R4, PT ;  /* 0x000000040500720c */ /* 0x000fe20003f24070 */
[----:B------:R-:W-:-:S04]  /*13ca0*/  IMAD.HI.U32 R20, R8, R16, RZ ;  /* 0x0000001008147227 */ /* 0x000fc800078e00ff */
[----:B------:R-:W-:Y:S02]  /*13cb0*/  IMAD.MOV R21, RZ, RZ, -R21 ;  /* 0x000000ffff157224 */ /* 0x000fe400078e0a15 */
[C---:B------:R-:W-:Y:S02]  /*13cc0*/  IMAD R11, R5.reuse, R22, R13 ;  /* 0x00000016050b7224 */ /* 0x040fe400078e020d */
[----:B------:R-:W-:Y:S02]  /*13cd0*/  IMAD.MOV R20, RZ, RZ, -R20 ;  /* 0x000000ffff147224 */ /* 0x000fe400078e0a14 */
[----:B------:R-:W-:Y:S01]  /*13ce0*/  @!P6 IMAD.MOV R19, RZ, RZ, -R19 ;  /* 0x000000ffff13e224 */ /* 0x000fe200078e0a13 */
[C---:B------:R-:W-:Y:S01]  /*13cf0*/  ISETP.GT.U32.AND P6, PT, R5.reuse, R11, PT ;  /* 0x0000000b0500720c */ /* 0x040fe20003fc4070 */
[C---:B------:R-:W-:Y:S02]  /*13d00*/  IMAD R17, R5.reuse, R21, R17 ;  /* 0x0000001505117224 */ /* 0x040fe400078e0211 */
[----:B------:R-:W-:Y:S01]  /*13d10*/  @!P4 IMAD.MOV R10, RZ, RZ, -R10 ;  /* 0x000000ffff0ac224 */ /* 0x000fe200078e0a0a */
[----:B------:R-:W-:Y:S01]  /*13d20*/  STL [R1+0x268], R19 ;  /* 0x0002681301007387 */ /* 0x000fe20000100800 */
[C---:B------:R-:W-:Y:S01]  /*13d30*/  IMAD R16, R5.reuse, R20, R16 ;  /* 0x0000001405107224 */ /* 0x040fe200078e0210 */
[C---:B------:R-:W-:Y:S01]  /*13d40*/  ISETP.GT.U32.AND P4, PT, R5.reuse, R9, PT ;  /* 0x000000090500720c */ /* 0x040fe20003f84070 */
[----:B------:R-:W-:Y:S01]  /*13d50*/  @!P2 IMAD.MOV R15, RZ, RZ, -R15 ;  /* 0x000000ffff0fa224 */ /* 0x000fe200078e0a0f */
[----:B------:R0:W-:Y:S01]  /*13d60*/  STL [R1+0x25c], R10 ;  /* 0x00025c0a01007387 */ /* 0x0001e20000100800 */
[C---:B------:R-:W-:Y:S01]  /*13d70*/  ISETP.GT.U32.AND P2, PT, R5.reuse, R17, PT ;  /* 0x000000110500720c */ /* 0x040fe20003f44070 */
[--C-:B------:R-:W-:Y:S01]  /*13d80*/  @!P1 IMAD.IADD R4, R4, 0x1, -R5.reuse ;  /* 0x0000000104049824 */ /* 0x100fe200078e0a05 */
[----:B------:R-:W-:Y:S01]  /*13d90*/  ISETP.GT.U32.AND P1, PT, R5, R16, PT ;  /* 0x000000100500720c */ /* 0x000fe20003f24070 */
[----:B------:R-:W-:Y:S01]  /*13da0*/  VIADD R2, R28, 0x86 ;  /* 0x000000861c027836 */ /* 0x000fe20000000000 */
[----:B------:R1:W-:Y:S01]  /*13db0*/  STL [R1+0x258], R15 ;  /* 0x0002580f01007387 */ /* 0x0003e20000100800 */
[----:B------:R-:W-:Y:S01]  /*13dc0*/  @!P6 IMAD.IADD R11, R11, 0x1, -R5 ;  /* 0x000000010b0be824 */ /* 0x000fe200078e0a05 */
[----:B------:R-:W-:-:S02]  /*13dd0*/  ISETP.GE.AND P6, PT, R12, RZ, PT ;  /* 0x000000ff0c00720c */ /* 0x000fc40003fc6270 */
[----:B------:R-:W-:Y:S01]  /*13de0*/  IABS R13, R2 ;  /* 0x00000002000d7213 */ /* 0x000fe20000000000 */
[----:B0-----:R-:W-:Y:S02]  /*13df0*/  IMAD.MOV.U32 R10, RZ, RZ, R14 ;  /* 0x000000ffff0a7224 */ /* 0x001fe400078e000e */
[--C-:B------:R-:W-:Y:S01]  /*13e00*/  @!P4 IMAD.IADD R9, R9, 0x1, -R5.reuse ;  /* 0x000000010909c824 */ /* 0x100fe200078e0a05 */
[----:B------:R-:W-:Y:S01]  /*13e10*/  ISETP.GE.AND P4, PT, R3, RZ, PT ;  /* 0x000000ff0300720c */ /* 0x000fe20003f86270 */
[----:B------:R-:W-:Y:S01]  /*13e20*/  @!P5 IMAD.MOV R10, RZ, RZ, -R10 ;  /* 0x000000ffff0ad224 */ /* 0x000fe200078e0a0a */
[----:B------:R-:W-:Y:S01]  /*13e30*/  ISETP.GE.AND P5, PT, R6, RZ, PT ;  /* 0x000000ff0600720c */ /* 0x000fe20003fa6270 */
[----:B------:R-:W-:Y:S02]  /*13e40*/  VIADD R6, R28, 0x85 ;  /* 0x000000851c067836 */ /* 0x000fe40000000000 */
[----:B------:R-:W-:Y:S01]  /*13e50*/  IMAD.HI.U32 R14, R8, R13, RZ ;  /* 0x0000000d080e7227 */ /* 0x000fe200078e00ff */
[----:B------:R0:W-:Y:S02]  /*13e60*/  STL [R1+0x254], R10 ;  /* 0x0002540a01007387 */ /* 0x0001e40000100800 */
[----:B-1----:R-:W-:Y:S01]  /*13e70*/  IABS R15, R6 ;  /* 0x00000006000f7213 */ /* 0x002fe20000000000 */
[--C-:B------:R-:W-:Y:S01]  /*13e80*/  @!P2 IMAD.IADD R17, R17, 0x1, -R5.reuse ;  /* 0x000000011111a824 */ /* 0x100fe200078e0a05 */
[----:B------:R-:W-:Y:S01]  /*13e90*/  ISETP.GT.U32.AND P2, PT, R5, R11, PT ;  /* 0x0000000b0500720c */ /* 0x000fe20003f44070 */
[----:B------:R-:W-:-:S02]  /*13ea0*/  @!P1 IMAD.IADD R16, R16, 0x1, -R5 ;  /* 0x0000000110109824 */ /* 0x000fc400078e0a05 */
[----:B------:R-:W-:Y:S01]  /*13eb0*/  IMAD.MOV R14, RZ, RZ, -R14 ;  /* 0x000000ffff0e7224 */ /* 0x000fe200078e0a0e */
[C---:B------:R-:W-:Y:S01]  /*13ec0*/  ISETP.GT.U32.AND P1, PT, R5.reuse, R17, PT ;  /* 0x000000110500720c */ /* 0x040fe20003f24070 */
[----:B------:R-:W-:Y:S02]  /*13ed0*/  IMAD.MOV.U32 R12, RZ, RZ, R15 ;  /* 0x000000ffff0c7224 */ /* 0x000fe400078e000f */
[----:B0-----:R-:W-:Y:S02]  /*13ee0*/  IMAD.MOV.U32 R10, RZ, RZ, R4 ;  /* 0x000000ffff0a7224 */ /* 0x001fe400078e0004 */
[C---:B------:R-:W-:Y:S02]  /*13ef0*/  IMAD R3, R5.reuse, R14, R13 ;  /* 0x0000000e05037224 */ /* 0x040fe400078e020d */
[----:B------:R-:W-:Y:S01]  /*13f00*/  @!P0 IMAD.MOV R10, RZ, RZ, -R10 ;  /* 0x000000ffff0a8224 */ /* 0x000fe200078e0a0a */
[----:B------:R-:W-:Y:S01]  /*13f10*/  ISETP.GT.U32.AND P0, PT, R5, R16, PT ;  /* 0x000000100500720c */ /* 0x000fe20003f04070 */
[----:B------:R-:W-:-:S03]  /*13f20*/  IMAD.HI.U32 R13, R8, R12, RZ ;  /* 0x0000000c080d7227 */ /* 0x000fc600078e00ff */
[----:B------:R0:W-:Y:S01]  /*13f30*/  STL [R1+0x250], R10 ;  /* 0x0002500a01007387 */ /* 0x0001e20000100800 */
[----:B------:R-:W-:Y:S02]  /*13f40*/  VIADD R4, R28, 0x84 ;  /* 0x000000841c047836 */ /* 0x000fe40000000000 */
[----:B------:R-:W-:Y:S02]  /*13f50*/  IMAD.MOV R14, RZ, RZ, -R13 ;  /* 0x000000ffff0e7224 */ /* 0x000fe400078e0a0d */
[--C-:B------:R-:W-:Y:S01]  /*13f60*/  @!P2 IMAD.IADD R11, R11, 0x1, -R5.reuse ;  /* 0x000000010b0ba824 */ /* 0x100fe200078e0a05 */
[----:B------:R-:W-:Y:S01]  /*13f70*/  ISETP.GE.AND P2, PT, R2, RZ, PT ;  /* 0x000000ff0200720c */ /* 0x000fe20003f46270 */
[----:B------:R-:W-:Y:S02]  /*13f80*/  IMAD R2, R5, R14, R12 ;  /* 0x0000000e05027224 */ /* 0x000fe400078e020c */
[----:B------:R-:W-:Y:S02]  /*13f90*/  @!P0 IMAD.IADD R16, R16, 0x1, -R5 ;  /* 0x0000000110108824 */ /* 0x000fe400078e0a05 */
[----:B0-----:R-:W-:Y:S01]  /*13fa0*/  IMAD.MOV.U32 R10, RZ, RZ, R9 ;  /* 0x000000ffff0a7224 */ /* 0x001fe200078e0009 */
[----:B------:R-:W-:Y:S01]  /*13fb0*/  IABS R9, R4 ;  /* 0x0000000400097213 */ /* 0x000fe20000000000 */
[----:B------:R-:W-:Y:S01]  /*13fc0*/  @!P1 IMAD.IADD R17, R17, 0x1, -R5 ;  /* 0x0000000111119824 */ /* 0x000fe200078e0a05 */
[C---:B------:R-:W-:Y:S01]  /*13fd0*/  ISETP.GT.U32.AND P0, PT, R5.reuse, R2, PT ;  /* 0x000000020500720c */ /* 0x040fe20003f04070 */
[----:B------:R-:W-:Y:S01]  /*13fe0*/  @!P3 IMAD.MOV R10, RZ, RZ, -R10 ;  /* 0x000000ffff0ab224 */ /* 0x000fe200078e0a0a */
[----:B------:R-:W-:Y:S01]  /*13ff0*/  ISETP.GT.U32.AND P3, PT, R5, R3, PT ;  /* 0x000000030500720c */ /* 0x000fe20003f64070 */
[----:B------:R-:W-:Y:S01]  /*14000*/  IMAD.MOV.U32 R13, RZ, RZ, R9 ;  /* 0x000000ffff0d7224 */ /* 0x000fe200078e0009 */
[----:B------:R-:W-:Y:S01]  /*14010*/  ISETP.GE.AND P1, PT, R6, RZ, PT ;  /* 0x000000ff0600720c */ /* 0x000fe20003f26270 */
[----:B------:R-:W-:Y:S01]  /*14020*/  IMAD.MOV.U32 R18, RZ, RZ, R11 ;  /* 0x000000ffff127224 */ /* 0x000fe200078e000b */
[----:B------:R0:W-:Y:S01]  /*14030*/  STL [R1+0x24c], R10 ;  /* 0x00024c0a01007387 */ /* 0x0001e20000100800 */
[----:B------:R-:W-:-:S04]  /*14040*/  IMAD.HI.U32 R9, R8, R13, RZ ;  /* 0x0000000d08097227 */ /* 0x000fc800078e00ff */
[----:B------:R-:W-:Y:S02]  /*14050*/  IMAD.MOV R9, RZ, RZ, -R9 ;  /* 0x000000ffff097224 */ /* 0x000fe400078e0a09 */
[--C-:B------:R-:W-:Y:S02]  /*14060*/  @!P0 IMAD.IADD R2, R2, 0x1, -R5.reuse ;  /* 0x0000000102028824 */ /* 0x100fe400078e0a05 */
[----:B------:R-:W-:Y:S01]  /*14070*/  @!P3 IMAD.IADD R3, R3, 0x1, -R5 ;  /* 0x000000010303b824 */ /* 0x000fe200078e0a05 */
[----:B------:R-:W-:Y:S01]  /*14080*/  ISETP.GE.AND P3, PT, R4, RZ, PT ;  /* 0x000000ff0400720c */ /* 0x000fe20003f66270 */
[----:B0-----:R-:W-:Y:S02]  /*14090*/  IMAD.MOV.U32 R10, RZ, RZ, R17 ;  /* 0x000000ffff0a7224 */ /* 0x001fe400078e0011 */
[C---:B------:R-:W-:Y:S01]  /*140a0*/  IMAD R13, R5.reuse, R9, R13 ;  /* 0x00000009050d7224 */ /* 0x040fe200078e020d */
[C---:B------:R-:W-:Y:S01]  /*140b0*/  ISETP.GT.U32.AND P0, PT, R5.reuse, R3, PT ;  /* 0x000000030500720c */ /* 0x040fe20003f04070 */
[----:B------:R-:W-:Y:S01]  /*140c0*/  @!P5 IMAD.MOV R18, RZ, RZ, -R18 ;  /* 0x000000ffff12d224 */ /* 0x000fe200078e0a12 */
[C---:B------:R-:W-:Y:S01]  /*140d0*/  ISETP.GT.U32.AND P5, PT, R5.reuse, R2, PT ;  /* 0x000000020500720c */ /* 0x040fe20003fa4070 */
[----:B------:R-:W-:Y:S01]  /*140e0*/  @!P4 IMAD.MOV R10, RZ, RZ, -R10 ;  /* 0x000000ffff0ac224 */ /* 0x000fe200078e0a0a */
[----:B------:R-:W-:Y:S01]  /*140f0*/  ISETP.GT.U32.AND P4, PT, R5, R13, PT ;  /* 0x0000000d0500720c */ /* 0x000fe20003f84070 */
[C---:B------:R-:W-:Y:S01]  /*14100*/  VIADD R14, R28.reuse, 0x83 ;  /* 0x000000831c0e7836 */ /* 0x040fe20000000000 */
[----:B------:R-:W-:Y:S01]  /*14110*/  STL [R1+0x248], R18 ;  /* 0x0002481201007387 */ /* 0x000fe20000100800 */
[----:B------:R-:W-:-:S02]  /*14120*/  VIADD R4, R28, 0x81 ;  /* 0x000000811c047836 */ /* 0x000fc40000000000 */
[----:B------:R-:W-:Y:S01]  /*14130*/  VIADD R6, R28, 0x82 ;  /* 0x000000821c067836 */ /* 0x000fe20000000000 */
[----:B------:R0:W-:Y:S01]  /*14140*/  STL [R1+0x244], R10 ;  /* 0x0002440a01007387 */ /* 0x0001e20000100800 */
[----:B------:R-:W-:Y:S02]  /*14150*/  IABS R12, R14 ;  /* 0x0000000e000c7213 */ /* 0x000fe40000000000 */
[--C-:B------:R-:W-:Y:S01]  /*14160*/  @!P0 IMAD.IADD R3, R3, 0x1, -R5.reuse ;  /* 0x0000000103038824 */ /* 0x100fe200078e0a05 */
[----:B------:R-:W-:Y:S01]  /*14170*/  IABS R15, R4 ;  /* 0x00000004000f7213 */ /* 0x000fe20000000000 */
[----:B------:R-:W-:Y:S01]  /*14180*/  @!P5 IMAD.IADD R2, R2, 0x1, -R5 ;  /* 0x000000010202d824 */ /* 0x000fe200078e0a05 */
[----:B------:R-:W-:Y:S01]  /*14190*/  IABS R9, R6 ;  /* 0x0000000600097213 */ /* 0x000fe20000000000 */
[----:B------:R-:W-:Y:S01]  /*141a0*/  IMAD.HI.U32 R11, R8, R12, RZ ;  /* 0x0000000c080b7227 */ /* 0x000fe200078e00ff */
[----:B------:R-:W-:-:S03]  /*141b0*/  ISETP.GE.AND P5, PT, R6, RZ, PT ;  /* 0x000000ff0600720c */ /* 0x000fc60003fa6270 */
[----:B0-----:R-:W-:Y:S02]  /*141c0*/  IMAD.MOV.U32 R10, RZ, RZ, R16 ;  /* 0x000000ffff0a7224 */ /* 0x001fe400078e0010 */
[----:B------:R-:W-:Y:S01]  /*141d0*/  @!P4 IMAD.IADD R13, R13, 0x1, -R5 ;  /* 0x000000010d0dc824 */ /* 0x000fe200078e0a05 */
[----:B------:R-:W-:Y:S01]  /*141e0*/  ISETP.GE.AND P4, PT, R4, RZ, PT ;  /* 0x000000ff0400720c */ /* 0x000fe20003f86270 */
[----:B------:R-:W-:Y:S01]  /*141f0*/  @!P6 IMAD.MOV R10, RZ, RZ, -R10 ;  /* 0x000000ffff0ae224 */ /* 0x000fe200078e0a0a */
[----:B------:R-:W-:Y:S01]  /*14200*/  ISETP.GE.AND P6, PT, R14, RZ, PT ;  /* 0x000000ff0e00720c */ /* 0x000fe20003fc6270 */
[----:B------:R-:W-:Y:S02]  /*14210*/  IMAD.MOV R11, RZ, RZ, -R11 ;  /* 0x000000ffff0b7224 */ /* 0x000fe400078e0a0b */
[----:B------:R-:W-:Y:S01]  /*14220*/  IMAD.HI.U32 R14, R8, R15, RZ ;  /* 0x0000000f080e7227 */ /* 0x000fe200078e00ff */
[----:B------:R0:W-:Y:S03]  /*14230*/  STL [R1+0x234], R10 ;  /* 0x0002340a01007387 */ /* 0x0001e60000100800 */
[----:B------:R-:W-:-:S02]  /*14240*/  IMAD R12, R5, R11, R12 ;  /* 0x0000000b050c7224 */ /* 0x000fc400078e020c */
[----:B------:R-:W-:Y:S02]  /*14250*/  IMAD.MOV R6, RZ, RZ, -R14 ;  /* 0x000000ffff067224 */ /* 0x000fe400078e0a0e */
[----:B------:R-:W-:Y:S01]  /*14260*/  VIADD R4, R28, 0x80 ;  /* 0x000000801c047836 */ /* 0x000fe20000000000 */
[C---:B------:R-:W-:Y:S01]  /*14270*/  ISETP.GT.U32.AND P0, PT, R5.reuse, R12, PT ;  /* 0x0000000c0500720c */ /* 0x040fe20003f04070 */
[----:B------:R-:W-:Y:S02]  /*14280*/  IMAD R15, R5, R6, R15 ;  /* 0x00000006050f7224 */ /* 0x000fe400078e020f */
[----:B0-----:R-:W-:Y:S01]  /*14290*/  IMAD.MOV.U32 R10, RZ, RZ, R3 ;  /* 0x000000ffff0a7224 */ /* 0x001fe200078e0003 */
[----:B------:R-:W-:Y:S01]  /*142a0*/  IABS R17, R4 ;  /* 0x0000000400117213 */ /* 0x000fe20000000000 */
[----:B------:R-:W-:-:S04]  /*142b0*/  IMAD.HI.U32 R11, R8, R9, RZ ;  /* 0x00000009080b7227 */ /* 0x000fc800078e00ff */
[----:B------:R-:W-:Y:S01]  /*142c0*/  @!P2 IMAD.MOV R10, RZ, RZ, -R10 ;  /* 0x000000ffff0aa224 */ /* 0x000fe200078e0a0a */
[C---:B------:R-:W-:Y:S01]  /*142d0*/  ISETP.GT.U32.AND P2, PT, R5.reuse, R13, PT ;  /* 0x0000000d0500720c */ /* 0x040fe20003f44070 */
[----:B------:R-:W-:Y:S02]  /*142e0*/  IMAD.MOV R11, RZ, RZ, -R11 ;  /* 0x000000ffff0b7224 */ /* 0x000fe400078e0a0b */
[----:B------:R-:W-:Y:S01]  /*142f0*/  @!P0 IMAD.IADD R12, R12, 0x1, -R5 ;  /* 0x000000010c0c8824 */ /* 0x000fe200078e0a05 */
[----:B------:R-:W-:Y:S01]  /*14300*/  STL [R1+0x230], R10 ;  /* 0x0002300a01007387 */ /* 0x000fe20000100800 */
[----:B------:R-:W-:Y:S02]  /*14310*/  IMAD.MOV.U32 R3, RZ, RZ, R2 ;  /* 0x000000ffff037224 */ /* 0x000fe400078e0002 */
[C---:B------:R-:W-:Y:S01]  /*14320*/  IMAD R9, R5.reuse, R11, R9 ;  /* 0x0000000b05097224 */ /* 0x040fe200078e0209 */
[----:B------:R-:W-:Y:S01]  /*14330*/  ISETP.GT.U32.AND P0, PT, R5, R12, PT ;  /* 0x0000000c0500720c */ /* 0x000fe20003f04070 */
[----:B------:R-:W-:-:S02]  /*14340*/  VIADD R6, R28, 0x7f ;  /* 0x0000007f1c067836 */ /* 0x000fc40000000000 */
[----:B------:R-:W-:Y:S02]  /*14350*/  VIADD R2, R28, 0x7e ;  /* 0x0000007e1c027836 */ /* 0x000fe40000000000 */
[----:B------:R-:W-:Y:S01]  /*14360*/  @!P2 IMAD.IADD R13, R13, 0x1, -R5 ;  /* 0x000000010d0da824 */ /* 0x000fe200078e0a05 */
[C---:B------:R-:W-:Y:S01]  /*14370*/  ISETP.GT.U32.AND P2, PT, R5.reuse, R15, PT ;  /* 0x0000000f0500720c */ /* 0x040fe20003f44070 */
[----:B------:R-:W-:Y:S01]  /*14380*/  IMAD.HI.U32 R11, R8, R17, RZ ;  /* 0x00000011080b7227 */ /* 0x000fe200078e00ff */
[----:B------:R-:W-:Y:S02]  /*14390*/  IABS R19, R6 ;  /* 0x0000000600137213 */ /* 0x000fe40000000000 */
[----:B------:R-:W-:Y:S01]  /*143a0*/  IABS R16, R2 ;  /* 0x0000000200107213 */ /* 0x000fe20000000000 */
[----:B------:R-:W-:Y:S01]  /*143b0*/  @!P1 IMAD.MOV R3, RZ, RZ, -R3 ;  /* 0x000000ffff039224 */ /* 0x000fe200078e0a03 */
[----:B------:R-:W-:Y:S01]  /*143c0*/  ISETP.GT.U32.AND P1, PT, R5, R9, PT ;  /* 0x000000090500720c */ /* 0x000fe20003f24070 */
[----:B------:R-:W-:-:S02]  /*143d0*/  IMAD.MOV R11, RZ, RZ, -R11 ;  /* 0x000000ffff0b7224 */ /* 0x000fc400078e0a0b */
[----:B------:R-:W-:Y:S01]  /*143e0*/  VIADD R18, R28, 0x7d ;  /* 0x0000007d1c127836 */ /* 0x000fe20000000000 */
[----:B------:R0:W-:Y:S01]  /*143f0*/  STL [R1+0x22c], R3 ;  /* 0x00022c0301007387 */ /* 0x0001e20000100800 */
[----:B------:R-:W-:Y:S02]  /*14400*/  IMAD R17, R5, R11, R17 ;  /* 0x0000000b05117224 */ /* 0x000fe400078e0211 */
[----:B------:R-:W-:Y:S02]  /*14410*/  @!P2 IMAD.IADD R15, R15, 0x1, -R5 ;  /* 0x000000010f0fa824 */ /* 0x000fe400078e0a05 */
[----:B------:R-:W-:-:S03]  /*14420*/  IMAD.HI.U32 R11, R8, R16, RZ ;  /* 0x00000010080b7227 */ /* 0x000fc600078e00ff */
[----:B------:R-:W-:Y:S01]  /*14430*/  ISETP.GT.U32.AND P2, PT, R5, R15, PT ;  /* 0x0000000f0500720c */ /* 0x000fe20003f44070 */
[----:B------:R-:W-:Y:S01]  /*14440*/  @!P0 IMAD.IADD R12, R12, 0x1, -R5 ;  /* 0x000000010c0c8824 */ /* 0x000fe200078e0a05 */
[----:B------:R-:W-:Y:S01]  /*14450*/  ISETP.GE.AND P0, PT, R4, RZ, PT ;  /* 0x000000ff0400720c */ /* 0x000fe20003f06270 */
[----:B0-----:R-:W-:Y:S01]  /*14460*/  IMAD.HI.U32 R3, R8, R19, RZ ;  /* 0x0000001308037227 */ /* 0x001fe200078e00ff */
[----:B------:R-:W-:-:S03]  /*14470*/  IABS R4, R18 ;  /* 0x0000001200047213 */ /* 0x000fc60000000000 */
[----:B------:R-:W-:Y:S02]  /*14480*/  IMAD.MOV R3, RZ, RZ, -R3 ;  /* 0x000000ffff037224 */ /* 0x000fe400078e0a03 */
[----:B------:R-:W-:Y:S02]  /*14490*/  IMAD.MOV.U32 R14, RZ, RZ, R13 ;  /* 0x000000ffff0e7224 */ /* 0x000fe400078e000d */
[----:B------:R-:W-:Y:S02]  /*144a0*/  IMAD.MOV R11, RZ, RZ, -R11 ;  /* 0x000000ffff0b7224 */ /* 0x000fe400078e0a0b */
[C---:B------:R-:W-:Y:S02]  /*144b0*/  IMAD R19, R5.reuse, R3, R19 ;  /* 0x0000000305137224 */ /* 0x040fe400078e0213 */
[----:B------:R-:W-:Y:S02]  /*144c0*/  IMAD.MOV.U32 R10, RZ, RZ, R12 ;  /* 0x000000ffff0a7224 */ /* 0x000fe400078e000c */
[----:B------:R-:W-:Y:S01]  /*144d0*/  @!P3 IMAD.MOV R14, RZ, RZ, -R14 ;  /* 0x000000ffff0eb224 */ /* 0x000fe200078e0a0e */
[C---:B------:R-:W-:Y:S01]  /*144e0*/  ISETP.GT.U32.AND P3, PT, R5.reuse, R17, PT ;  /* 0x000000110500720c */ /* 0x040fe20003f64070 */
[----:B------:R-:W-:-:S02]  /*144f0*/  IMAD R16, R5, R11, R16 ;  /* 0x0000000b05107224 */ /* 0x000fc400078e0210 */
[----:B------:R-:W-:Y:S01]  /*14500*/  @!P1 IMAD.IADD R9, R9, 0x1, -R5 ;  /* 0x0000000109099824 */ /* 0x000fe200078e0a05 */
[----:B------:R-:W-:Y:S01]  /*14510*/  STL [R1+0x228], R14 ;  /* 0x0002280e01007387 */ /* 0x000fe20000100800 */
[----:B------:R-:W-:-:S03]  /*14520*/  IMAD.HI.U32 R3, R8, R4, RZ ;  /* 0x0000000408037227 */ /* 0x000fc600078e00ff */
[C---:B------:R-:W-:Y:S01]  /*14530*/  ISETP.GT.U32.AND P1, PT, R5.reuse, R9, PT ;  /* 0x000000090500720c */ /* 0x040fe20003f24070 */
[----:B------:R-:W-:Y:S01]  /*14540*/  @!P6 IMAD.MOV R10, RZ, RZ, -R10 ;  /* 0x000000ffff0ae224 */ /* 0x000fe200078e0a0a */
[----:B------:R-:W-:Y:S01]  /*14550*/  ISETP.GT.U32.AND P6, PT, R5, R19, PT ;  /* 0x000000130500720c */ /* 0x000fe20003fc4070 */
[----:B------:R-:W-:Y:S01]  /*14560*/  @!P2 IMAD.IADD R15, R15, 0x1, -R5 ;  /* 0x000000010f0fa824 */ /* 0x000fe200078e0a05 */
[----:B------:R-:W-:Y:S01]  /*14570*/  ISETP.GT.U32.AND P2, PT, R5, R16, PT ;  /* 0x000000100500720c */ /* 0x000fe20003f44070 */
[----:B------:R-:W-:Y:S01]  /*14580*/  IMAD.MOV R3, RZ, RZ, -R3 ;  /* 0x000000ffff037224 */ /* 0x000fe200078e0a03 */
[----:B------:R0:W-:Y:S01]  /*14590*/  STL [R1+0x220], R10 ;  /* 0x0002200a01007387 */ /* 0x0001e20000100800 */
[----:B------:R-:W-:Y:S02]  /*145a0*/  @!P3 IMAD.IADD R17, R17, 0x1, -R5 ;  /* 0x000000011111b824 */ /* 0x000fe400078e0a05 */
[----:B------:R-:W-:Y:S02]  /*145b0*/  IMAD R4, R5, R3, R4 ;  /* 0x0000000305047224 */ /* 0x000fe400078e0204 */
[----:B------:R-:W-:-:S02]  /*145c0*/  VIADD R3, R28, 0x13f ;  /* 0x0000013f1c037836 */ /* 0x000fc40000000000 */
[--C-:B------:R-:W-:Y:S01]  /*145d0*/  @!P1 IMAD.IADD R9, R9, 0x1, -R5.reuse ;  /* 0x0000000109099824 */ /* 0x100fe200078e0a05 */
[----:B------:R-:W-:Y:S01]  /*145e0*/  ISETP.GE.AND P1, PT, R6, RZ, PT ;  /* 0x000000ff0600720c */ /* 0x000fe20003f26270 */
[--C-:B------:R-:W-:Y:S01]  /*145f0*/  @!P6 IMAD.IADD R19, R19, 0x1, -R5.reuse ;  /* 0x000000011313e824 */ /* 0x100fe200078e0a05 */
[----:B------:R-:W-:Y:S01]  /*14600*/  ISETP.GE.AND P3, PT, R3, RZ, PT ;  /* 0x000000ff0300720c */ /* 0x000fe20003f66270 */
[----:B------:R-:W-:Y:S01]  /*14610*/  @!P2 IMAD.IADD R16, R16, 0x1, -R5 ;  /* 0x000000011010a824 */ /* 0x000fe200078e0a05 */
[----:B------:R-:W-:Y:S01]  /*14620*/  IABS R3, R3 ;  /* 0x0000000300037213 */ /* 0x000fe20000000000 */
[----:B0-----:R-:W-:Y:S01]  /*14630*/  IMAD.MOV.U32 R10, RZ, RZ, R9 ;  /* 0x000000ffff0a7224 */ /* 0x001fe200078e0009 */
[C---:B------:R-:W-:Y:S01]  /*14640*/  ISETP.GT.U32.AND P6, PT, R5.reuse, R17, PT ;  /* 0x000000110500720c */ /* 0x040fe20003fc4070 */
[----:B------:R-:W-:Y:S01]  /*14650*/  VIADD R12, R28, 0x7b ;  /* 0x0000007b1c0c7836 */ /* 0x000fe20000000000 */
[----:B------:R-:W-:Y:S01]  /*14660*/  ISETP.GT.U32.AND P2, PT, R5, R16, PT ;  /* 0x000000100500720c */ /* 0x000fe20003f44070 */
[----:B------:R-:W-:Y:S01]  /*14670*/  IMAD.HI.U32 R9, R8, R3, RZ ;  /* 0x0000000308097227 */ /* 0x000fe200078e00ff */
[----:B------:R-:W-:-:S02]  /*14680*/  LOP3.LUT R6, R28, 0xc, RZ, 0xfc, !PT ;  /* 0x0000000c1c067812 */ /* 0x000fc400078efcff */
[----:B------:R-:W-:Y:S01]  /*14690*/  IABS R14, R12 ;  /* 0x0000000c000e7213 */ /* 0x000fe20000000000 */
[----:B------:R-:W-:Y:S01]  /*146a0*/  IMAD.MOV R9, RZ, RZ, -R9 ;  /* 0x000000ffff097224 */ /* 0x000fe200078e0a09 */
[----:B------:R-:W-:Y:S01]  /*146b0*/  IABS R20, R6 ;  /* 0x0000000600147213 */ /* 0x000fe20000000000 */
[----:B------:R-:W-:Y:S01]  /*146c0*/  @!P5 IMAD.MOV R10, RZ, RZ, -R10 ;  /* 0x000000ffff0ad224 */ /* 0x000fe200078e0a0a */
[C---:B------:R-:W-:Y:S01]  /*146d0*/  ISETP.GT.U32.AND P5, PT, R5.reuse, R19, PT ;  /* 0x000000130500720c */ /* 0x040fe20003fa4070 */
[----:B------:R-:W-:Y:S02]  /*146e0*/  IMAD R3, R5, R9, R3 ;  /* 0x0000000905037224 */ /* 0x000fe400078e0203 */
[--C-:B------:R-:W-:Y:S01]  /*146f0*/  @!P6 IMAD.IADD R17, R17, 0x1, -R5.reuse ;  /* 0x000000011111e824 */ /* 0x100fe200078e0a05 */
[C---:B------:R-:W-:Y:S01]  /*14700*/  ISETP.GT.U32.AND P6, PT, R5.reuse, R4, PT ;  /* 0x000000040500720c */ /* 0x040fe20003fc4070 */
[----:B------:R-:W-:Y:S01]  /*14710*/  @!P2 IMAD.IADD R16, R16, 0x1, -R5 ;  /* 0x000000011010a824 */ /* 0x000fe200078e0a05 */
[----:B------:R-:W-:Y:S01]  /*14720*/  ISETP.GT.U32.AND P2, PT, R5, R3, PT ;  /* 0x000000030500720c */ /* 0x000fe20003f44070 */
[----:B------:R-:W-:Y:S01]  /*14730*/  VIADD R13, R28, 0x7a ;  /* 0x0000007a1c0d7836 */ /* 0x000fe20000000000 */
[----:B------:R0:W-:Y:S01]  /*14740*/  STL [R1+0x21c], R10 ;  /* 0x00021c0a01007387 */ /* 0x0001e20000100800 */
[----:B------:R-:W-:-:S02]  /*14750*/  IMAD.MOV.U32 R22, RZ, RZ, R15 ;  /* 0x000000ffff167224 */ /* 0x000fc400078e000f */
[----:B------:R-:W-:Y:S01]  /*14760*/  IMAD.HI.U32 R21, R8, R20, RZ ;  /* 0x0000001408157227 */ /* 0x000fe200078e00ff */
[----:B------:R-:W-:-:S03]  /*14770*/  IABS R11, R13 ;  /* 0x0000000d000b7213 */ /* 0x000fc60000000000 */
[--C-:B------:R-:W-:Y:S01]  /*14780*/  @!P5 IMAD.IADD R19, R19, 0x1, -R5.reuse ;  /* 0x000000011313d824 */ /* 0x100fe200078e0a05 */
[----:B------:R-:W-:Y:S01]  /*14790*/  ISETP.GE.AND P5, PT, R2, RZ, PT ;  /* 0x000000ff0200720c */ /* 0x000fe20003fa6270 */
[----:B------:R-:W-:Y:S01]  /*147a0*/  @!P6 IMAD.IADD R4, R4, 0x1, -R5 ;  /* 0x000000010404e824 */ /* 0x000fe200078e0a05 */
[----:B------:R-:W-:Y:S01]  /*147b0*/  ISETP.GE.AND P6, PT, R18, RZ, PT ;  /* 0x000000ff1200720c */ /* 0x000fe20003fc6270 */
[----:B0-----:R-:W-:Y:S02]  /*147c0*/  IMAD.MOV.U32 R10, RZ, RZ, R17 ;  /* 0x000000ffff0a7224 */ /* 0x001fe400078e0011 */
[----:B------:R-:W-:Y:S01]  /*147d0*/  @!P2 IMAD.IADD R3, R3, 0x1, -R5 ;  /* 0x000000010303a824 */ /* 0x000fe200078e0a05 */
[----:B------:R-:W-:Y:S01]  /*147e0*/  ISETP.GT.U32.AND P2, PT, R5, R4, PT ;  /* 0x000000040500720c */ /* 0x000fe20003f44070 */
[----:B------:R-:W-:-:S04]  /*147f0*/  IMAD.HI.U32 R2, R8, R14, RZ ;  /* 0x0000000e08027227 */ /* 0x000fc800078e00ff */
[----:B------:R-:W-:Y:S01]  /*14800*/  @!P4 IMAD.MOV R22, RZ, RZ, -R22 ;  /* 0x000000ffff16c224 */ /* 0x000fe200078e0a16 */
[----:B------:R-:W-:Y:S01]  /*14810*/  ISETP.GT.U32.AND P4, PT, R5, R3, PT ;  /* 0x000000030500720c */ /* 0x000fe20003f84070 */
[----:B------:R-:W-:Y:S02]  /*14820*/  @!P0 IMAD.MOV R10, RZ, RZ, -R10 ;  /* 0x000000ffff0a8224 */ /* 0x000fe400078e0a0a */
[----:B------:R-:W-:Y:S01]  /*14830*/  IMAD.HI.U32 R9, R8, R11, RZ ;  /* 0x0000000b08097227 */ /* 0x000fe200078e00ff */
[----:B------:R-:W-:Y:S03]  /*14840*/  STL [R1+0x218], R22 ;  /* 0x0002181601007387 */ /* 0x000fe60000100800 */
[----:B------:R-:W-:Y:S01]  /*14850*/  IMAD.MOV R21, RZ, RZ, -R21 ;  /* 0x000000ffff157224 */ /* 0x000fe200078e0a15 */
[----:B------:R0:W-:Y:S01]  /*14860*/  STL [R1+0x214], R10 ;  /* 0x0002140a01007387 */ /* 0x0001e20000100800 */
[----:B------:R-:W-:-:S02]  /*14870*/  IMAD.MOV R2, RZ, RZ, -R2 ;  /* 0x000000ffff027224 */ /* 0x000fc400078e0a02 */
[----:B------:R-:W-:Y:S02]  /*14880*/  IMAD.MOV R9, RZ, RZ, -R9 ;  /* 0x000000ffff097224 */ /* 0x000fe400078e0a09 */
[C---:B------:R-:W-:Y:S02]  /*14890*/  IMAD R18, R5.reuse, R21, R20 ;  /* 0x0000001505127224 */ /* 0x040fe400078e0214 */
[C---:B------:R-:W-:Y:S02]  /*148a0*/  IMAD R14, R5.reuse, R2, R14 ;  /* 0x00000002050e7224 */ /* 0x040fe400078e020e */
[----:B------:R-:W-:Y:S01]  /*148b0*/  VIADD R2, R28, 0x79 ;  /* 0x000000791c027836 */ /* 0x000fe20000000000 */
[C---:B------:R-:W-:Y:S01]  /*148c0*/  ISETP.GT.U32.AND P0, PT, R5.reuse, R18, PT ;  /* 0x000000120500720c */ /* 0x040fe20003f04070 */
        /* <DEDUP_REMOVED lines=39> */
[C---:B------:R-:W-:Y:S01]  /*14b40*/  VIADD R15, R28.reuse, 0x77 ;  /* 0x000000771c0f7836 */ /* 0x040fe20000000000 */
[----:B------:R-:W-:Y:S01]  /*14b50*/  ISETP.GE.AND P2, PT, R9, RZ, PT ;  /* 0x000000ff0900720c */ /* 0x000fe20003f46270 */
[----:B------:R-:W-:Y:S01]  /*14b60*/  IMAD R6, R5, R13, R6 ;  /* 0x0000000d05067224 */ /* 0x000fe200078e0206 */
[----:B------:R0:W-:Y:S01]  /*14b70*/  STL [R1+0x23c], R10 ;  /* 0x00023c0a01007387 */ /* 0x0001e20000100800 */
[----:B------:R-:W-:Y:S01]  /*14b80*/  VIADD R9, R28, 0x75 ;  /* 0x000000751c097836 */ /* 0x000fe20000000000 */
[----:B------:R-:W-:Y:S01]  /*14b90*/  IABS R3, R15 ;  /* 0x0000000f00037213 */ /* 0x000fe20000000000 */
[----:B------:R-:W-:-:S02]  /*14ba0*/  @!P5 IMAD.MOV R18, RZ, RZ, -R18 ;  /* 0x000000ffff12d224 */ /* 0x000fc400078e0a12 */
[----:B------:R-:W-:-:S03]  /*14bb0*/  IMAD.HI.U32 R13, R8, R2, RZ ;  /* 0x00000002080d7227 */ /* 0x000fc600078e00ff */
[----:B------:R-:W-:Y:S01]  /*14bc0*/  STL [R1+0x3394], R18 ;  /* 0x0033941201007387 */ /* 0x000fe20000100800 */
[--C-:B------:R-:W-:Y:S01]  /*14bd0*/  @!P3 IMAD.IADD R12, R12, 0x1, -R5.reuse ;  /* 0x000000010c0cb824 */ /* 0x100fe200078e0a05 */
[----:B------:R-:W-:Y:S01]  /*14be0*/  ISETP.GE.AND P3, PT, R15, RZ, PT ;  /* 0x000000ff0f00720c */ /* 0x000fe20003f66270 */
[----:B------:R-:W-:Y:S01]  /*14bf0*/  @!P6 IMAD.IADD R14, R14, 0x1, -R5 ;  /* 0x000000010e0ee824 */ /* 0x000fe200078e0a05 */
[----:B------:R-:W-:Y:S01]  /*14c00*/  IABS R15, R9 ;  /* 0x00000009000f7213 */ /* 0x000fe20000000000 */
[----:B------:R-:W-:Y:S01]  /*14c10*/  IMAD.MOV R13, RZ, RZ, -R13 ;  /* 0x000000ffff0d7224 */ /* 0x000fe200078e0a0d */
[C---:B------:R-:W-:Y:S01]  /*14c20*/  ISETP.GT.U32.AND P5, PT, R5.reuse, R12, PT ;  /* 0x0000000c0500720c */ /* 0x040fe20003fa4070 */
[----:B------:R-:W-:Y:S01]  /*14c30*/  IMAD.HI.U32 R16, R8, R3, RZ ;  /* 0x0000000308107227 */ /* 0x000fe200078e00ff */
[----:B------:R-:W-:-:S03]  /*14c40*/  ISETP.GT.U32.AND P6, PT, R5, R6, PT ;  /* 0x000000060500720c */ /* 0x000fc60003fc4070 */
[----:B------:R-:W-:Y:S02]  /*14c50*/  IMAD R2, R5, R13, R2 ;  /* 0x0000000d05027224 */ /* 0x000fe400078e0202 */
[----:B------:R-:W-:-:S04]  /*14c60*/  IMAD.HI.U32 R13, R8, R15, RZ ;  /* 0x0000000f080d7227 */ /* 0x000fc800078e00ff */
[----:B------:R-:W-:Y:S02]  /*14c70*/  IMAD.MOV R16, RZ, RZ, -R16 ;  /* 0x000000ffff107224 */ /* 0x000fe400078e0a10 */
[----:B------:R-:W-:Y:S02]  /*14c80*/  IMAD.MOV R13, RZ, RZ, -R13 ;  /* 0x000000ffff0d7224 */ /* 0x000fe400078e0a0d */
[----:B------:R-:W-:Y:S01]  /*14c90*/  @!P5 IMAD.IADD R12, R12, 0x1, -R5 ;  /* 0x000000010c0cd824 */ /* 0x000fe200078e0a05 */
[C---:B------:R-:W-:Y:S01]  /*14ca0*/  ISETP.GT.U32.AND P5, PT, R5.reuse, R2, PT ;  /* 0x000000020500720c */ /* 0x040fe20003fa4070 */
[C---:B------:R-:W-:Y:S02]  /*14cb0*/  IMAD R3, R5.reuse, R16, R3 ;  /* 0x0000001005037224 */ /* 0x040fe400078e0203 */
[----:B------:R-:W-:Y:S02]  /*14cc0*/  IMAD.MOV.U32 R17, RZ, RZ, R14 ;  /* 0x000000ffff117224 */ /* 0x000fe400078e000e */
[----:B------:R-:W-:-:S02]  /*14cd0*/  IMAD R15, R5, R13, R15 ;  /* 0x0000000d050f7224 */ /* 0x000fc400078e020f */
[----:B------:R-:W-:Y:S02]  /*14ce0*/  IMAD.MOV.U32 R14, RZ, RZ, R12 ;  /* 0x000000ffff0e7224 */ /* 0x000fe400078e000c */
[----:B------:R-:W-:Y:S02]  /*14cf0*/  @!P6 IMAD.IADD R6, R6, 0x1, -R5 ;  /* 0x000000010606e824 */ /* 0x000fe400078e0a05 */
[----:B------:R-:W-:Y:S01]  /*14d00*/  @!P4 IMAD.MOV R17, RZ, RZ, -R17 ;  /* 0x000000ffff11c224 */ /* 0x000fe200078e0a11 */
[C---:B------:R-:W-:Y:S01]  /*14d10*/  ISETP.GT.U32.AND P4, PT, R5.reuse, R3, PT ;  /* 0x000000030500720c */ /* 0x040fe20003f84070 */
[----:B------:R-:W-:Y:S01]  /*14d20*/  @!P1 IMAD.MOV R14, RZ, RZ, -R14 ;  /* 0x000000ffff0e9224 */ /* 0x000fe200078e0a0e */
[C---:B------:R-:W-:Y:S01]  /*14d30*/  ISETP.GT.U32.AND P1, PT, R5.reuse, R15, PT ;  /* 0x0000000f0500720c */ /* 0x040fe20003f24070 */
[----:B0-----:R-:W-:Y:S01]  /*14d40*/  IMAD.MOV.U32 R10, RZ, RZ, R11 ;  /* 0x000000ffff0a7224 */ /* 0x001fe200078e000b */
[----:B------:R-:W-:Y:S01]  /*14d50*/  ISETP.GT.U32.AND P6, PT, R5, R6, PT ;  /* 0x000000060500720c */ /* 0x000fe20003fc4070 */
[----:B------:R-:W-:Y:S01]  /*14d60*/  VIADD R11, R28, 0x73 ;  /* 0x000000731c0b7836 */ /* 0x000fe20000000000 */
[----:B------:R-:W-:Y:S01]  /*14d70*/  STL [R1+0x204], R17 ;  /* 0x0002041101007387 */ /* 0x000fe20000100800 */
[----:B------:R-:W-:Y:S01]  /*14d80*/  @!P0 IMAD.MOV R10, RZ, RZ, -R10 ;  /* 0x000000ffff0a8224 */ /* 0x000fe200078e0a0a */
[----:B------:R-:W-:Y:S01]  /*14d90*/  ISETP.GE.AND P0, PT, R4, RZ, PT ;  /* 0x000000ff0400720c */ /* 0x000fe20003f06270 */
[--C-:B------:R-:W-:Y:S01]  /*14da0*/  @!P5 IMAD.IADD R2, R2, 0x1, -R5.reuse ;  /* 0x000000010202d824 */ /* 0x100fe200078e0a05 */
[----:B------:R-:W-:Y:S01]  /*14db0*/  IABS R23, R11 ;  /* 0x0000000b00177213 */ /* 0x000fe20000000000 */
[----:B------:R-:W-:Y:S01]  /*14dc0*/  VIADD R4, R28, 0x74 ;  /* 0x000000741c047836 */ /* 0x000fe20000000000 */
[----:B------:R0:W-:Y:S01]  /*14dd0*/  STL [R1+0x200], R10 ;  /* 0x0002000a01007387 */ /* 0x0001e20000100800 */
[--C-:B------:R-:W-:Y:S01]  /*14de0*/  @!P4 IMAD.IADD R3, R3, 0x1, -R5.reuse ;  /* 0x000000010303c824 */ /* 0x100fe200078e0a05 */
[----:B------:R-:W-:Y:S01]  /*14df0*/  ISETP.GT.U32.AND P5, PT, R5, R2, PT ;  /* 0x000000020500720c */ /* 0x000fe20003fa4070 */
[--C-:B------:R-:W-:Y:S01]  /*14e00*/  @!P1 IMAD.IADD R15, R15, 0x1, -R5.reuse ;  /* 0x000000010f0f9824 */ /* 0x100fe200078e0a05 */
[----:B------:R-:W-:Y:S01]  /*14e10*/  IABS R22, R4 ;  /* 0x0000000400167213 */ /* 0x000fe20000000000 */
[----:B------:R-:W-:Y:S01]  /*14e20*/  @!P6 IMAD.IADD R6, R6, 0x1, -R5 ;  /* 0x000000010606e824 */ /* 0x000fe200078e0a05 */
[C---:B------:R-:W-:Y:S01]  /*14e30*/  ISETP.GT.U32.AND P4, PT, R5.reuse, R3, PT ;  /* 0x000000030500720c */ /* 0x040fe20003f84070 */
[----:B------:R-:W-:Y:S01]  /*14e40*/  STL [R1+0x1f8], R14 ;  /* 0x0001f80e01007387 */ /* 0x000fe20000100800 */
[----:B------:R-:W-:Y:S01]  /*14e50*/  ISETP.GT.U32.AND P1, PT, R5, R15, PT ;  /* 0x0000000f0500720c */ /* 0x000fe20003f24070 */
[----:B------:R-:W-:Y:S01]  /*14e60*/  IMAD.HI.U32 R12, R8, R22, RZ ;  /* 0x00000016080c7227 */ /* 0x000fe200078e00ff */
[----:B------:R-:W-:-:S03]  /*14e70*/  ISETP.GE.AND P6, PT, R9, RZ, PT ;  /* 0x000000ff0900720c */ /* 0x000fc60003fc6270 */
[----:B0-----:R-:W-:Y:S02]  /*14e80*/  IMAD.MOV.U32 R10, RZ, RZ, R6 ;  /* 0x000000ffff0a7224 */ /* 0x001fe400078e0006 */
[----:B------:R-:W-:-:S04]  /*14e90*/  IMAD.HI.U32 R6, R8, R23, RZ ;  /* 0x0000001708067227 */ /* 0x000fc800078e00ff */
[----:B------:R-:W-:Y:S02]  /*14ea0*/  IMAD.MOV R6, RZ, RZ, -R6 ;  /* 0x000000ffff067224 */ /* 0x000fe400078e0a06 */
[----:B------:R-:W-:Y:S02]  /*14eb0*/  VIADD R9, R28, 0x72 ;  /* 0x000000721c097836 */ /* 0x000fe40000000000 */
[----:B------:R-:W-:Y:S02]  /*14ec0*/  IMAD R23, R5, R6, R23 ;  /* 0x0000000605177224 */ /* 0x000fe400078e0217 */
[----:B------:R-:W-:Y:S01]  /*14ed0*/  @!P2 IMAD.MOV R10, RZ, RZ, -R10 ;  /* 0x000000ffff0aa224 */ /* 0x000fe200078e0a0a */
[----:B------:R-:W-:Y:S01]  /*14ee0*/  IABS R21, R9 ;  /* 0x0000000900157213 */ /* 0x000fe20000000000 */
[--C-:B------:R-:W-:Y:S01]  /*14ef0*/  @!P4 IMAD.IADD R3, R3, 0x1, -R5.reuse ;  /* 0x000000010303c824 */ /* 0x100fe200078e0a05 */
[----:B------:R-:W-:Y:S01]  /*14f00*/  ISETP.GE.AND P4, PT, R11, RZ, PT ;  /* 0x000000ff0b00720c */ /* 0x000fe20003f86270 */
[--C-:B------:R-:W-:Y:S01]  /*14f10*/  @!P5 IMAD.IADD R2, R2, 0x1, -R5.reuse ;  /* 0x000000010202d824 */ /* 0x100fe200078e0a05 */
[----:B------:R0:W-:Y:S01]  /*14f20*/  STL [R1+0x1f4], R10 ;  /* 0x0001f40a01007387 */ /* 0x0001e20000100800 */
[----:B------:R-:W-:Y:S01]  /*14f30*/  @!P1 IMAD.IADD R15, R15, 0x1, -R5 ;  /* 0x000000010f0f9824 */ /* 0x000fe200078e0a05 */
[----:B------:R-:W-:Y:S01]  /*14f40*/  ISETP.GT.U32.AND P1, PT, R5, R23, PT ;  /* 0x000000170500720c */ /* 0x000fe20003f24070 */
[----:B------:R-:W-:Y:S01]  /*14f50*/  IMAD.MOV R11, RZ, RZ, -R12 ;  /* 0x000000ffff0b7224 */ /* 0x000fe200078e0a0c */
[----:B------:R-:W-:Y:S01]  /*14f60*/  ISETP.GE.AND P2, PT, R4, RZ, PT ;  /* 0x000000ff0400720c */ /* 0x000fe20003f46270 */
[----:B------:R-:W-:Y:S01]  /*14f70*/  IMAD.MOV.U32 R13, RZ, RZ, R3 ;  /* 0x000000ffff0d7224 */ /* 0x000fe200078e0003 */
[----:B------:R-:W-:Y:S01]  /*14f80*/  ISETP.GE.AND P5, PT, R9, RZ, PT ;  /* 0x000000ff0900720c */ /* 0x000fe20003fa6270 */
[----:B------:R-:W-:-:S04]  /*14f90*/  IMAD.HI.U32 R4, R8, R21, RZ ;  /* 0x0000001508047227 */ /* 0x000fc800078e00ff */
[----:B0-----:R-:W-:Y:S02]  /*14fa0*/  IMAD.MOV.U32 R10, RZ, RZ, R2 ;  /* 0x000000ffff0a7224 */ /* 0x001fe400078e0002 */
[C---:B------:R-:W-:Y:S02]  /*14fb0*/  IMAD R22, R5.reuse, R11, R22 ;  /* 0x0000000b05167224 */ /* 0x040fe400078e0216 */
[----:B------:R-:W-:Y:S02]  /*14fc0*/  @!P3 IMAD.MOV R13, RZ, RZ, -R13 ;  /* 0x000000ffff0db224 */ /* 0x000fe400078e0a0d */
[----:B------:R-:W-:Y:S01]  /*14fd0*/  @!P0 IMAD.MOV R10, RZ, RZ, -R10 ;  /* 0x000000ffff0a8224 */ /* 0x000fe200078e0a0a */
[----:B------:R-:W-:Y:S01]  /*14fe0*/  ISETP.GT.U32.AND P3, PT, R5, R22, PT ;  /* 0x000000160500720c */ /* 0x000fe20003f64070 */
[----:B------:R-:W-:Y:S01]  /*14ff0*/  VIADD R20, R28, 0x71 ;  /* 0x000000711c147836 */ /* 0x000fe20000000000 */
[----:B------:R0:W-:Y:S01]  /*15000*/  STL [R1+0x1ec], R13 ;  /* 0x0001ec0d01007387 */ /* 0x0001e20000100800 */
[----:B------:R-:W-:-:S02]  /*15010*/  IMAD.MOV R4, RZ, RZ, -R4 ;  /* 0x000000ffff047224 */ /* 0x000fc400078e0a04 */
[----:B------:R-:W-:Y:S01]  /*15020*/  VIADD R11, R28, 0x70 ;  /* 0x000000701c0b7836 */ /* 0x000fe20000000000 */
[----:B------:R1:W-:Y:S01]  /*15030*/  STL [R1+0x1e4], R10 ;  /* 0x0001e40a01007387 */ /* 0x0003e20000100800 */
[----:B------:R-:W-:Y:S01]  /*15040*/  IMAD R21, R5, R4, R21 ;  /* 0x0000000405157224 */ /* 0x000fe200078e0215 */
[----:B------:R-:W-:Y:S01]  /*15050*/  ISETP.GE.AND P0, PT, R20, RZ, PT ;  /* 0x000000ff1400720c */ /* 0x000fe20003f06270 */
[--C-:B------:R-:W-:Y:S01]  /*15060*/  @!P1 IMAD.IADD R23, R23, 0x1, -R5.reuse ;  /* 0x0000000117179824 */ /* 0x100fe200078e0a05 */
[----:B------:R-:W-:Y:S01]  /*15070*/  IABS R20, R20 ;  /* 0x0000001400147213 */ /* 0x000fe20000000000 */
[----:B------:R-:W-:Y:S01]  /*15080*/  VIADD R4, R28, 0x6e ;  /* 0x0000006e1c047836 */ /* 0x000fe20000000000 */
[----:B------:R-:W-:Y:S01]  /*15090*/  IABS R19, R11 ;  /* 0x0000000b00137213 */ /* 0x000fe20000000000 */
[----:B------:R-:W-:Y:S01]  /*150a0*/  @!P3 IMAD.IADD R22, R22, 0x1, -R5 ;  /* 0x000000011616b824 */ /* 0x000fe200078e0a05 */
[----:B------:R-:W-:Y:S01]  /*150b0*/  ISETP.GT.U32.AND P1, PT, R5, R23, PT ;  /* 0x000000170500720c */ /* 0x000fe20003f24070 */
[----:B------:R-:W-:Y:S01]  /*150c0*/  IMAD.HI.U32 R12, R8, R20, RZ ;  /* 0x00000014080c7227 */ /* 0x000fe200078e00ff */
[----:B0-----:R-:W-:-:S02]  /*150d0*/  IABS R13, R4 ;  /* 0x00000004000d7213 */ /* 0x001fc40000000000 */
[----:B------:R-:W-:Y:S01]  /*150e0*/  ISETP.GT.U32.AND P3, PT, R5, R22, PT ;  /* 0x000000160500720c */ /* 0x000fe20003f64070 */
[----:B-1----:R-:W-:Y:S02]  /*150f0*/  IMAD.MOV.U32 R10, RZ, RZ, R15 ;  /* 0x000000ffff0a7224 */ /* 0x002fe400078e000f */
        /* <DEDUP_REMOVED lines=8> */
[----:B------:R-:W-:Y:S01]  /*15180*/  @!P1 IMAD.IADD R23, R23, 0x1, -R5 ;  /* 0x0000000117179824 */ /* 0x000fe200078e0a05 */
[----:B------:R-:W-:Y:S01]  /*15190*/  ISETP.GT.U32.AND P1, PT, R5, R20, PT ;  /* 0x000000140500720c */ /* 0x000fe20003f24070 */
[----:B------:R-:W-:-:S04]  /*151a0*/  IMAD.HI.U32 R2, R8, R13, RZ ;  /* 0x0000000d08027227 */ /* 0x000fc800078e00ff */
[--C-:B------:R-:W-:Y:S01]  /*151b0*/  @!P6 IMAD.IADD R21, R21, 0x1, -R5.reuse ;  /* 0x000000011515e824 */ /* 0x100fe200078e0a05 */
[----:B------:R-:W-:Y:S01]  /*151c0*/  ISETP.GT.U32.AND P6, PT, R5, R19, PT ;  /* 0x000000130500720c */ /* 0x000fe20003fc4070 */
[----:B------:R-:W-:Y:S02]  /*151d0*/  IMAD.MOV R2, RZ, RZ, -R2 ;  /* 0x000000ffff027224 */ /* 0x000fe400078e0a02 */
[----:B------:R-:W-:Y:S01]  /*151e0*/  @!P3 IMAD.IADD R22, R22, 0x1, -R5 ;  /* 0x000000011616b824 */ /* 0x000fe200078e0a05 */
[----:B------:R-:W-:Y:S01]  /*151f0*/  ISETP.GE.AND P3, PT, R11, RZ, PT ;  /* 0x000000ff0b00720c */ /* 0x000fe20003f66270 */
[----:B------:R-:W-:Y:S02]  /*15200*/  IMAD R13, R5, R2, R13 ;  /* 0x00000002050d7224 */ /* 0x000fe400078e020d */
[C---:B------:R-:W-:Y:S02]  /*15210*/  VIADD R15, R28.reuse, 0x6c ;  /* 0x0000006c1c0f7836 */ /* 0x040fe40000000000 */
[----:B------:R-:W-:-:S02]  /*15220*/  VIADD R6, R28, 0x6f ;  /* 0x0000006f1c067836 */ /* 0x000fc40000000000 */
[----:B------:R-:W-:Y:S01]  /*15230*/  VIADD R2, R28, 0x6d ;  /* 0x0000006d1c027836 */ /* 0x000fe20000000000 */
[----:B------:R-:W-:Y:S01]  /*15240*/  IABS R11, R15 ;  /* 0x0000000f000b7213 */ /* 0x000fe20000000000 */
[--C-:B------:R-:W-:Y:S01]  /*15250*/  @!P1 IMAD.IADD R20, R20, 0x1, -R5.reuse ;  /* 0x0000000114149824 */ /* 0x100fe200078e0a05 */
        /* <DEDUP_REMOVED lines=10> */
[----:B------:R-:W-:-:S04]  /*15300*/  IMAD.HI.U32 R3, R8, R14, RZ ;  /* 0x0000000e08037227 */ /* 0x000fc800078e00ff */
        /* <DEDUP_REMOVED lines=9> */
[----:B------:R-:W-:Y:S02]  /*153a0*/  IMAD R12, R5, R22, R12 ;  /* 0x00000016050c7224 */ /* 0x000fe400078e020c */
[--C-:B------:R-:W-:Y:S01]  /*153b0*/  @!P2 IMAD.IADD R19, R19, 0x1, -R5.reuse ;  /* 0x000000011313a824 */ /* 0x100fe200078e0a05 */
[C---:B------:R-:W-:Y:S01]  /*153c0*/  ISETP.GT.U32.AND P2, PT, R5.reuse, R11, PT ;  /* 0x0000000b0500720c */ /* 0x040fe20003f44070 */
[----:B------:R-:W-:Y:S01]  /*153d0*/  @!P4 IMAD.MOV R10, RZ, RZ, -R10 ;  /* 0x000000ffff0ac224 */ /* 0x000fe200078e0a0a */
[C---:B------:R-:W-:Y:S01]  /*153e0*/  ISETP.GT.U32.AND P4, PT, R5.reuse, R14, PT ;  /* 0x0000000e0500720c */ /* 0x040fe20003f84070 */
[----:B------:R-:W-:Y:S01]  /*153f0*/  @!P6 IMAD.IADD R20, R20, 0x1, -R5 ;  /* 0x000000011414e824 */ /* 0x000fe200078e0a05 */
[----:B------:R-:W-:Y:S01]  /*15400*/  ISETP.GT.U32.AND P6, PT, R5, R12, PT ;  /* 0x0000000c0500720c */ /* 0x000fe20003fc4070 */
[C---:B------:R-:W-:Y:S01]  /*15410*/  VIADD R16, R28.reuse, 0x6b ;  /* 0x0000006b1c107836 */ /* 0x040fe20000000000 */
[----:B------:R0:W-:Y:S01]  /*15420*/  STL [R1+0x1d8], R10 ;  /* 0x0001d80a01007387 */ /* 0x0001e20000100800 */
[----:B------:R-:W-:-:S02]  /*15430*/  VIADD R17, R28, 0x6a ;  /* 0x0000006a1c117836 */ /* 0x000fc40000000000 */
[----:B------:R-:W-:Y:S01]  /*15440*/  IMAD.MOV.U32 R18, RZ, RZ, R21 ;  /* 0x000000ffff127224 */ /* 0x000fe200078e0015 */
[----:B------:R-:W-:Y:S01]  /*15450*/  IABS R9, R16 ;  /* 0x0000001000097213 */ /* 0x000fe20000000000 */
[----:B------:R-:W-:Y:S01]  /*15460*/  @!P1 IMAD.IADD R13, R13, 0x1, -R5 ;  /* 0x000000010d0d9824 */ /* 0x000fe200078e0a05 */
[----:B------:R-:W-:Y:S01]  /*15470*/  IABS R3, R17 ;  /* 0x0000001100037213 */ /* 0x000fe20000000000 */
[----:B------:R-:W-:Y:S01]  /*15480*/  @!P5 IMAD.MOV R18, RZ, RZ, -R18 ;  /* 0x000000ffff12d224 */ /* 0x000fe200078e0a12 */
[----:B------:R-:W-:Y:S01]  /*15490*/  ISETP.GE.AND P1, PT, R4, RZ, PT ;  /* 0x000000ff0400720c */ /* 0x000fe20003f26270 */
[----:B------:R-:W-:-:S03]  /*154a0*/  IMAD.HI.U32 R22, R8, R9, RZ ;  /* 0x0000000908167227 */ /* 0x000fc600078e00ff */
[----:B------:R-:W-:Y:S01]  /*154b0*/  STL [R1+0x1d0], R18 ;  /* 0x0001d01201007387 */ /* 0x000fe20000100800 */
[----:B0-----:R-:W-:Y:S02]  /*154c0*/  IMAD.MOV.U32 R10, RZ, RZ, R20 ;  /* 0x000000ffff0a7224 */ /* 0x001fe400078e0014 */
[--C-:B------:R-:W-:Y:S01]  /*154d0*/  @!P2 IMAD.IADD R11, R11, 0x1, -R5.reuse ;  /* 0x000000010b0ba824 */ /* 0x100fe200078e0a05 */
[C---:B------:R-:W-:Y:S01]  /*154e0*/  ISETP.GT.U32.AND P2, PT, R5.reuse, R13, PT ;  /* 0x0000000d0500720c */ /* 0x040fe20003f44070 */
[----:B------:R-:W-:Y:S02]  /*154f0*/  @!P0 IMAD.MOV R10, RZ, RZ, -R10 ;  /* 0x000000ffff0a8224 */ /* 0x000fe400078e0a0a */
[--C-:B------:R-:W-:Y:S01]  /*15500*/  @!P4 IMAD.IADD R14, R14, 0x1, -R5.reuse ;  /* 0x000000010e0ec824 */ /* 0x100fe200078e0a05 */
[----:B------:R-:W-:Y:S01]  /*15510*/  ISETP.GE.AND P4, PT, R6, RZ, PT ;  /* 0x000000ff0600720c */ /* 0x000fe20003f86270 */
[----:B------:R-:W-:Y:S01]  /*15520*/  @!P6 IMAD.IADD R12, R12, 0x1, -R5 ;  /* 0x000000010c0ce824 */ /* 0x000fe200078e0a05 */
[----:B------:R0:W-:Y:S01]  /*15530*/  STL [R1+0x1cc], R10 ;  /* 0x0001cc0a01007387 */ /* 0x0001e20000100800 */
[----:B------:R-:W-:Y:S01]  /*15540*/  IMAD.HI.U32 R23, R8, R3, RZ ;  /* 0x0000000308177227 */ /* 0x000fe200078e00ff */
[----:B------:R-:W-:-:S02]  /*15550*/  ISETP.GT.U32.AND P6, PT, R5, R14, PT ;  /* 0x0000000e0500720c */ /* 0x000fc40003fc4070 */
[C---:B------:R-:W-:Y:S01]  /*15560*/  ISETP.GT.U32.AND P0, PT, R5.reuse, R12, PT ;  /* 0x0000000c0500720c */ /* 0x040fe20003f04070 */
[----:B------:R-:W-:Y:S01]  /*15570*/  IMAD.MOV R22, RZ, RZ, -R22 ;  /* 0x000000ffff167224 */ /* 0x000fe200078e0a16 */
[C---:B------:R-:W-:Y:S01]  /*15580*/  ISETP.GT.U32.AND P5, PT, R5.reuse, R11, PT ;  /* 0x0000000b0500720c */ /* 0x040fe20003fa4070 */
[----:B------:R-:W-:Y:S02]  /*15590*/  IMAD.MOV R23, RZ, RZ, -R23 ;  /* 0x000000ffff177224 */ /* 0x000fe400078e0a17 */
[C---:B------:R-:W-:Y:S02]  /*155a0*/  IMAD R4, R5.reuse, R22, R9 ;  /* 0x0000001605047224 */ /* 0x040fe400078e0209 */
[----:B0-----:R-:W-:Y:S02]  /*155b0*/  IMAD.MOV.U32 R10, RZ, RZ, R19 ;  /* 0x000000ffff0a7224 */ /* 0x001fe400078e0013 */
[C---:B------:R-:W-:Y:S02]  /*155c0*/  IMAD R3, R5.reuse, R23, R3 ;  /* 0x0000001705037224 */ /* 0x040fe400078e0203 */
[----:B------:R-:W-:Y:S01]  /*155d0*/  @!P3 IMAD.MOV R10, RZ, RZ, -R10 ;  /* 0x000000ffff0ab224 */ /* 0x000fe200078e0a0a */
[----:B------:R-:W-:Y:S01]  /*155e0*/  ISETP.GT.U32.AND P3, PT, R5, R4, PT ;  /* 0x000000040500720c */ /* 0x000fe20003f64070 */
[----:B------:R-:W-:-:S02]  /*155f0*/  VIADD R9, R28, 0x69 ;  /* 0x000000691c097836 */ /* 0x000fc40000000000 */
[--C-:B------:R-:W-:Y:S01]  /*15600*/  @!P2 IMAD.IADD R13, R13, 0x1, -R5.reuse ;  /* 0x000000010d0da824 */ /* 0x100fe200078e0a05 */
[----:B------:R-:W-:Y:S01]  /*15610*/  ISETP.GT.U32.AND P2, PT, R5, R3, PT ;  /* 0x000000030500720c */ /* 0x000fe20003f44070 */
[--C-:B------:R-:W-:Y:S01]  /*15620*/  @!P6 IMAD.IADD R14, R14, 0x1, -R5.reuse ;  /* 0x000000010e0ee824 */ /* 0x100fe200078e0a05 */
[----:B------:R-:W-:Y:S01]  /*15630*/  IABS R19, R9 ;  /* 0x0000000900137213 */ /* 0x000fe20000000000 */
[--C-:B------:R-:W-:Y:S01]  /*15640*/  @!P0 IMAD.IADD R12, R12, 0x1, -R5.reuse ;  /* 0x000000010c0c8824 */ /* 0x100fe200078e0a05 */
[----:B------:R-:W-:Y:S01]  /*15650*/  ISETP.GE.AND P6, PT, R2, RZ, PT ;  /* 0x000000ff0200720c */ /* 0x000fe20003fc6270 */
[----:B------:R-:W-:Y:S01]  /*15660*/  VIADD R6, R28, 0x68 ;  /* 0x000000681c067836 */ /* 0x000fe20000000000 */
[----:B------:R-:W-:Y:S01]  /*15670*/  ISETP.GE.AND P0, PT, R15, RZ, PT ;  /* 0x000000ff0f00720c */ /* 0x000fe20003f06270 */
[----:B------:R-:W-:Y:S01]  /*15680*/  IMAD.HI.U32 R15, R8, R19, RZ ;  /* 0x00000013080f7227 */ /* 0x000fe200078e00ff */
[----:B------:R0:W-:Y:S02]  /*15690*/  STL [R1+0x1c8], R10 ;  /* 0x0001c80a01007387 */ /* 0x0001e40000100800 */
[----:B------:R-:W-:Y:S01]  /*156a0*/  IABS R20, R6 ;  /* 0x0000000600147213 */ /* 0x000fe20000000000 */
[----:B------:R-:W-:Y:S01]  /*156b0*/  @!P3 IMAD.IADD R4, R4, 0x1, -R5 ;  /* 0x000000010404b824 */ /* 0x000fe200078e0a05 */
[----:B------:R-:W-:Y:S01]  /*156c0*/  ISETP.GE.AND P3, PT, R17, RZ, PT ;  /* 0x000000ff1100720c */ /* 0x000fe20003f66270 */
[----:B------:R-:W-:-:S02]  /*156d0*/  IMAD.MOV R15, RZ, RZ, -R15 ;  /* 0x000000ffff0f7224 */ /* 0x000fc400078e0a0f */
[----:B------:R-:W-:Y:S02]  /*156e0*/  IMAD.MOV.U32 R18, RZ, RZ, R14 ;  /* 0x000000ffff127224 */ /* 0x000fe400078e000e */
[----:B------:R-:W-:Y:S01]  /*156f0*/  @!P2 IMAD.IADD R3, R3, 0x1, -R5 ;  /* 0x000000010303a824 */ /* 0x000fe200078e0a05 */
[C---:B------:R-:W-:Y:S01]  /*15700*/  ISETP.GT.U32.AND P2, PT, R5.reuse, R4, PT ;  /* 0x000000040500720c */ /* 0x040fe20003f44070 */
[----:B0-----:R-:W-:Y:S02]  /*15710*/  IMAD.MOV.U32 R10, RZ, RZ, R13 ;  /* 0x000000ffff0a7224 */ /* 0x001fe400078e000d */
[----:B------:R-:W-:Y:S01]  /*15720*/  @!P4 IMAD.MOV R18, RZ, RZ, -R18 ;  /* 0x000000ffff12c224 */ /* 0x000fe200078e0a12 */
[----:B------:R-:W-:Y:S01]  /*15730*/  ISETP.GT.U32.AND P4, PT, R5, R3, PT ;  /* 0x000000030500720c */ /* 0x000fe20003f84070 */
[----:B------:R-:W-:Y:S01]  /*15740*/  @!P1 IMAD.MOV R10, RZ, RZ, -R10 ;  /* 0x000000ffff0a9224 */ /* 0x000fe200078e0a0a */
[----:B------:R-:W-:Y:S01]  /*15750*/  ISETP.GE.AND P1, PT, R9, RZ, PT ;  /* 0x000000ff0900720c */ /* 0x000fe20003f26270 */
[----:B------:R-:W-:Y:S01]  /*15760*/  IMAD R9, R5, R15, R19 ;  /* 0x0000000f05097224 */ /* 0x000fe200078e0213 */
[----:B------:R-:W-:Y:S01]  /*15770*/  STL [R1+0x1c4], R18 ;  /* 0x0001c41201007387 */ /* 0x000fe20000100800 */
[----:B------:R-:W-:-:S02]  /*15780*/  IMAD.MOV.U32 R2, RZ, RZ, R20 ;  /* 0x000000ffff027224 */ /* 0x000fc400078e0014 */
[----:B------:R-:W-:Y:S01]  /*15790*/  @!P5 IMAD.IADD R11, R11, 0x1, -R5 ;  /* 0x000000010b0bd824 */ /* 0x000fe200078e0a05 */
[----:B------:R-:W-:Y:S01]  /*157a0*/  ISETP.GE.AND P5, PT, R16, RZ, PT ;  /* 0x000000ff1000720c */ /* 0x000fe20003fa6270 */
[----:B------:R-:W-:Y:S01]  /*157b0*/  @!P6 IMAD.MOV R12, RZ, RZ, -R12 ;  /* 0x000000ffff0ce224 */ /* 0x000fe200078e0a0c */
[----:B------:R-:W-:Y:S01]  /*157c0*/  ISETP.GT.U32.AND P6, PT, R5, R9, PT ;  /* 0x000000090500720c */ /* 0x000fe20003fc4070 */
[----:B------:R0:W-:Y:S01]  /*157d0*/  STL [R1+0x1c0], R10 ;  /* 0x0001c00a01007387 */ /* 0x0001e20000100800 */
[----:B------:R-:W-:-:S03]  /*157e0*/  IMAD.HI.U32 R16, R8, R2, RZ ;  /* 0x0000000208107227 */ /* 0x000fc600078e00ff */
[----:B------:R1:W-:Y:S01]  /*157f0*/  STL [R1+0x1bc], R12 ;  /* 0x0001bc0c01007387 */ /* 0x0003e20000100800 */
[----:B------:R-:W-:Y:S02]  /*15800*/  IMAD.MOV R14, RZ, RZ, -R16 ;  /* 0x000000ffff0e7224 */ /* 0x000fe400078e0a10 */
[----:B------:R-:W-:Y:S01]  /*15810*/  @!P2 IMAD.IADD R4, R4, 0x1, -R5 ;  /* 0x000000010404a824 */ /* 0x000fe200078e0a05 */
[----:B------:R-:W-:Y:S01]  /*15820*/  ISETP.GE.AND P2, PT, R6, RZ, PT ;  /* 0x000000ff0600720c */ /* 0x000fe20003f46270 */
[C---:B------:R-:W-:Y:S02]  /*15830*/  IMAD R2, R5.reuse, R14, R2 ;  /* 0x0000000e05027224 */ /* 0x040fe400078e0202 */
[----:B0-----:R-:W-:Y:S02]  /*15840*/  IMAD.MOV.U32 R10, RZ, RZ, R11 ;  /* 0x000000ffff0a7224 */ /* 0x001fe400078e000b */
[C---:B------:R-:W-:Y:S02]  /*15850*/  VIADD R11, R28.reuse, 0x66 ;  /* 0x000000661c0b7836 */ /* 0x040fe40000000000 */
[----:B------:R-:W-:Y:S01]  /*15860*/  @!P0 IMAD.MOV R10, RZ, RZ, -R10 ;  /* 0x000000ffff0a8224 */ /* 0x000fe200078e0a0a */
[----:B------:R-:W-:Y:S01]  /*15870*/  ISETP.GT.U32.AND P0, PT, R5, R2, PT ;  /* 0x000000020500720c */ /* 0x000fe20003f04070 */
[C---:B-1----:R-:W-:Y:S01]  /*15880*/  VIADD R12, R28.reuse, 0x67 ;  /* 0x000000671c0c7836 */ /* 0x042fe20000000000 */
[----:B------:R-:W-:Y:S01]  /*15890*/  IABS R6, R11 ;  /* 0x0000000b00067213 */ /* 0x000fe20000000000 */
[--C-:B------:R-:W-:Y:S01]  /*158a0*/  @!P6 IMAD.IADD R9, R9, 0x1, -R5.reuse ;  /* 0x000000010909e824 */ /* 0x100fe200078e0a05 */
[----:B------:R0:W-:Y:S01]  /*158b0*/  STL [R1+0x1b4], R10 ;  /* 0x0001b40a01007387 */ /* 0x0001e20000100800 */
[----:B------:R-:W-:Y:S01]  /*158c0*/  @!P4 IMAD.IADD R3, R3, 0x1, -R5 ;  /* 0x000000010303c824 */ /* 0x000fe200078e0a05 */
[----:B------:R-:W-:Y:S01]  /*158d0*/  IABS R15, R12 ;  /* 0x0000000c000f7213 */ /* 0x000fe20000000000 */
[C---:B------:R-:W-:Y:S01]  /*158e0*/  VIADD R14, R28.reuse, 0x65 ;  /* 0x000000651c0e7836 */ /* 0x040fe20000000000 */
[----:B------:R-:W-:Y:S01]  /*158f0*/  ISETP.GE.AND P6, PT, R11, RZ, PT ;  /* 0x000000ff0b00720c */ /* 0x000fe20003fc6270 */
[----:B------:R-:W-:Y:S01]  /*15900*/  VIADD R13, R28, 0x63 ;  /* 0x000000631c0d7836 */ /* 0x000fe20000000000 */
[----:B------:R-:W-:Y:S01]  /*15910*/  ISETP.GE.AND P4, PT, R12, RZ, PT ;  /* 0x000000ff0c00720c */ /* 0x000fe20003f86270 */
[----:B------:R-:W-:-:S04]  /*15920*/  IMAD.HI.U32 R11, R8, R15, RZ ;  /* 0x0000000f080b7227 */ /* 0x000fc800078e00ff */
[----:B0-----:R-:W-:Y:S02]  /*15930*/  IMAD.MOV.U32 R10, RZ, RZ, R4 ;  /* 0x000000ffff0a7224 */ /* 0x001fe400078e0004 */
[----:B------:R-:W-:Y:S02]  /*15940*/  @!P0 IMAD.IADD R2, R2, 0x1, -R5 ;  /* 0x0000000102028824 */ /* 0x000fe400078e0a05 */
[----:B------:R-:W-:Y:S01]  /*15950*/  @!P5 IMAD.MOV R10, RZ, RZ, -R10 ;  /* 0x000000ffff0ad224 */ /* 0x000fe200078e0a0a */
[C---:B------:R-:W-:Y:S01]  /*15960*/  ISETP.GT.U32.AND P5, PT, R5.reuse, R9, PT ;  /* 0x000000090500720c */ /* 0x040fe20003fa4070 */
[----:B------:R-:W-:Y:S01]  /*15970*/  IMAD.HI.U32 R4, R8, R6, RZ ;  /* 0x0000000608047227 */ /* 0x000fe200078e00ff */
[----:B------:R-:W-:Y:S02]  /*15980*/  ISETP.GT.U32.AND P0, PT, R5, R2, PT ;  /* 0x000000020500720c */ /* 0x000fe40003f04070 */
[----:B------:R0:W-:Y:S01]  /*15990*/  STL [R1+0x1b0], R10 ;  /* 0x0001b00a01007387 */ /* 0x0001e20000100800 */
[----:B------:R-:W-:-:S02]  /*159a0*/  IMAD.MOV R4, RZ, RZ, -R4 ;  /* 0x000000ffff047224 */ /* 0x000fc400078e0a04 */
[C---:B------:R-:W-:Y:S02]  /*159b0*/  VIADD R21, R28.reuse, 0x61 ;  /* 0x000000611c157836 */ /* 0x040fe40000000000 */
[----:B------:R-:W-:Y:S02]  /*159c0*/  IMAD R4, R5, R4, R6 ;  /* 0x0000000405047224 */ /* 0x000fe400078e0206 */
[----:B------:R-:W-:Y:S02]  /*159d0*/  VIADD R16, R28, 0x60 ;  /* 0x000000601c107836 */ /* 0x000fe40000000000 */
[----:B------:R-:W-:Y:S02]  /*159e0*/  @!P5 IMAD.IADD R9, R9, 0x1, -R5 ;  /* 0x000000010909d824 */ /* 0x000fe400078e0a05 */
[----:B0-----:R-:W-:Y:S02]  /*159f0*/  IMAD.MOV.U32 R10, RZ, RZ, R3 ;  /* 0x000000ffff0a7224 */ /* 0x001fe400078e0003 */
[----:B------:R-:W-:-:S02]  /*15a00*/  IMAD.MOV R3, RZ, RZ, -R11 ;  /* 0x000000ffff037224 */ /* 0x000fc400078e0a0b */
[----:B------:R-:W-:Y:S02]  /*15a10*/  IMAD.MOV.U32 R12, RZ, RZ, R9 ;  /* 0x000000ffff0c7224 */ /* 0x000fe400078e0009 */
[C---:B------:R-:W-:Y:S02]  /*15a20*/  IMAD R15, R5.reuse, R3, R15 ;  /* 0x00000003050f7224 */ /* 0x040fe400078e020f */
[----:B------:R-:W-:Y:S01]  /*15a30*/  @!P1 IMAD.MOV R12, RZ, RZ, -R12 ;  /* 0x000000ffff0c9224 */ /* 0x000fe200078e0a0c */
[C---:B------:R-:W-:Y:S01]  /*15a40*/  ISETP.GT.U32.AND P1, PT, R5.reuse, R4, PT ;  /* 0x000000040500720c */ /* 0x040fe20003f24070 */
[----:B------:R-:W-:Y:S01]  /*15a50*/  @!P3 IMAD.MOV R10, RZ, RZ, -R10 ;  /* 0x000000ffff0ab224 */ /* 0x000fe200078e0a0a */
[----:B------:R-:W-:Y:S01]  /*15a60*/  ISETP.GT.U32.AND P5, PT, R5, R15, PT ;  /* 0x0000000f0500720c */ /* 0x000fe20003fa4070 */
[----:B------:R-:W-:Y:S01]  /*15a70*/  @!P0 IMAD.IADD R2, R2, 0x1, -R5 ;  /* 0x0000000102028824 */ /* 0x000fe200078e0a05 */
[----:B------:R-:W-:Y:S01]  /*15a80*/  ISETP.GE.AND P3, PT, R14, RZ, PT ;  /* 0x000000ff0e00720c */ /* 0x000fe20003f66270 */
[C---:B------:R-:W-:Y:S01]  /*15a90*/  VIADD R11, R28.reuse, 0x64 ;  /* 0x000000641c0b7836 */ /* 0x040fe20000000000 */
[----:B------:R-:W-:Y:S01]  /*15aa0*/  IABS R14, R14 ;  /* 0x0000000e000e7213 */ /* 0x000fe20000000000 */
[----:B------:R0:W-:Y:S01]  /*15ab0*/  STL [R1+0x1ac], R10 ;  /* 0x0001ac0a01007387 */ /* 0x0001e20000100800 */
[----:B------:R-:W-:-:S02]  /*15ac0*/  VIADD R3, R28, 0x62 ;  /* 0x000000621c037836 */ /* 0x000fc40000000000 */
[----:B------:R-:W-:Y:S01]  /*15ad0*/  ISETP.GE.AND P0, PT, R11, RZ, PT ;  /* 0x000000ff0b00720c */ /* 0x000fe20003f06270 */
[----:B------:R-:W-:Y:S01]  /*15ae0*/  IMAD.HI.U32 R6, R8, R14, RZ ;  /* 0x0000000e08067227 */ /* 0x000fe200078e00ff */
[----:B------:R1:W-:Y:S01]  /*15af0*/  STL [R1+0x1a4], R12 ;  /* 0x0001a40c01007387 */ /* 0x0003e20000100800 */
[----:B------:R-:W-:Y:S02]  /*15b00*/  IABS R11, R11 ;  /* 0x0000000b000b7213 */ /* 0x000fe40000000000 */
[--C-:B------:R-:W-:Y:S02]  /*15b10*/  @!P5 IMAD.IADD R15, R15, 0x1, -R5.reuse ;  /* 0x000000010f0fd824 */ /* 0x100fe400078e0a05 */
[----:B0-----:R-:W-:Y:S02]  /*15b20*/  IMAD.MOV.U32 R10, RZ, RZ, R2 ;  /* 0x000000ffff0a7224 */ /* 0x001fe400078e0002 */
[----:B------:R-:W-:Y:S01]  /*15b30*/  IMAD.MOV R6, RZ, RZ, -R6 ;  /* 0x000000ffff067224 */ /* 0x000fe200078e0a06 */
[----:B------:R-:W-:Y:S01]  /*15b40*/  ISETP.GT.U32.AND P5, PT, R5, R15, PT ;  /* 0x0000000f0500720c */ /* 0x000fe20003fa4070 */
[----:B------:R-:W-:Y:S01]  /*15b50*/  @!P2 IMAD.MOV R10, RZ, RZ, -R10 ;  /* 0x000000ffff0aa224 */ /* 0x000fe200078e0a0a */
[----:B------:R-:W-:Y:S01]  /*15b60*/  ISETP.GE.AND P2, PT, R13, RZ, PT ;  /* 0x000000ff0d00720c */ /* 0x000fe20003f46270 */
[----:B------:R-:W-:Y:S01]  /*15b70*/  @!P1 IMAD.IADD R4, R4, 0x1, -R5 ;  /* 0x0000000104049824 */ /* 0x000fe200078e0a05 */
[----:B------:R-:W-:Y:S01]  /*15b80*/  IABS R13, R13 ;  /* 0x0000000d000d7213 */ /* 0x000fe20000000000 */
[C---:B------:R-:W-:Y:S01]  /*15b90*/  IMAD R14, R5.reuse, R6, R14 ;  /* 0x00000006050e7224 */ /* 0x040fe200078e020e */
[----:B-1----:R-:W-:Y:S01]  /*15ba0*/  IABS R12, R3 ;  /* 0x00000003000c7213 */ /* 0x002fe20000000000 */
[C---:B------:R-:W-:Y:S01]  /*15bb0*/  IMAD.HI.U32 R2, R8.reuse, R11, RZ ;  /* 0x0000000b08027227 */ /* 0x040fe200078e00ff */
[----:B------:R-:W-:Y:S01]  /*15bc0*/  ISETP.GT.U32.AND P1, PT, R5, R4, PT ;  /* 0x000000040500720c */ /* 0x000fe20003f24070 */
[----:B------:R0:W-:Y:S02]  /*15bd0*/  STL [R1+0x1a0], R10 ;  /* 0x0001a00a01007387 */ /* 0x0001e40000100800 */
[----:B------:R-:W-:-:S04]  /*15be0*/  IMAD.HI.U32 R6, R8, R13, RZ ;  /* 0x0000000d08067227 */ /* 0x000fc800078e00ff */
[----:B------:R-:W-:Y:S01]  /*15bf0*/  @!P5 IMAD.IADD R15, R15, 0x1, -R5 ;  /* 0x000000010f0fd824 */ /* 0x000fe200078e0a05 */
[----:B------:R-:W-:Y:S01]  /*15c00*/  ISETP.GT.U32.AND P5, PT, R5, R14, PT ;  /* 0x0000000e0500720c */ /* 0x000fe20003fa4070 */
[----:B------:R-:W-:-:S04]  /*15c10*/  IMAD.HI.U32 R9, R8, R12, RZ ;  /* 0x0000000c08097227 */ /* 0x000fc800078e00ff */
        /* <DEDUP_REMOVED lines=72> */
[----:B------:R-:W-:Y:S01]  /*160a0*/  @!P3 IMAD.IADD R2, R2, 0x1, -R5 ;  /* 0x000000010202b824 */ /* 0x000fe200078e0a05 */
[----:B------:R-:W-:Y:S01]  /*160b0*/  ISETP.GE.AND P3, PT, R6, RZ, PT ;  /* 0x000000ff0600720c */ /* 0x000fe20003f66270 */
[C---:B------:R-:W-:Y:S01]  /*160c0*/  VIADD R6, R28.reuse, 0x5b ;  /* 0x0000005b1c067836 */ /* 0x040fe20000000000 */
[----:B------:R-:W-:Y:S01]  /*160d0*/  ISETP.GT.U32.AND P0, PT, R5, R20, PT ;  /* 0x000000140500720c */ /* 0x000fe20003f04070 */
[----:B------:R-:W-:Y:S01]  /*160e0*/  @!P2 IMAD.MOV R13, RZ, RZ, -R13 ;  /* 0x000000ffff0da224 */ /* 0x000fe200078e0a0d */
[----:B------:R-:W-:Y:S01]  /*160f0*/  ISETP.GE.AND P2, PT, R9, RZ, PT ;  /* 0x000000ff0900720c */ /* 0x000fe20003f46270 */
[--C-:B------:R-:W-:Y:S01]  /*16100*/  @!P1 IMAD.IADD R19, R19, 0x1, -R5.reuse ;  /* 0x0000000113139824 */ /* 0x100fe200078e0a05 */
[----:B------:R-:W-:Y:S01]  /*16110*/  IABS R11, R6 ;  /* 0x00000006000b7213 */ /* 0x000fe20000000000 */
[----:B------:R-:W-:Y:S01]  /*16120*/  VIADD R4, R28, 0x5c ;  /* 0x0000005c1c047836 */ /* 0x000fe20000000000 */
[----:B------:R-:W-:Y:S01]  /*16130*/  STL [R1+0x18c], R13 ;  /* 0x00018c0d01007387 */ /* 0x000fe20000100800 */
[----:B------:R-:W-:Y:S01]  /*16140*/  @!P5 IMAD.IADD R16, R16, 0x1, -R5 ;  /* 0x000000011010d824 */ /* 0x000fe200078e0a05 */
[----:B------:R-:W-:Y:S01]  /*16150*/  ISETP.GT.U32.AND P1, PT, R5, R19, PT ;  /* 0x000000130500720c */ /* 0x000fe20003f24070 */
[----:B------:R-:W-:Y:S01]  /*16160*/  IMAD.HI.U32 R12, R8, R11, RZ ;  /* 0x0000000b080c7227 */ /* 0x000fe200078e00ff */
[----:B------:R0:W-:Y:S01]  /*16170*/  STL [R1+0x188], R10 ;  /* 0x0001880a01007387 */ /* 0x0001e20000100800 */
[----:B------:R-:W-:-:S02]  /*16180*/  IABS R14, R4 ;  /* 0x00000004000e7213 */ /* 0x000fc40000000000 */
[----:B------:R-:W-:Y:S01]  /*16190*/  @!P0 IMAD.IADD R20, R20, 0x1, -R5 ;  /* 0x0000000114148824 */ /* 0x000fe200078e0a05 */
[----:B------:R-:W-:Y:S01]  /*161a0*/  ISETP.GT.U32.AND P5, PT, R5, R16, PT ;  /* 0x000000100500720c */ /* 0x000fe20003fa4070 */
[----:B------:R-:W-:Y:S01]  /*161b0*/  IMAD.MOV R12, RZ, RZ, -R12 ;  /* 0x000000ffff0c7224 */ /* 0x000fe200078e0a0c */
[----:B------:R-:W-:Y:S01]  /*161c0*/  ISETP.GE.AND P0, PT, R3, RZ, PT ;  /* 0x000000ff0300720c */ /* 0x000fe20003f06270 */
[----:B------:R-:W-:-:S04]  /*161d0*/  IMAD.HI.U32 R3, R8, R14, RZ ;  /* 0x0000000e08037227 */ /* 0x000fc800078e00ff */
[----:B0-----:R-:W-:Y:S02]  /*161e0*/  IMAD.MOV.U32 R10, RZ, RZ, R2 ;  /* 0x000000ffff0a7224 */ /* 0x001fe400078e0002 */
[----:B------:R-:W-:Y:S01]  /*161f0*/  @!P1 IMAD.IADD R19, R19, 0x1, -R5 ;  /* 0x0000000113139824 */ /* 0x000fe200078e0a05 */
[----:B------:R-:W-:Y:S01]  /*16200*/  ISETP.GE.AND P1, PT, R4, RZ, PT ;  /* 0x000000ff0400720c */ /* 0x000fe20003f26270 */
[----:B------:R-:W-:Y:S01]  /*16210*/  @!P6 IMAD.MOV R10, RZ, RZ, -R10 ;  /* 0x000000ffff0ae224 */ /* 0x000fe200078e0a0a */
[C---:B------:R-:W-:Y:S01]  /*16220*/  ISETP.GT.U32.AND P6, PT, R5.reuse, R20, PT ;  /* 0x000000140500720c */ /* 0x040fe20003fc4070 */
[C---:B------:R-:W-:Y:S02]  /*16230*/  IMAD R4, R5.reuse, R12, R11 ;  /* 0x0000000c05047224 */ /* 0x040fe400078e020b */
[----:B------:R-:W-:Y:S01]  /*16240*/  IMAD.MOV R3, RZ, RZ, -R3 ;  /* 0x000000ffff037224 */ /* 0x000fe200078e0a03 */
[----:B------:R0:W-:Y:S01]  /*16250*/  STL [R1+0x184], R10 ;  /* 0x0001840a01007387 */ /* 0x0001e20000100800 */
[----:B------:R-:W-:Y:S01]  /*16260*/  @!P5 IMAD.IADD R16, R16, 0x1, -R5 ;  /* 0x000000011010d824 */ /* 0x000fe200078e0a05 */
[C---:B------:R-:W-:Y:S01]  /*16270*/  ISETP.GT.U32.AND P5, PT, R5.reuse, R4, PT ;  /* 0x000000040500720c */ /* 0x040fe20003fa4070 */
[----:B------:R-:W-:-:S02]  /*16280*/  IMAD R14, R5, R3, R14 ;  /* 0x00000003050e7224 */ /* 0x000fc400078e020e */
[C---:B------:R-:W-:Y:S02]  /*16290*/  VIADD R12, R28.reuse, 0x58 ;  /* 0x000000581c0c7836 */ /* 0x040fe40000000000 */
[----:B------:R-:W-:Y:S02]  /*162a0*/  VIADD R9, R28, 0x5a ;  /* 0x0000005a1c097836 */ /* 0x000fe40000000000 */
[----:B------:R-:W-:Y:S01]  /*162b0*/  @!P6 IMAD.IADD R20, R20, 0x1, -R5 ;  /* 0x000000011414e824 */ /* 0x000fe200078e0a05 */
[----:B------:R-:W-:Y:S01]  /*162c0*/  ISETP.GT.U32.AND P6, PT, R5, R14, PT ;  /* 0x0000000e0500720c */ /* 0x000fe20003fc4070 */
[----:B------:R-:W-:Y:S01]  /*162d0*/  VIADD R2, R28, 0x59 ;  /* 0x000000591c027836 */ /* 0x000fe20000000000 */
[----:B------:R-:W-:Y:S01]  /*162e0*/  IABS R13, R12 ;  /* 0x0000000c000d7213 */ /* 0x000fe20000000000 */
[----:B------:R-:W-:Y:S01]  /*162f0*/  IMAD.MOV.U32 R18, RZ, RZ, R15 ;  /* 0x000000ffff127224 */ /* 0x000fe200078e000f */
[----:B------:R-:W-:Y:S01]  /*16300*/  IABS R17, R9 ;  /* 0x0000000900117213 */ /* 0x000fe20000000000 */
[----:B------:R-:W-:Y:S01]  /*16310*/  @!P5 IMAD.IADD R4, R4, 0x1, -R5 ;  /* 0x000000010404d824 */ /* 0x000fe200078e0a05 */
[----:B------:R-:W-:Y:S01]  /*16320*/  IABS R3, R2 ;  /* 0x0000000200037213 */ /* 0x000fe20000000000 */
[----:B------:R-:W-:-:S03]  /*16330*/  IMAD.HI.U32 R15, R8, R13, RZ ;  /* 0x0000000d080f7227 */ /* 0x000fc600078e00ff */
[C---:B------:R-:W-:Y:S01]  /*16340*/  ISETP.GT.U32.AND P5, PT, R5.reuse, R4, PT ;  /* 0x000000040500720c */ /* 0x040fe20003fa4070 */
[----:B0-----:R-:W-:Y:S02]  /*16350*/  IMAD.MOV.U32 R10, RZ, RZ, R20 ;  /* 0x000000ffff0a7224 */ /* 0x001fe400078e0014 */
[----:B------:R-:W-:Y:S01]  /*16360*/  @!P6 IMAD.IADD R14, R14, 0x1, -R5 ;  /* 0x000000010e0ee824 */ /* 0x000fe200078e0a05 */
[----:B------:R-:W-:Y:S01]  /*16370*/  ISETP.GE.AND P6, PT, R6, RZ, PT ;  /* 0x000000ff0600720c */ /* 0x000fe20003fc6270 */
[----:B------:R-:W-:Y:S02]  /*16380*/  @!P4 IMAD.MOV R18, RZ, RZ, -R18 ;  /* 0x000000ffff12c224 */ /* 0x000fe400078e0a12 */
[----:B------:R-:W-:Y:S01]  /*16390*/  IMAD.HI.U32 R21, R8, R17, RZ ;  /* 0x0000001108157227 */ /* 0x000fe200078e00ff */
[----:B------:R-:W-:Y:S02]  /*163a0*/  ISETP.GT.U32.AND P4, PT, R5, R14, PT ;  /* 0x0000000e0500720c */ /* 0x000fe40003f84070 */
[----:B------:R0:W-:Y:S01]  /*163b0*/  STL [R1+0x180], R18 ;  /* 0x0001801201007387 */ /* 0x0001e20000100800 */
[----:B------:R-:W-:-:S02]  /*163c0*/  IMAD.MOV R15, RZ, RZ, -R15 ;  /* 0x000000ffff0f7224 */ /* 0x000fc400078e0a0f */
[----:B------:R-:W-:Y:S02]  /*163d0*/  @!P2 IMAD.MOV R10, RZ, RZ, -R10 ;  /* 0x000000ffff0aa224 */ /* 0x000fe400078e0a0a */
[----:B------:R-:W-:-:S03]  /*163e0*/  IMAD.HI.U32 R11, R8, R3, RZ ;  /* 0x00000003080b7227 */ /* 0x000fc600078e00ff */
[----:B------:R1:W-:Y:S01]  /*163f0*/  STL [R1+0x17c], R10 ;  /* 0x00017c0a01007387 */ /* 0x0003e20000100800 */
[----:B------:R-:W-:Y:S02]  /*16400*/  IMAD.MOV R21, RZ, RZ, -R21 ;  /* 0x000000ffff157224 */ /* 0x000fe400078e0a15 */
[C---:B------:R-:W-:Y:S02]  /*16410*/  IMAD R13, R5.reuse, R15, R13 ;  /* 0x0000000f050d7224 */ /* 0x040fe400078e020d */
[----:B0-----:R-:W-:Y:S02]  /*16420*/  IMAD.MOV.U32 R18, RZ, RZ, R19 ;  /* 0x000000ffff127224 */ /* 0x001fe400078e0013 */
[----:B------:R-:W-:Y:S02]  /*16430*/  IMAD.MOV R11, RZ, RZ, -R11 ;  /* 0x000000ffff0b7224 */ /* 0x000fe400078e0a0b */
[----:B------:R-:W-:Y:S02]  /*16440*/  IMAD R17, R5, R21, R17 ;  /* 0x0000001505117224 */ /* 0x000fe400078e0211 */
[----:B-1----:R-:W-:-:S02]  /*16450*/  IMAD.MOV.U32 R10, RZ, RZ, R16 ;  /* 0x000000ffff0a7224 */ /* 0x002fc400078e0010 */
[----:B------:R-:W-:Y:S01]  /*16460*/  @!P5 IMAD.IADD R4, R4, 0x1, -R5 ;  /* 0x000000010404d824 */ /* 0x000fe200078e0a05 */
[C---:B------:R-:W-:Y:S01]  /*16470*/  ISETP.GT.U32.AND P5, PT, R5.reuse, R13, PT ;  /* 0x0000000d0500720c */ /* 0x040fe20003fa4070 */
[----:B------:R-:W-:Y:S01]  /*16480*/  @!P3 IMAD.MOV R18, RZ, RZ, -R18 ;  /* 0x000000ffff12b224 */ /* 0x000fe200078e0a12 */
[----:B------:R-:W-:Y:S01]  /*16490*/  ISETP.GT.U32.AND P2, PT, R5, R17, PT ;  /* 0x000000110500720c */ /* 0x000fe20003f44070 */
[----:B------:R-:W-:Y:S01]  /*164a0*/  @!P0 IMAD.MOV R10, RZ, RZ, -R10 ;  /* 0x000000ffff0a8224 */ /* 0x000fe200078e0a0a */
[----:B------:R-:W-:Y:S01]  /*164b0*/  ISETP.GE.AND P3, PT, R9, RZ, PT ;  /* 0x000000ff0900720c */ /* 0x000fe20003f66270 */
[C---:B------:R-:W-:Y:S01]  /*164c0*/  IMAD R3, R5.reuse, R11, R3 ;  /* 0x0000000b05037224 */ /* 0x040fe200078e0203 */
[----:B------:R-:W-:Y:S01]  /*164d0*/  STL [R1+0x178], R18 ;  /* 0x0001781201007387 */ /* 0x000fe20000100800 */
[----:B------:R-:W-:Y:S01]  /*164e0*/  @!P4 IMAD.IADD R14, R14, 0x1, -R5 ;  /* 0x000000010e0ec824 */ /* 0x000fe200078e0a05 */
[----:B------:R-:W-:Y:S01]  /*164f0*/  ISETP.GE.AND P4, PT, R2, RZ, PT ;  /* 0x000000ff0200720c */ /* 0x000fe20003f86270 */
[C---:B------:R-:W-:Y:S01]  /*16500*/  VIADD R2, R28.reuse, 0x56 ;  /* 0x000000561c027836 */ /* 0x040fe20000000000 */
[----:B------:R0:W-:Y:S01]  /*16510*/  STL [R1+0x174], R10 ;  /* 0x0001740a01007387 */ /* 0x0001e20000100800 */
[----:B------:R-:W-:Y:S01]  /*16520*/  ISETP.GT.U32.AND P0, PT, R5, R3, PT ;  /* 0x000000030500720c */ /* 0x000fe20003f04070 */
[----:B------:R-:W-:-:S02]  /*16530*/  VIADD R6, R28, 0x57 ;  /* 0x000000571c067836 */ /* 0x000fc40000000000 */
        /* <DEDUP_REMOVED lines=9> */
[----:B------:R-:W-:Y:S02]  /*165d0*/  @!P1 IMAD.MOV R10, RZ, RZ, -R10 ;  /* 0x000000ffff0a9224 */ /* 0x000fe400078e0a0a */
[----:B------:R-:W-:Y:S01]  /*165e0*/  @!P0 IMAD.IADD R3, R3, 0x1, -R5 ;  /* 0x0000000103038824 */ /* 0x000fe200078e0a05 */
[C---:B------:R-:W-:Y:S01]  /*165f0*/  ISETP.GT.U32.AND P0, PT, R5.reuse, R17, PT ;  /* 0x000000110500720c */ /* 0x040fe20003f04070 */
        /* <DEDUP_REMOVED lines=8> */
[----:B------:R-:W-:Y:S02]  /*16680*/  VIADD R20, R28, 0x41 ;  /* 0x000000411c147836 */ /* 0x000fe40000000000 */
[----:B0-----:R-:W-:Y:S02]  /*16690*/  IMAD.MOV.U32 R10, RZ, RZ, R4 ;  /* 0x000000ffff0a7224 */ /* 0x001fe400078e0004 */
[----:B------:R-:W-:-:S04]  /*166a0*/  IMAD.HI.U32 R4, R8, R15, RZ ;  /* 0x0000000f08047227 */ /* 0x000fc800078e00ff */
[----:B------:R-:W-:Y:S02]  /*166b0*/  IMAD.MOV R4, RZ, RZ, -R4 ;  /* 0x000000ffff047224 */ /* 0x000fe400078e0a04 */
[----:B------:R-:W-:Y:S01]  /*166c0*/  @!P6 IMAD.MOV R10, RZ, RZ, -R10 ;  /* 0x000000ffff0ae224 */ /* 0x000fe200078e0a0a */
[----:B------:R-:W-:Y:S01]  /*166d0*/  ISETP.GE.AND P6, PT, R6, RZ, PT ;  /* 0x000000ff0600720c */ /* 0x000fe20003fc6270 */
[----:B------:R-:W-:Y:S02]  /*166e0*/  IMAD R15, R5, R4, R15 ;  /* 0x00000004050f7224 */ /* 0x000fe400078e020f */
[----:B------:R-:W-:Y:S01]  /*166f0*/  @!P0 IMAD.IADD R17, R17, 0x1, -R5 ;  /* 0x0000000111118824 */ /* 0x000fe200078e0a05 */
[C---:B------:R-:W-:Y:S01]  /*16700*/  ISETP.GT.U32.AND P0, PT, R5.reuse, R11, PT ;  /* 0x0000000b0500720c */ /* 0x040fe20003f04070 */
[----:B------:R0:W-:Y:S01]  /*16710*/  STL [R1+0x16c], R10 ;  /* 0x00016c0a01007387 */ /* 0x0001e20000100800 */
[----:B------:R-:W-:Y:S01]  /*16720*/  ISETP.GT.U32.AND P5, PT, R5, R15, PT ;  /* 0x0000000f0500720c */ /* 0x000fe20003fa4070 */
[----:B------:R-:W-:-:S02]  /*16730*/  VIADD R4, R28, 0x54 ;  /* 0x000000541c047836 */ /* 0x000fc40000000000 */
[----:B------:R-:W-:-:S04]  /*16740*/  IMAD.HI.U32 R16, R8, R14, RZ ;  /* 0x0000000e08107227 */ /* 0x000fc800078e00ff */
[----:B------:R-:W-:Y:S01]  /*16750*/  @!P1 IMAD.IADD R3, R3, 0x1, -R5 ;  /* 0x0000000103039824 */ /* 0x000fe200078e0a05 */
[----:B------:R-:W-:Y:S01]  /*16760*/  ISETP.GE.AND P1, PT, R2, RZ, PT ;  /* 0x000000ff0200720c */ /* 0x000fe20003f26270 */
[----:B0-----:R-:W-:Y:S01]  /*16770*/  IMAD.MOV.U32 R10, RZ, RZ, R17 ;  /* 0x000000ffff0a7224 */ /* 0x001fe200078e0011 */
[----:B------:R-:W-:Y:S01]  /*16780*/  IABS R2, R4 ;  /* 0x0000000400027213 */ /* 0x000fe20000000000 */
[----:B------:R-:W-:Y:S02]  /*16790*/  IMAD.MOV R16, RZ, RZ, -R16 ;  /* 0x000000ffff107224 */ /* 0x000fe400078e0a10 */
[----:B------:R-:W-:Y:S02]  /*167a0*/  @!P3 IMAD.MOV R10, RZ, RZ, -R10 ;  /* 0x000000ffff0ab224 */ /* 0x000fe400078e0a0a */
[--C-:B------:R-:W-:Y:S02]  /*167b0*/  @!P5 IMAD.IADD R15, R15, 0x1, -R5.reuse ;  /* 0x000000010f0fd824 */ /* 0x100fe400078e0a05 */
[----:B------:R-:W-:Y:S01]  /*167c0*/  @!P0 IMAD.IADD R11, R11, 0x1, -R5 ;  /* 0x000000010b0b8824 */ /* 0x000fe200078e0a05 */
[----:B------:R0:W-:Y:S01]  /*167d0*/  STL [R1+0x168], R10 ;  /* 0x0001680a01007387 */ /* 0x0001e20000100800 */
[C---:B------:R-:W-:Y:S01]  /*167e0*/  IMAD R14, R5.reuse, R16, R14 ;  /* 0x00000010050e7224 */ /* 0x040fe200078e020e */
[----:B------:R-:W-:Y:S01]  /*167f0*/  ISETP.GE.AND P0, PT, R12, RZ, PT ;  /* 0x000000ff0c00720c */ /* 0x000fe20003f06270 */
[----:B------:R-:W-:Y:S01]  /*16800*/  IMAD.MOV.U32 R17, RZ, RZ, R3 ;  /* 0x000000ffff117224 */ /* 0x000fe200078e0003 */
[C---:B------:R-:W-:Y:S01]  /*16810*/  ISETP.GT.U32.AND P5, PT, R5.reuse, R15, PT ;  /* 0x0000000f0500720c */ /* 0x040fe20003fa4070 */
[----:B------:R-:W-:Y:S01]  /*16820*/  IMAD.HI.U32 R12, R8, R2, RZ ;  /* 0x00000002080c7227 */ /* 0x000fe200078e00ff */
[----:B------:R-:W-:-:S03]  /*16830*/  ISETP.GT.U32.AND P3, PT, R5, R11, PT ;  /* 0x0000000b0500720c */ /* 0x000fc60003f64070 */
[----:B------:R-:W-:Y:S02]  /*16840*/  VIADD R6, R28, 0x53 ;  /* 0x000000531c067836 */ /* 0x000fe40000000000 */
[----:B0-----:R-:W-:Y:S02]  /*16850*/  IMAD.MOV.U32 R10, RZ, RZ, R13 ;  /* 0x000000ffff0a7224 */ /* 0x001fe400078e000d */
[----:B------:R-:W-:Y:S01]  /*16860*/  @!P4 IMAD.MOV R17, RZ, RZ, -R17 ;  /* 0x000000ffff11c224 */ /* 0x000fe200078e0a11 */
[----:B------:R-:W-:Y:S01]  /*16870*/  ISETP.GT.U32.AND P4, PT, R5, R14, PT ;  /* 0x0000000e0500720c */ /* 0x000fe20003f84070 */
[----:B------:R-:W-:Y:S01]  /*16880*/  @!P2 IMAD.MOV R10, RZ, RZ, -R10 ;  /* 0x000000ffff0aa224 */ /* 0x000fe200078e0a0a */
[----:B------:R-:W-:Y:S01]  /*16890*/  ISETP.GE.AND P2, PT, R4, RZ, PT ;  /* 0x000000ff0400720c */ /* 0x000fe20003f46270 */
[----:B------:R-:W-:Y:S01]  /*168a0*/  IMAD.MOV R4, RZ, RZ, -R12 ;  /* 0x000000ffff047224 */ /* 0x000fe200078e0a0c */
[----:B------:R-:W-:Y:S01]  /*168b0*/  IABS R9, R6 ;  /* 0x0000000600097213 */ /* 0x000fe20000000000 */
[----:B------:R-:W-:Y:S01]  /*168c0*/  @!P5 IMAD.IADD R15, R15, 0x1, -R5 ;  /* 0x000000010f0fd824 */ /* 0x000fe200078e0a05 */
[----:B------:R-:W-:Y:S01]  /*168d0*/  STL [R1+0x164], R17 ;  /* 0x0001641101007387 */ /* 0x000fe20000100800 */
[----:B------:R-:W-:-:S02]  /*168e0*/  IMAD R2, R5, R4, R2 ;  /* 0x0000000405027224 */ /* 0x000fc400078e0202 */
[----:B------:R-:W-:Y:S01]  /*168f0*/  IMAD.HI.U32 R3, R8, R9, RZ ;  /* 0x0000000908037227 */ /* 0x000fe200078e00ff */
[----:B------:R0:W-:Y:S02]  /*16900*/  STL [R1+0x160], R10 ;  /* 0x0001600a01007387 */ /* 0x0001e40000100800 */
[----:B------:R-:W-:Y:S01]  /*16910*/  ISETP.GT.U32.AND P5, PT, R5, R2, PT ;  /* 0x000000020500720c */ /* 0x000fe20003fa4070 */
[----:B------:R-:W-:Y:S02]  /*16920*/  IMAD.MOV R3, RZ, RZ, -R3 ;  /* 0x000000ffff037224 */ /* 0x000fe400078e0a03 */
[--C-:B------:R-:W-:Y:S01]  /*16930*/  @!P3 IMAD.IADD R11, R11, 0x1, -R5.reuse ;  /* 0x000000010b0bb824 */ /* 0x100fe200078e0a05 */
[----:B------:R-:W-:Y:S01]  /*16940*/  ISETP.GE.AND P3, PT, R6, RZ, PT ;  /* 0x000000ff0600720c */ /* 0x000fe20003f66270 */
[----:B------:R-:W-:Y:S02]  /*16950*/  @!P4 IMAD.IADD R14, R14, 0x1, -R5 ;  /* 0x000000010e0ec824 */ /* 0x000fe400078e0a05 */
[----:B------:R-:W-:-:S02]  /*16960*/  IMAD R9, R5, R3, R9 ;  /* 0x0000000305097224 */ /* 0x000fc400078e0209 */
[----:B------:R-:W-:Y:S01]  /*16970*/  IMAD.MOV.U32 R16, RZ, RZ, R11 ;  /* 0x000000ffff107224 */ /* 0x000fe200078e000b */
[C---:B------:R-:W-:Y:S01]  /*16980*/  ISETP.GT.U32.AND P4, PT, R5.reuse, R14, PT ;  /* 0x0000000e0500720c */ /* 0x040fe20003f84070 */
[----:B------:R-:W-:Y:S02]  /*16990*/  VIADD R4, R28, 0x51 ;  /* 0x000000511c047836 */ /* 0x000fe40000000000 */
[----:B------:R-:W-:Y:S01]  /*169a0*/  @!P6 IMAD.MOV R16, RZ, RZ, -R16 ;  /* 0x000000ffff10e224 */ /* 0x000fe200078e0a10 */
[C---:B------:R-:W-:Y:S01]  /*169b0*/  ISETP.GT.U32.AND P6, PT, R5.reuse, R9, PT ;  /* 0x000000090500720c */ /* 0x040fe20003fc4070 */
[----:B------:R-:W-:Y:S01]  /*169c0*/  @!P5 IMAD.IADD R2, R2, 0x1, -R5 ;  /* 0x000000010202d824 */ /* 0x000fe200078e0a05 */
[----:B------:R-:W-:Y:S01]  /*169d0*/  IABS R13, R4 ;  /* 0x00000004000d7213 */ /* 0x000fe20000000000 */
[----:B0-----:R-:W-:Y:S01]  /*169e0*/  IMAD.MOV.U32 R10, RZ, RZ, R15 ;  /* 0x000000ffff0a7224 */ /* 0x001fe200078e000f */
[----:B------:R-:W-:Y:S01]  /*169f0*/  STL [R1+0x15c], R16 ;  /* 0x00015c1001007387 */ /* 0x000fe20000100800 */
[----:B------:R-:W-:Y:S01]  /*16a00*/  VIADD R12, R28, 0x52 ;  /* 0x000000521c0c7836 */ /* 0x000fe20000000000 */
[----:B------:R-:W-:Y:S01]  /*16a10*/  ISETP.GT.U32.AND P5, PT, R5, R2, PT ;  /* 0x000000020500720c */ /* 0x000fe20003fa4070 */
[----:B------:R-:W-:-:S02]  /*16a20*/  @!P1 IMAD.MOV R10, RZ, RZ, -R10 ;  /* 0x000000ffff0a9224 */ /* 0x000fc400078e0a0a */
[----:B------:R-:W-:Y:S01]  /*16a30*/  @!P4 IMAD.IADD R14, R14, 0x1, -R5 ;  /* 0x000000010e0ec824 */ /* 0x000fe200078e0a05 */
[----:B------:R-:W-:Y:S01]  /*16a40*/  IABS R6, R12 ;  /* 0x0000000c00067213 */ /* 0x000fe20000000000 */
[----:B------:R-:W-:Y:S01]  /*16a50*/  VIADD R3, R28, 0x50 ;  /* 0x000000501c037836 */ /* 0x000fe20000000000 */
[----:B------:R-:W-:Y:S01]  /*16a60*/  ISETP.GE.AND P1, PT, R12, RZ, PT ;  /* 0x000000ff0c00720c */ /* 0x000fe20003f26270 */
[----:B------:R-:W-:Y:S01]  /*16a70*/  IMAD.MOV.U32 R12, RZ, RZ, R13 ;  /* 0x000000ffff0c7224 */ /* 0x000fe200078e000d */
[----:B------:R0:W-:Y:S01]  /*16a80*/  STL [R1+0x158], R10 ;  /* 0x0001580a01007387 */ /* 0x0001e20000100800 */
[----:B------:R-:W-:Y:S01]  /*16a90*/  @!P6 IMAD.IADD R9, R9, 0x1, -R5 ;  /* 0x000000010909e824 */ /* 0x000fe200078e0a05 */
[----:B------:R-:W-:Y:S01]  /*16aa0*/  ISETP.GE.AND P4, PT, R4, RZ, PT ;  /* 0x000000ff0400720c */ /* 0x000fe20003f86270 */
[C---:B------:R-:W-:Y:S01]  /*16ab0*/  IMAD.HI.U32 R15, R8.reuse, R6, RZ ;  /* 0x00000006080f7227 */ /* 0x040fe200078e00ff */
[----:B------:R-:W-:Y:S02]  /*16ac0*/  IABS R11, R3 ;  /* 0x00000003000b7213 */ /* 0x000fe40000000000 */
        /* <DEDUP_REMOVED lines=114> */
[----:B------:R-:W-:Y:S02]  /*171f0*/  IMAD.MOV.U32 R16, RZ, RZ, R3 ;  /* 0x000000ffff107224 */ /* 0x000fe400078e0003 */
[C---:B------:R-:W-:Y:S02]  /*17200*/  IMAD R12, R5.reuse, R15, R12 ;  /* 0x0000000f050c7224 */ /* 0x040fe400078e020c */
[----:B------:R-:W-:Y:S02]  /*17210*/  VIADD R3, R28, 0x47 ;  /* 0x000000471c037836 */ /* 0x000fe40000000000 */
[----:B------:R-:W-:Y:S02]  /*17220*/  IMAD.MOV R6, RZ, RZ, -R6 ;  /* 0x000000ffff067224 */ /* 0x000fe400078e0a06 */
[----:B------:R-:W-:Y:S01]  /*17230*/  @!P1 IMAD.IADD R14, R14, 0x1, -R5 ;  /* 0x000000010e0e9824 */ /* 0x000fe200078e0a05 */
[----:B------:R-:W-:Y:S01]  /*17240*/  IABS R23, R3 ;  /* 0x0000000300177213 */ /* 0x000fe20000000000 */
[C---:B------:R-:W-:Y:S01]  /*17250*/  IMAD R11, R5.reuse, R6, R11 ;  /* 0x00000006050b7224 */ /* 0x040fe200078e020b */
[----:B------:R-:W-:Y:S01]  /*17260*/  ISETP.GT.U32.AND P1, PT, R5, R12, PT ;  /* 0x0000000c0500720c */ /* 0x000fe20003f24070 */
[----:B0-----:R-:W-:-:S02]  /*17270*/  IMAD.MOV.U32 R10, RZ, RZ, R2 ;  /* 0x000000ffff0a7224 */ /* 0x001fc400078e0002 */
[----:B------:R-:W-:Y:S01]  /*17280*/  @!P0 IMAD.IADD R9, R9, 0x1, -R5 ;  /* 0x0000000109098824 */ /* 0x000fe200078e0a05 */
[----:B------:R-:W-:Y:S01]  /*17290*/  ISETP.GT.U32.AND P0, PT, R5, R11, PT ;  /* 0x0000000b0500720c */ /* 0x000fe20003f04070 */
[----:B------:R-:W-:-:S04]  /*172a0*/  IMAD.HI.U32 R2, R8, R23, RZ ;  /* 0x0000001708027227 */ /* 0x000fc800078e00ff */
[----:B------:R-:W-:Y:S02]  /*172b0*/  IMAD.MOV R2, RZ, RZ, -R2 ;  /* 0x000000ffff027224 */ /* 0x000fe400078e0a02 */
[----:B------:R-:W-:Y:S01]  /*172c0*/  @!P2 IMAD.MOV R10, RZ, RZ, -R10 ;  /* 0x000000ffff0aa224 */ /* 0x000fe200078e0a0a */
[----:B------:R-:W-:Y:S01]  /*172d0*/  ISETP.GE.AND P2, PT, R3, RZ, PT ;  /* 0x000000ff0300720c */ /* 0x000fe20003f46270 */
[----:B------:R-:W-:Y:S02]  /*172e0*/  @!P1 IMAD.IADD R12, R12, 0x1, -R5 ;  /* 0x000000010c0c9824 */ /* 0x000fe400078e0a05 */
[C---:B------:R-:W-:Y:S02]  /*172f0*/  IMAD R23, R5.reuse, R2, R23 ;  /* 0x0000000205177224 */ /* 0x040fe400078e0217 */
[----:B------:R-:W-:Y:S01]  /*17300*/  IMAD.MOV.U32 R15, RZ, RZ, R14 ;  /* 0x000000ffff0f7224 */ /* 0x000fe200078e000e */
[----:B------:R-:W-:Y:S01]  /*17310*/  ISETP.GT.U32.AND P1, PT, R5, R12, PT ;  /* 0x0000000c0500720c */ /* 0x000fe20003f24070 */
[----:B------:R-:W-:-:S02]  /*17320*/  VIADD R3, R28, 0x46 ;  /* 0x000000461c037836 */ /* 0x000fc40000000000 */
[----:B------:R-:W-:Y:S01]  /*17330*/  @!P6 IMAD.MOV R15, RZ, RZ, -R15 ;  /* 0x000000ffff0fe224 */ /* 0x000fe200078e0a0f */
[----:B------:R-:W-:Y:S01]  /*17340*/  ISETP.GT.U32.AND P6, PT, R5, R23, PT ;  /* 0x000000170500720c */ /* 0x000fe20003fc4070 */
[--C-:B------:R-:W-:Y:S01]  /*17350*/  @!P0 IMAD.IADD R11, R11, 0x1, -R5.reuse ;  /* 0x000000010b0b8824 */ /* 0x100fe200078e0a05 */
[----:B------:R-:W-:Y:S01]  /*17360*/  IABS R13, R3 ;  /* 0x00000003000d7213 */ /* 0x000fe20000000000 */
[----:B------:R-:W-:Y:S01]  /*17370*/  @!P4 IMAD.MOV R16, RZ, RZ, -R16 ;  /* 0x000000ffff10c224 */ /* 0x000fe200078e0a10 */
[----:B------:R-:W-:Y:S01]  /*17380*/  ISETP.GE.AND P4, PT, R4, RZ, PT ;  /* 0x000000ff0400720c */ /* 0x000fe20003f86270 */
[----:B------:R-:W-:Y:S01]  /*17390*/  VIADD R4, R28, 0x45 ;  /* 0x000000451c047836 */ /* 0x000fe20000000000 */
[----:B------:R-:W-:Y:S01]  /*173a0*/  ISETP.GT.U32.AND P0, PT, R5, R11, PT ;  /* 0x0000000b0500720c */ /* 0x000fe20003f04070 */
[----:B------:R-:W-:Y:S01]  /*173b0*/  IMAD.HI.U32 R6, R8, R13, RZ ;  /* 0x0000000d08067227 */ /* 0x000fe200078e00ff */
[----:B------:R0:W-:Y:S02]  /*173c0*/  STL [R1+0x134], R16 ;  /* 0x0001341001007387 */ /* 0x0001e40000100800 */
[----:B------:R-:W-:Y:S01]  /*173d0*/  IABS R17, R4 ;  /* 0x0000000400117213 */ /* 0x000fe20000000000 */
[----:B------:R-:W-:Y:S01]  /*173e0*/  IMAD.MOV R6, RZ, RZ, -R6 ;  /* 0x000000ffff067224 */ /* 0x000fe200078e0a06 */
[----:B------:R1:W-:Y:S01]  /*173f0*/  STL [R1+0x130], R10 ;  /* 0x0001300a01007387 */ /* 0x0003e20000100800 */
[--C-:B------:R-:W-:Y:S01]  /*17400*/  @!P1 IMAD.IADD R12, R12, 0x1, -R5.reuse ;  /* 0x000000010c0c9824 */ /* 0x100fe200078e0a05 */
[----:B------:R-:W-:Y:S01]  /*17410*/  ISETP.GE.AND P1, PT, R4, RZ, PT ;  /* 0x000000ff0400720c */ /* 0x000fe20003f26270 */
[----:B------:R-:W-:Y:S01]  /*17420*/  @!P6 IMAD.IADD R23, R23, 0x1, -R5 ;  /* 0x000000011717e824 */ /* 0x000fe200078e0a05 */
[----:B------:R-:W-:Y:S01]  /*17430*/  IABS R4, R21 ;  /* 0x0000001500047213 */ /* 0x000fe20000000000 */
[----:B------:R-:W-:Y:S01]  /*17440*/  IMAD R13, R5, R6, R13 ;  /* 0x00000006050d7224 */ /* 0x000fe200078e020d */
[----:B0-----:R-:W-:Y:S01]  /*17450*/  IABS R16, R22 ;  /* 0x0000001600107213 */ /* 0x001fe20000000000 */
[----:B------:R-:W-:Y:S01]  /*17460*/  @!P0 IMAD.IADD R11, R11, 0x1, -R5 ;  /* 0x000000010b0b8824 */ /* 0x000fe200078e0a05 */
[C---:B------:R-:W-:Y:S01]  /*17470*/  ISETP.GT.U32.AND P6, PT, R5.reuse, R23, PT ;  /* 0x000000170500720c */ /* 0x040fe20003fc4070 */
[----:B------:R-:W-:Y:S01]  /*17480*/  IMAD.HI.U32 R2, R8, R17, RZ ;  /* 0x0000001108027227 */ /* 0x000fe200078e00ff */
[----:B------:R-:W-:Y:S01]  /*17490*/  ISETP.GT.U32.AND P0, PT, R5, R13, PT ;  /* 0x0000000d0500720c */ /* 0x000fe20003f04070 */
[----:B------:R-:W-:Y:S01]  /*174a0*/  STL [R1+0x12c], R15 ;  /* 0x00012c0f01007387 */ /* 0x000fe20000100800 */
[----:B------:R-:W-:Y:S01]  /*174b0*/  IABS R6, R20 ;  /* 0x0000001400067213 */ /* 0x000fe20000000000 */
[----:B-1----:R-:W-:-:S02]  /*174c0*/  IMAD.MOV.U32 R10, RZ, RZ, R9 ;  /* 0x000000ffff0a7224 */ /* 0x002fc400078e0009 */
[----:B------:R-:W-:-:S04]  /*174d0*/  IMAD.HI.U32 R9, R8, R4, RZ ;  /* 0x0000000408097227 */ /* 0x000fc800078e00ff */
[----:B------:R-:W-:Y:S02]  /*174e0*/  IMAD.MOV R2, RZ, RZ, -R2 ;  /* 0x000000ffff027224 */ /* 0x000fe400078e0a02 */
[----:B------:R-:W-:Y:S02]  /*174f0*/  IMAD.MOV R9, RZ, RZ, -R9 ;  /* 0x000000ffff097224 */ /* 0x000fe400078e0a09 */
[C---:B------:R-:W-:Y:S02]  /*17500*/  IMAD R17, R5.reuse, R2, R17 ;  /* 0x0000000205117224 */ /* 0x040fe400078e0211 */
[----:B------:R-:W-:Y:S02]  /*17510*/  IMAD R4, R5, R9, R4 ;  /* 0x0000000905047224 */ /* 0x000fe400078e0204 */
[----:B------:R-:W-:Y:S01]  /*17520*/  @!P5 IMAD.MOV R10, RZ, RZ, -R10 ;  /* 0x000000ffff0ad224 */ /* 0x000fe200078e0a0a */
[----:B------:R-:W-:Y:S01]  /*17530*/  ISETP.GE.AND P5, PT, R3, RZ, PT ;  /* 0x000000ff0300720c */ /* 0x000fe20003fa6270 */
[--C-:B------:R-:W-:Y:S01]  /*17540*/  @!P6 IMAD.IADD R23, R23, 0x1, -R5.reuse ;  /* 0x000000011717e824 */ /* 0x100fe200078e0a05 */
[----:B------:R-:W-:Y:S01]  /*17550*/  ISETP.GT.U32.AND P6, PT, R5, R17, PT ;  /* 0x000000110500720c */ /* 0x000fe20003fc4070 */
[----:B------:R-:W-:Y:S01]  /*17560*/  @!P0 IMAD.IADD R13, R13, 0x1, -R5 ;  /* 0x000000010d0d8824 */ /* 0x000fe200078e0a05 */
[----:B------:R-:W-:Y:S01]  /*17570*/  ISETP.GT.U32.AND P0, PT, R5, R4, PT ;  /* 0x000000040500720c */ /* 0x000fe20003f04070 */
[----:B------:R-:W-:Y:S01]  /*17580*/  IMAD.HI.U32 R25, R8, R16, RZ ;  /* 0x0000001008197227 */ /* 0x000fe200078e00ff */
[----:B------:R0:W-:Y:S03]  /*17590*/  STL [R1+0x128], R10 ;  /* 0x0001280a01007387 */ /* 0x0001e60000100800 */
[----:B------:R-:W-:-:S02]  /*175a0*/  VIADD R3, R28, 0x42 ;  /* 0x000000421c037836 */ /* 0x000fc40000000000 */
[----:B------:R-:W-:Y:S02]  /*175b0*/  IMAD.MOV R25, RZ, RZ, -R25 ;  /* 0x000000ffff197224 */ /* 0x000fe400078e0a19 */
[----:B------:R-:W-:Y:S01]  /*175c0*/  VIADD R14, R28, 0x40 ;  /* 0x000000401c0e7836 */ /* 0x000fe20000000000 */
[----:B------:R-:W-:Y:S01]  /*175d0*/  IABS R19, R3 ;  /* 0x0000000300137213 */ /* 0x000fe20000000000 */
[----:B------:R-:W-:Y:S02]  /*175e0*/  IMAD R16, R5, R25, R16 ;  /* 0x0000001905107224 */ /* 0x000fe400078e0210 */
[----:B0-----:R-:W-:Y:S01]  /*175f0*/  IMAD.MOV.U32 R10, RZ, RZ, R12 ;  /* 0x000000ffff0a7224 */ /* 0x001fe200078e000c */
[----:B------:R-:W-:Y:S01]  /*17600*/  IABS R2, R14 ;  /* 0x0000000e00027213 */ /* 0x000fe20000000000 */
[--C-:B------:R-:W-:Y:S01]  /*17610*/  @!P6 IMAD.IADD R17, R17, 0x1, -R5.reuse ;  /* 0x000000011111e824 */ /* 0x100fe200078e0a05 */
[C---:B------:R-:W-:Y:S01]  /*17620*/  ISETP.GT.U32.AND P6, PT, R5.reuse, R16, PT ;  /* 0x000000100500720c */ /* 0x040fe20003fc4070 */
[----:B------:R-:W-:Y:S01]  /*17630*/  @!P3 IMAD.MOV R10, RZ, RZ, -R10 ;  /* 0x000000ffff0ab224 */ /* 0x000fe200078e0a0a */
[C---:B------:R-:W-:Y:S01]  /*17640*/  ISETP.GT.U32.AND P3, PT, R5.reuse, R13, PT ;  /* 0x0000000d0500720c */ /* 0x040fe20003f64070 */
[----:B------:R-:W-:Y:S01]  /*17650*/  @!P0 IMAD.IADD R4, R4, 0x1, -R5 ;  /* 0x0000000104048824 */ /* 0x000fe200078e0a05 */
[----:B------:R-:W-:Y:S01]  /*17660*/  ISETP.GT.U32.AND P0, PT, R5, R17, PT ;  /* 0x000000110500720c */ /* 0x000fe20003f04070 */
[C---:B------:R-:W-:Y:S01]  /*17670*/  IMAD.HI.U32 R24, R8.reuse, R19, RZ ;  /* 0x0000001308187227 */ /* 0x040fe200078e00ff */
[----:B------:R0:W-:Y:S03]  /*17680*/  STL [R1+0x124], R10 ;  /* 0x0001240a01007387 */ /* 0x0001e60000100800 */
[----:B------:R-:W-:-:S04]  /*17690*/  IMAD.HI.U32 R9, R8, R6, RZ ;  /* 0x0000000608097227 */ /* 0x000fc800078e00ff */
[----:B------:R-:W-:Y:S02]  /*176a0*/  IMAD.MOV R24, RZ, RZ, -R24 ;  /* 0x000000ffff187224 */ /* 0x000fe400078e0a18 */
[----:B------:R-:W-:-:S04]  /*176b0*/  IMAD.HI.U32 R15, R8, R2, RZ ;  /* 0x00000002080f7227 */ /* 0x000fc800078e00ff */
[----:B0-----:R-:W-:Y:S02]  /*176c0*/  IMAD.MOV.U32 R10, RZ, RZ, R11 ;  /* 0x000000ffff0a7224 */ /* 0x001fe400078e000b */
[----:B------:R-:W-:Y:S02]  /*176d0*/  IMAD.MOV R25, RZ, RZ, -R9 ;  /* 0x000000ffff197224 */ /* 0x000fe400078e0a09 */
[----:B------:R-:W-:Y:S01]  /*176e0*/  @!P4 IMAD.MOV R10, RZ, RZ, -R10 ;  /* 0x000000ffff0ac224 */ /* 0x000fe200078e0a0a */
[C---:B------:R-:W-:Y:S01]  /*176f0*/  ISETP.GT.U32.AND P4, PT, R5.reuse, R4, PT ;  /* 0x000000040500720c */ /* 0x040fe20003f84070 */
[----:B------:R-:W-:Y:S02]  /*17700*/  IMAD R9, R5, R24, R19 ;  /* 0x0000001805097224 */ /* 0x000fe400078e0213 */
[----:B------:R-:W-:Y:S01]  /*17710*/  IMAD.MOV R19, RZ, RZ, -R15 ;  /* 0x000000ffff137224 */ /* 0x000fe200078e0a0f */
[----:B------:R0:W-:Y:S01]  /*17720*/  STL [R1+0x120], R10 ;  /* 0x0001200a01007387 */ /* 0x0001e20000100800 */
[----:B------:R-:W-:-:S02]  /*17730*/  @!P6 IMAD.IADD R16, R16, 0x1, -R5 ;  /* 0x000000011010e824 */ /* 0x000fc400078e0a05 */
[C---:B------:R-:W-:Y:S02]  /*17740*/  IMAD R6, R5.reuse, R25, R6 ;  /* 0x0000001905067224 */ /* 0x040fe400078e0206 */
[C---:B------:R-:W-:Y:S01]  /*17750*/  IMAD R2, R5.reuse, R19, R2 ;  /* 0x0000001305027224 */ /* 0x040fe200078e0202 */
[----:B------:R-:W-:Y:S01]  /*17760*/  ISETP.GT.U32.AND P6, PT, R5, R16, PT ;  /* 0x000000100500720c */ /* 0x000fe20003fc4070 */
[----:B------:R-:W-:Y:S02]  /*17770*/  VIADD R15, R28, 0x3f ;  /* 0x0000003f1c0f7836 */ /* 0x000fe40000000000 */
[----:B------:R-:W-:Y:S01]  /*17780*/  @!P3 IMAD.IADD R13, R13, 0x1, -R5 ;  /* 0x000000010d0db824 */ /* 0x000fe200078e0a05 */
[C---:B------:R-:W-:Y:S01]  /*17790*/  ISETP.GT.U32.AND P3, PT, R5.reuse, R6, PT ;  /* 0x000000060500720c */ /* 0x040fe20003f64070 */
[----:B0-----:R-:W-:Y:S01]  /*177a0*/  IMAD.MOV.U32 R10, RZ, RZ, R23 ;  /* 0x000000ffff0a7224 */ /* 0x001fe200078e0017 */
[----:B------:R-:W-:Y:S01]  /*177b0*/  IABS R19, R15 ;  /* 0x0000000f00137213 */ /* 0x000fe20000000000 */
[----:B------:R-:W-:Y:S01]  /*177c0*/  @!P4 IMAD.IADD R4, R4, 0x1, -R5 ;  /* 0x000000010404c824 */ /* 0x000fe200078e0a05 */
[C---:B------:R-:W-:Y:S01]  /*177d0*/  ISETP.GT.U32.AND P4, PT, R5.reuse, R2, PT ;  /* 0x000000020500720c */ /* 0x040fe20003f84070 */
[----:B------:R-:W-:Y:S01]  /*177e0*/  @!P2 IMAD.MOV R10, RZ, RZ, -R10 ;  /* 0x000000ffff0aa224 */ /* 0x000fe200078e0a0a */
[----:B------:R-:W-:Y:S01]  /*177f0*/  ISETP.GT.U32.AND P2, PT, R5, R9, PT ;  /* 0x000000090500720c */ /* 0x000fe20003f44070 */
[----:B------:R-:W-:-:S02]  /*17800*/  VIADD R12, R28, 0x3e ;  /* 0x0000003e1c0c7836 */ /* 0x000fc40000000000 */
[----:B------:R-:W-:Y:S01]  /*17810*/  @!P0 IMAD.IADD R17, R17, 0x1, -R5 ;  /* 0x0000000111118824 */ /* 0x000fe200078e0a05 */
[----:B------:R-:W-:Y:S01]  /*17820*/  ISETP.GE.AND P0, PT, R21, RZ, PT ;  /* 0x000000ff1500720c */ /* 0x000fe20003f06270 */
[----:B------:R-:W-:Y:S01]  /*17830*/  IMAD.HI.U32 R23, R8, R19, RZ ;  /* 0x0000001308177227 */ /* 0x000fe200078e00ff */
[----:B------:R-:W-:Y:S01]  /*17840*/  IABS R11, R12 ;  /* 0x0000000c000b7213 */ /* 0x000fe20000000000 */
[----:B------:R0:W-:Y:S02]  /*17850*/  STL [R1+0x11c], R10 ;  /* 0x00011c0a01007387 */ /* 0x0001e40000100800 */
[----:B------:R-:W-:Y:S02]  /*17860*/  IMAD.MOV R23, RZ, RZ, -R23 ;  /* 0x000000ffff177224 */ /* 0x000fe400078e0a17 */
[----:B------:R-:W-:Y:S02]  /*17870*/  IMAD.MOV.U32 R18, RZ, RZ, R13 ;  /* 0x000000ffff127224 */ /* 0x000fe400078e000d */
[--C-:B------:R-:W-:Y:S01]  /*17880*/  @!P2 IMAD.IADD R9, R9, 0x1, -R5.reuse ;  /* 0x000000010909a824 */ /* 0x100fe200078e0a05 */
[----:B------:R-:W-:Y:S01]  /*17890*/  ISETP.GE.AND P2, PT, R3, RZ, PT ;  /* 0x000000ff0300720c */ /* 0x000fe20003f46270 */
[----:B------:R-:W-:Y:S01]  /*178a0*/  @!P6 IMAD.IADD R16, R16, 0x1, -R5 ;  /* 0x000000011010e824 */ /* 0x000fe200078e0a05 */
[----:B------:R-:W-:Y:S01]  /*178b0*/  ISETP.GE.AND P6, PT, R22, RZ, PT ;  /* 0x000000ff1600720c */ /* 0x000fe20003fc6270 */
[----:B0-----:R-:W-:-:S02]  /*178c0*/  IMAD.MOV.U32 R10, RZ, RZ, R17 ;  /* 0x000000ffff0a7224 */ /* 0x001fc400078e0011 */
[--C-:B------:R-:W-:Y:S01]  /*178d0*/  @!P3 IMAD.IADD R6, R6, 0x1, -R5.reuse ;  /* 0x000000010606b824 */ /* 0x100fe200078e0a05 */
[----:B------:R-:W-:Y:S01]  /*178e0*/  ISETP.GE.AND P3, PT, R20, RZ, PT ;  /* 0x000000ff1400720c */ /* 0x000fe20003f66270 */
[----:B------:R-:W-:Y:S01]  /*178f0*/  @!P4 IMAD.IADD R2, R2, 0x1, -R5 ;  /* 0x000000010202c824 */ /* 0x000fe200078e0a05 */
[----:B------:R-:W-:Y:S01]  /*17900*/  ISETP.GT.U32.AND P4, PT, R5, R9, PT ;  /* 0x000000090500720c */ /* 0x000fe20003f84070 */
[----:B------:R-:W-:-:S04]  /*17910*/  IMAD.HI.U32 R21, R8, R11, RZ ;  /* 0x0000000b08157227 */ /* 0x000fc800078e00ff */
[C---:B------:R-:W-:Y:S02]  /*17920*/  IMAD R3, R5.reuse, R23, R19 ;  /* 0x0000001705037224 */ /* 0x040fe400078e0213 */
[----:B------:R-:W-:Y:S01]  /*17930*/  @!P5 IMAD.MOV R18, RZ, RZ, -R18 ;  /* 0x000000ffff12d224 */ /* 0x000fe200078e0a12 */
[C---:B------:R-:W-:Y:S01]  /*17940*/  ISETP.GT.U32.AND P5, PT, R5.reuse, R2, PT ;  /* 0x000000020500720c */ /* 0x040fe20003fa4070 */
[----:B------:R-:W-:Y:S02]  /*17950*/  IMAD.MOV.U32 R17, RZ, RZ, R4 ;  /* 0x000000ffff117224 */ /* 0x000fe400078e0004 */
[----:B------:R-:W-:Y:S01]  /*17960*/  @!P1 IMAD.MOV R10, RZ, RZ, -R10 ;  /* 0x000000ffff0a9224 */ /* 0x000fe200078e0a0a */
[C---:B------:R-:W-:Y:S01]  /*17970*/  ISETP.GT.U32.AND P1, PT, R5.reuse, R6, PT ;  /* 0x000000060500720c */ /* 0x040fe20003f24070 */
[----:B------:R-:W-:Y:S01]  /*17980*/  IMAD.MOV R21, RZ, RZ, -R21 ;  /* 0x000000ffff157224 */ /* 0x000fe200078e0a15 */
[----:B------:R-:W-:Y:S01]  /*17990*/  STL [R1+0x118], R18 ;  /* 0x0001181201007387 */ /* 0x000fe20000100800 */
[----:B------:R-:W-:Y:S01]  /*179a0*/  @!P0 IMAD.MOV R17, RZ, RZ, -R17 ;  /* 0x000000ffff118224 */ /* 0x000fe200078e0a11 */
[C---:B------:R-:W-:Y:S01]  /*179b0*/  ISETP.GT.U32.AND P0, PT, R5.reuse, R3, PT ;  /* 0x000000030500720c */ /* 0x040fe20003f04070 */
[----:B------:R-:W-:Y:S01]  /*179c0*/  IMAD R11, R5, R21, R11 ;  /* 0x00000015050b7224 */ /* 0x000fe200078e020b */
[----:B------:R0:W-:Y:S01]  /*179d0*/  STL [R1+0x114], R10 ;  /* 0x0001140a01007387 */ /* 0x0001e20000100800 */
[----:B------:R-:W-:-:S02]  /*179e0*/  VIADD R13, R28, 0x3d ;  /* 0x0000003d1c0d7836 */ /* 0x000fc40000000000 */
[--C-:B------:R-:W-:Y:S01]  /*179f0*/  @!P4 IMAD.IADD R9, R9, 0x1, -R5.reuse ;  /* 0x000000010909c824 */ /* 0x100fe200078e0a05 */
[----:B------:R-:W-:Y:S01]  /*17a00*/  ISETP.GT.U32.AND P4, PT, R5, R11, PT ;  /* 0x0000000b0500720c */ /* 0x000fe20003f84070 */
[----:B------:R-:W-:Y:S01]  /*17a10*/  VIADD R4, R28, 0x3c ;  /* 0x0000003c1c047836 */ /* 0x000fe20000000000 */
[----:B------:R1:W-:Y:S01]  /*17a20*/  STL [R1+0x10c], R17 ;  /* 0x00010c1101007387 */ /* 0x0003e20000100800 */
[--C-:B------:R-:W-:Y:S01]  /*17a30*/  @!P1 IMAD.IADD R6, R6, 0x1, -R5.reuse ;  /* 0x0000000106069824 */ /* 0x100fe200078e0a05 */
[----:B------:R-:W-:Y:S01]  /*17a40*/  ISETP.GE.AND P1, PT, R15, RZ, PT ;  /* 0x000000ff0f00720c */ /* 0x000fe20003f26270 */
[--C-:B------:R-:W-:Y:S01]  /*17a50*/  @!P5 IMAD.IADD R2, R2, 0x1, -R5.reuse ;  /* 0x000000010202d824 */ /* 0x100fe200078e0a05 */
[----:B------:R-:W-:Y:S01]  /*17a60*/  ISETP.GE.AND P5, PT, R12, RZ, PT ;  /* 0x000000ff0c00720c */ /* 0x000fe20003fa6270 */
[----:B0-----:R-:W-:Y:S02]  /*17a70*/  IMAD.MOV.U32 R10, RZ, RZ, R16 ;  /* 0x000000ffff0a7224 */ /* 0x001fe400078e0010 */
[----:B------:R-:W-:Y:S01]  /*17a80*/  @!P0 IMAD.IADD R3, R3, 0x1, -R5 ;  /* 0x0000000103038824 */ /* 0x000fe200078e0a05 */
[----:B------:R-:W-:Y:S01]  /*17a90*/  ISETP.GE.AND P0, PT, R13, RZ, PT ;  /* 0x000000ff0d00720c */ /* 0x000fe20003f06270 */
[----:B------:R-:W-:Y:S01]  /*17aa0*/  @!P6 IMAD.MOV R10, RZ, RZ, -R10 ;  /* 0x000000ffff0ae224 */ /* 0x000fe200078e0a0a */
[----:B------:R-:W-:Y:S01]  /*17ab0*/  ISETP.GE.AND P6, PT, R14, RZ, PT ;  /* 0x000000ff0e00720c */ /* 0x000fe20003fc6270 */
[----:B------:R-:W-:Y:S01]  /*17ac0*/  IMAD.MOV.U32 R16, RZ, RZ, R9 ;  /* 0x000000ffff107224 */ /* 0x000fe200078e0009 */
[----:B------:R-:W-:Y:S01]  /*17ad0*/  IABS R14, R13 ;  /* 0x0000000d000e7213 */ /* 0x000fe20000000000 */
[----:B------:R-:W-:Y:S01]  /*17ae0*/  @!P4 IMAD.IADD R11, R11, 0x1, -R5 ;  /* 0x000000010b0bc824 */ /* 0x000fe200078e0a05 */
[----:B------:R0:W-:Y:S01]  /*17af0*/  STL [R1+0x108], R10 ;  /* 0x0001080a01007387 */ /* 0x0001e20000100800 */
[----:B------:R-:W-:Y:S01]  /*17b00*/  @!P2 IMAD.MOV R16, RZ, RZ, -R16 ;  /* 0x000000ffff10a224 */ /* 0x000fe200078e0a10 */
[----:B------:R-:W-:Y:S01]  /*17b10*/  ISETP.GT.U32.AND P2, PT, R5, R3, PT ;  /* 0x000000030500720c */ /* 0x000fe20003f44070 */
[----:B------:R-:W-:Y:S01]  /*17b20*/  IMAD.HI.U32 R15, R8, R14, RZ ;  /* 0x0000000e080f7227 */ /* 0x000fe200078e00ff */
[----:B-1----:R-:W-:-:S02]  /*17b30*/  IABS R17, R4 ;  /* 0x0000000400117213 */ /* 0x002fc40000000000 */
[----:B------:R-:W-:Y:S01]  /*17b40*/  ISETP.GT.U32.AND P4, PT, R5, R11, PT ;  /* 0x0000000b0500720c */ /* 0x000fe20003f84070 */
[----:B------:R-:W-:Y:S01]  /*17b50*/  IMAD.MOV R15, RZ, RZ, -R15 ;  /* 0x000000ffff0f7224 */ /* 0x000fe200078e0a0f */
[----:B------:R1:W-:Y:S01]  /*17b60*/  STL [R1+0x104], R16 ;  /* 0x0001041001007387 */ /* 0x0003e20000100800 */
[----:B------:R-:W-:-:S04]  /*17b70*/  IMAD.HI.U32 R12, R8, R17, RZ ;  /* 0x00000011080c7227 */ /* 0x000fc800078e00ff */
[----:B0-----:R-:W-:Y:S02]  /*17b80*/  IMAD.MOV.U32 R10, RZ, RZ, R6 ;  /* 0x000000ffff0a7224 */ /* 0x001fe400078e0006 */
[C---:B------:R-:W-:Y:S02]  /*17b90*/  IMAD R14, R5.reuse, R15, R14 ;  /* 0x0000000f050e7224 */ /* 0x040fe400078e020e */
[----:B------:R-:W-:Y:S02]  /*17ba0*/  IMAD.MOV.U32 R6, RZ, RZ, R2 ;  /* 0x000000ffff067224 */ /* 0x000fe400078e0002 */
[----:B------:R-:W-:Y:S02]  /*17bb0*/  IMAD.MOV R12, RZ, RZ, -R12 ;  /* 0x000000ffff0c7224 */ /* 0x000fe400078e0a0c */
[----:B------:R-:W-:Y:S01]  /*17bc0*/  @!P6 IMAD.MOV R6, RZ, RZ, -R6 ;  /* 0x000000ffff06e224 */ /* 0x000fe200078e0a06 */
[----:B------:R-:W-:Y:S01]  /*17bd0*/  ISETP.GT.U32.AND P6, PT, R5, R14, PT ;  /* 0x0000000e0500720c */ /* 0x000fe20003fc4070 */
[----:B------:R-:W-:-:S02]  /*17be0*/  @!P2 IMAD.IADD R3, R3, 0x1, -R5 ;  /* 0x000000010303a824 */ /* 0x000fc400078e0a05 */
        /* <DEDUP_REMOVED lines=15> */
[----:B-1----:R-:W-:-:S02]  /*17ce0*/  VIADD R16, R28, 0x37 ;  /* 0x000000371c107836 */ /* 0x002fc40000000000 */
[----:B------:R1:W-:Y:S01]  /*17cf0*/  STL [R1+0xf8], R9 ;  /* 0x0000f80901007387 */ /* 0x0003e20000100800 */
[----:B------:R-:W-:Y:S01]  /*17d00*/  IABS R4, R2 ;  /* 0x0000000200047213 */ /* 0x000fe20000000000 */
[----:B0-----:R-:W-:Y:S01]  /*17d10*/  IMAD.MOV.U32 R10, RZ, RZ, R11 ;  /* 0x000000ffff0a7224 */ /* 0x001fe200078e000b */
[----:B------:R-:W-:Y:S01]  /*17d20*/  ISETP.GE.AND P1, PT, R2, RZ, PT ;  /* 0x000000ff0200720c */ /* 0x000fe20003f26270 */
[----:B------:R-:W-:Y:S01]  /*17d30*/  @!P4 IMAD.IADD R17, R17, 0x1, -R5 ;  /* 0x000000011111c824 */ /* 0x000fe200078e0a05 */
[----:B------:R-:W-:Y:S01]  /*17d40*/  IABS R19, R16 ;  /* 0x0000001000137213 */ /* 0x000fe20000000000 */
[----:B---3--:R-:W-:Y:S02]  /*17d50*/  VIADD R6, R28, 0x39 ;  /* 0x000000391c067836 */ /* 0x008fe40000000000 */
[----:B------:R-:W-:Y:S01]  /*17d60*/  @!P5 IMAD.MOV R10, RZ, RZ, -R10 ;  /* 0x000000ffff0ad224 */ /* 0x000fe200078e0a0a */
[----:B------:R-:W-:Y:S01]  /*17d70*/  ISETP.GT.U32.AND P4, PT, R5, R17, PT ;  /* 0x000000110500720c */ /* 0x000fe20003f84070 */
[----:B-1----:R-:W-:Y:S01]  /*17d80*/  IMAD.HI.U32 R9, R8, R15, RZ ;  /* 0x0000000f08097227 */ /* 0x002fe200078e00ff */
        /* <DEDUP_REMOVED lines=13> */
[----:B------:R-:W-:Y:S02]  /*17e60*/  IMAD R4, R5, R3, R4 ;  /* 0x0000000305047224 */ /* 0x000fe400078e0204 */
[----:B------:R-:W-:-:S02]  /*17e70*/  VIADD R2, R28, 0x38 ;  /* 0x000000381c027836 */ /* 0x000fc40000000000 */
[----:B------:R-:W-:Y:S01]  /*17e80*/  @!P0 IMAD.MOV R10, RZ, RZ, -R10 ;  /* 0x000000ffff0a8224 */ /* 0x000fe200078e0a0a */
[----:B------:R-:W-:Y:S01]  /*17e90*/  ISETP.GT.U32.AND P0, PT, R5, R13, PT ;  /* 0x0000000d0500720c */ /* 0x000fe20003f04070 */
[--C-:B------:R-:W-:Y:S01]  /*17ea0*/  @!P4 IMAD.IADD R17, R17, 0x1, -R5.reuse ;  /* 0x000000011111c824 */ /* 0x100fe200078e0a05 */
[----:B------:R-:W-:Y:S01]  /*17eb0*/  IABS R6, R2 ;  /* 0x0000000200067213 */ /* 0x000fe20000000000 */
[----:B------:R-:W-:Y:S01]  /*17ec0*/  @!P6 IMAD.IADD R15, R15, 0x1, -R5 ;  /* 0x000000010f0fe824 */ /* 0x000fe200078e0a05 */
[C---:B------:R-:W-:Y:S01]  /*17ed0*/  ISETP.GT.U32.AND P4, PT, R5.reuse, R4, PT ;  /* 0x000000040500720c */ /* 0x040fe20003f84070 */
[----:B------:R0:W-:Y:S01]  /*17ee0*/  STL [R1+0xf0], R10 ;  /* 0x0000f00a01007387 */ /* 0x0001e20000100800 */
[----:B------:R-:W-:Y:S02]  /*17ef0*/  VIADD R11, R28, 0x36 ;  /* 0x000000361c0b7836 */ /* 0x000fe40000000000 */
[----:B------:R-:W-:Y:S01]  /*17f00*/  ISETP.GT.U32.AND P6, PT, R5, R15, PT ;  /* 0x0000000f0500720c */ /* 0x000fe20003fc4070 */
[----:B------:R-:W-:-:S02]  /*17f10*/  IMAD.HI.U32 R14, R8, R6, RZ ;  /* 0x00000006080e7227 */ /* 0x000fc400078e00ff */
[----:B------:R-:W-:Y:S02]  /*17f20*/  IABS R12, R11 ;  /* 0x0000000b000c7213 */ /* 0x000fe40000000000 */
[----:B------:R-:W-:Y:S02]  /*17f30*/  IMAD.MOV R14, RZ, RZ, -R14 ;  /* 0x000000ffff0e7224 */ /* 0x000fe400078e0a0e */
[----:B0-----:R-:W-:Y:S02]  /*17f40*/  IMAD.MOV.U32 R10, RZ, RZ, R17 ;  /* 0x000000ffff0a7224 */ /* 0x001fe400078e0011 */
[--C-:B------:R-:W-:Y:S02]  /*17f50*/  @!P0 IMAD.IADD R13, R13, 0x1, -R5.reuse ;  /* 0x000000010d0d8824 */ /* 0x100fe400078e0a05 */
[----:B------:R-:W-:Y:S01]  /*17f60*/  @!P3 IMAD.MOV R10, RZ, RZ, -R10 ;  /* 0x000000ffff0ab224 */ /* 0x000fe200078e0a0a */
[----:B------:R-:W-:Y:S01]  /*17f70*/  ISETP.GE.AND P3, PT, R2, RZ, PT ;  /* 0x000000ff0200720c */ /* 0x000fe20003f66270 */
[----:B------:R-:W-:Y:S01]  /*17f80*/  VIADD R3, R28, 0x35 ;  /* 0x000000351c037836 */ /* 0x000fe20000000000 */
[C---:B------:R-:W-:Y:S01]  /*17f90*/  ISETP.GT.U32.AND P0, PT, R5.reuse, R13, PT ;  /* 0x0000000d0500720c */ /* 0x040fe20003f04070 */
[--C-:B------:R-:W-:Y:S01]  /*17fa0*/  @!P4 IMAD.IADD R4, R4, 0x1, -R5.reuse ;  /* 0x000000010404c824 */ /* 0x100fe200078e0a05 */
[----:B------:R0:W-:Y:S01]  /*17fb0*/  STL [R1+0xec], R10 ;  /* 0x0000ec0a01007387 */ /* 0x0001e20000100800 */
[----:B------:R-:W-:Y:S01]  /*17fc0*/  IMAD R2, R5, R14, R6 ;  /* 0x0000000e05027224 */ /* 0x000fe200078e0206 */
[----:B------:R-:W-:Y:S01]  /*17fd0*/  IABS R9, R3 ;  /* 0x0000000300097213 */ /* 0x000fe20000000000 */
[----:B------:R-:W-:Y:S01]  /*17fe0*/  @!P6 IMAD.IADD R15, R15, 0x1, -R5 ;  /* 0x000000010f0fe824 */ /* 0x000fe200078e0a05 */
[C---:B------:R-:W-:Y:S01]  /*17ff0*/  ISETP.GT.U32.AND P4, PT, R5.reuse, R4, PT ;  /* 0x000000040500720c */ /* 0x040fe20003f84070 */
[----:B------:R-:W-:Y:S01]  /*18000*/  IMAD.HI.U32 R17, R8, R19, RZ ;  /* 0x0000001308117227 */ /* 0x000fe200078e00ff */
[----:B------:R-:W-:-:S03]  /*18010*/  ISETP.GT.U32.AND P6, PT, R5, R2, PT ;  /* 0x000000020500720c */ /* 0x000fc60003fc4070 */
[----:B------:R-:W-:-:S04]  /*18020*/  IMAD.HI.U32 R6, R8, R12, RZ ;  /* 0x0000000c08067227 */ /* 0x000fc800078e00ff */
[----:B0-----:R-:W-:Y:S02]  /*18030*/  IMAD.MOV.U32 R10, RZ, RZ, R15 ;  /* 0x000000ffff0a7224 */ /* 0x001fe400078e000f */
[----:B------:R-:W-:-:S04]  /*18040*/  IMAD.HI.U32 R14, R8, R9, RZ ;  /* 0x00000009080e7227 */ /* 0x000fc800078e00ff */
[----:B------:R-:W-:Y:S02]  /*18050*/  IMAD.MOV R17, RZ, RZ, -R17 ;  /* 0x000000ffff117224 */ /* 0x000fe400078e0a11 */
[----:B------:R-:W-:Y:S02]  /*18060*/  IMAD.MOV R6, RZ, RZ, -R6 ;  /* 0x000000ffff067224 */ /* 0x000fe400078e0a06 */
[----:B------:R-:W-:Y:S02]  /*18070*/  @!P2 IMAD.MOV R10, RZ, RZ, -R10 ;  /* 0x000000ffff0aa224 */ /* 0x000fe400078e0a0a */
[C---:B------:R-:W-:Y:S02]  /*18080*/  IMAD R19, R5.reuse, R17, R19 ;  /* 0x0000001105137224 */ /* 0x040fe400078e0213 */
[----:B------:R-:W-:Y:S01]  /*18090*/  IMAD.MOV R14, RZ, RZ, -R14 ;  /* 0x000000ffff0e7224 */ /* 0x000fe200078e0a0e */
[----:B------:R0:W-:Y:S01]  /*180a0*/  STL [R1+0xe8], R10 ;  /* 0x0000e80a01007387 */ /* 0x0001e20000100800 */
[C---:B------:R-:W-:Y:S01]  /*180b0*/  IMAD R12, R5.reuse, R6, R12 ;  /* 0x00000006050c7224 */ /* 0x040fe200078e020c */
[----:B------:R-:W-:Y:S01]  /*180c0*/  ISETP.GT.U32.AND P2, PT, R5, R19, PT ;  /* 0x000000130500720c */ /* 0x000fe20003f44070 */
[----:B------:R-:W-:-:S02]  /*180d0*/  @!P0 IMAD.IADD R13, R13, 0x1, -R5 ;  /* 0x000000010d0d8824 */ /* 0x000fc400078e0a05 */
[----:B------:R-:W-:Y:S01]  /*180e0*/  VIADD R6, R28, 0x34 ;  /* 0x000000341c067836 */ /* 0x000fe20000000000 */
[C---:B------:R-:W-:Y:S01]  /*180f0*/  ISETP.GT.U32.AND P0, PT, R5.reuse, R12, PT ;  /* 0x0000000c0500720c */ /* 0x040fe20003f04070 */
[--C-:B------:R-:W-:Y:S01]  /*18100*/  @!P4 IMAD.IADD R4, R4, 0x1, -R5.reuse ;  /* 0x000000010404c824 */ /* 0x100fe200078e0a05 */
[----:B------:R-:W-:Y:S01]  /*18110*/  ISETP.GE.AND P4, PT, R16, RZ, PT ;  /* 0x000000ff1000720c */ /* 0x000fe20003f86270 */
[----:B------:R-:W-:Y:S02]  /*18120*/  @!P6 IMAD.IADD R2, R2, 0x1, -R5 ;  /* 0x000000010202e824 */ /* 0x000fe400078e0a05 */
[C---:B------:R-:W-:Y:S01]  /*18130*/  IMAD R9, R5.reuse, R14, R9 ;  /* 0x0000000e05097224 */ /* 0x040fe200078e0209 */
[----:B------:R-:W-:Y:S01]  /*18140*/  IABS R14, R6 ;  /* 0x00000006000e7213 */ /* 0x000fe20000000000 */
[----:B0-----:R-:W-:Y:S01]  /*18150*/  IMAD.MOV.U32 R10, RZ, RZ, R13 ;  /* 0x000000ffff0a7224 */ /* 0x001fe200078e000d */
[----:B------:R-:W-:Y:S01]  /*18160*/  ISETP.GT.U32.AND P6, PT, R5, R2, PT ;  /* 0x000000020500720c */ /* 0x000fe20003fc4070 */
[----:B------:R-:W-:-:S02]  /*18170*/  IMAD.MOV.U32 R15, RZ, RZ, R4 ;  /* 0x000000ffff0f7224 */ /* 0x000fc400078e0004 */
[----:B------:R-:W-:Y:S01]  /*18180*/  @!P5 IMAD.MOV R10, RZ, RZ, -R10 ;  /* 0x000000ffff0ad224 */ /* 0x000fe200078e0a0a */
[----:B------:R-:W-:Y:S01]  /*18190*/  ISETP.GT.U32.AND P5, PT, R5, R9, PT ;  /* 0x000000090500720c */ /* 0x000fe20003fa4070 */
[----:B------:R-:W-:Y:S02]  /*181a0*/  IMAD.MOV.U32 R4, RZ, RZ, R14 ;  /* 0x000000ffff047224 */ /* 0x000fe400078e000e */
[----:B------:R-:W-:Y:S01]  /*181b0*/  @!P1 IMAD.MOV R15, RZ, RZ, -R15 ;  /* 0x000000ffff0f9224 */ /* 0x000fe200078e0a0f */
[----:B------:R-:W-:Y:S01]  /*181c0*/  ISETP.GE.AND P1, PT, R11, RZ, PT ;  /* 0x000000ff0b00720c */ /* 0x000fe20003f26270 */
[----:B------:R-:W-:Y:S02]  /*181d0*/  VIADD R11, R28, 0x33 ;  /* 0x000000331c0b7836 */ /* 0x000fe40000000000 */
[----:B------:R-:W-:Y:S01]  /*181e0*/  IMAD.HI.U32 R13, R8, R4, RZ ;  /* 0x00000004080d7227 */ /* 0x000fe200078e00ff */
[----:B------:R-:W-:Y:S02]  /*181f0*/  STL [R1+0xe4], R15 ;  /* 0x0000e40f01007387 */ /* 0x000fe40000100800 */
[----:B------:R-:W-:Y:S01]  /*18200*/  IABS R17, R11 ;  /* 0x0000000b00117213 */ /* 0x000fe20000000000 */
[--C-:B------:R-:W-:Y:S01]  /*18210*/  @!P2 IMAD.IADD R19, R19, 0x1, -R5.reuse ;  /* 0x000000011313a824 */ /* 0x100fe200078e0a05 */
[----:B------:R0:W-:Y:S01]  /*18220*/  STL [R1+0xe0], R10 ;  /* 0x0000e00a01007387 */ /* 0x0001e20000100800 */
[----:B------:R-:W-:Y:S01]  /*18230*/  @!P0 IMAD.IADD R12, R12, 0x1, -R5 ;  /* 0x000000010c0c8824 */ /* 0x000fe200078e0a05 */
[----:B------:R-:W-:Y:S01]  /*18240*/  ISETP.GE.AND P2, PT, R6, RZ, PT ;  /* 0x000000ff0600720c */ /* 0x000fe20003f46270 */
[----:B------:R-:W-:Y:S01]  /*18250*/  IMAD.MOV R13, RZ, RZ, -R13 ;  /* 0x000000ffff0d7224 */ /* 0x000fe200078e0a0d */
[----:B------:R-:W-:Y:S01]  /*18260*/  ISETP.GT.U32.AND P0, PT, R5, R19, PT ;  /* 0x000000130500720c */ /* 0x000fe20003f04070 */
[--C-:B------:R-:W-:Y:S01]  /*18270*/  @!P6 IMAD.IADD R2, R2, 0x1, -R5.reuse ;  /* 0x000000010202e824 */ /* 0x100fe200078e0a05 */
[----:B------:R-:W-:Y:S01]  /*18280*/  ISETP.GE.AND P6, PT, R3, RZ, PT ;  /* 0x000000ff0300720c */ /* 0x000fe20003fc6270 */
[----:B------:R-:W-:Y:S01]  /*18290*/  @!P5 IMAD.IADD R9, R9, 0x1, -R5 ;  /* 0x000000010909d824 */ /* 0x000fe200078e0a05 */
[C---:B------:R-:W-:Y:S01]  /*182a0*/  ISETP.GT.U32.AND P5, PT, R5.reuse, R12, PT ;  /* 0x0000000c0500720c */ /* 0x040fe20003fa4070 */
[----:B------:R-:W-:-:S02]  /*182b0*/  IMAD R4, R5, R13, R4 ;  /* 0x0000000d05047224 */ /* 0x000fc400078e0204 */
[----:B------:R-:W-:-:S04]  /*182c0*/  IMAD.HI.U32 R13, R8, R17, RZ ;  /* 0x00000011080d7227 */ /* 0x000fc800078e00ff */
[----:B0-----:R-:W-:Y:S02]  /*182d0*/  IMAD.MOV.U32 R10, RZ, RZ, R2 ;  /* 0x000000ffff0a7224 */ /* 0x001fe400078e0002 */
[----:B------:R-:W-:Y:S02]  /*182e0*/  IMAD.MOV R13, RZ, RZ, -R13 ;  /* 0x000000ffff0d7224 */ /* 0x000fe400078e0a0d */
[----:B------:R-:W-:Y:S01]  /*182f0*/  @!P3 IMAD.MOV R10, RZ, RZ, -R10 ;  /* 0x000000ffff0ab224 */ /* 0x000fe200078e0a0a */
[C---:B------:R-:W-:Y:S01]  /*18300*/  ISETP.GT.U32.AND P3, PT, R5.reuse, R9, PT ;  /* 0x000000090500720c */ /* 0x040fe20003f64070 */
[C---:B------:R-:W-:Y:S02]  /*18310*/  VIADD R6, R28.reuse, 0x32 ;  /* 0x000000321c067836 */ /* 0x040fe40000000000 */
[----:B------:R-:W-:Y:S01]  /*18320*/  IMAD R17, R5, R13, R17 ;  /* 0x0000000d05117224 */ /* 0x000fe200078e0211 */
[----:B------:R0:W-:Y:S01]  /*18330*/  STL [R1+0xdc], R10 ;  /* 0x0000dc0a01007387 */ /* 0x0001e20000100800 */
[----:B------:R-:W-:Y:S01]  /*18340*/  VIADD R3, R28, 0x31 ;  /* 0x000000311c037836 */ /* 0x000fe20000000000 */
[----:B------:R-:W-:Y:S01]  /*18350*/  IABS R16, R6 ;  /* 0x0000000600107213 */ /* 0x000fe20000000000 */
[--C-:B------:R-:W-:Y:S01]  /*18360*/  @!P0 IMAD.IADD R19, R19, 0x1, -R5.reuse ;  /* 0x0000000113138824 */ /* 0x100fe200078e0a05 */
[C---:B------:R-:W-:Y:S01]  /*18370*/  ISETP.GT.U32.AND P0, PT, R5.reuse, R4, PT ;  /* 0x000000040500720c */ /* 0x040fe20003f04070 */
[----:B------:R-:W-:Y:S01]  /*18380*/  @!P5 IMAD.IADD R12, R12, 0x1, -R5 ;  /* 0x000000010c0cd824 */ /* 0x000fe200078e0a05 */
[----:B------:R-:W-:Y:S01]  /*18390*/  ISETP.GT.U32.AND P5, PT, R5, R17, PT ;  /* 0x000000110500720c */ /* 0x000fe20003fa4070 */
[----:B------:R-:W-:Y:S01]  /*183a0*/  IMAD.HI.U32 R13, R8, R16, RZ ;  /* 0x00000010080d7227 */ /* 0x000fe200078e00ff */
[----:B------:R-:W-:-:S03]  /*183b0*/  IABS R15, R3 ;  /* 0x00000003000f7213 */ /* 0x000fc60000000000 */
[----:B0-----:R-:W-:Y:S02]  /*183c0*/  IMAD.MOV.U32 R10, RZ, RZ, R19 ;  /* 0x000000ffff0a7224 */ /* 0x001fe400078e0013 */
[----:B------:R-:W-:Y:S01]  /*183d0*/  @!P3 IMAD.IADD R9, R9, 0x1, -R5 ;  /* 0x000000010909b824 */ /* 0x000fe200078e0a05 */
[----:B------:R-:W-:Y:S01]  /*183e0*/  ISETP.GE.AND P3, PT, R11, RZ, PT ;  /* 0x000000ff0b00720c */ /* 0x000fe20003f66270 */
[----:B------:R-:W-:Y:S02]  /*183f0*/  @!P4 IMAD.MOV R10, RZ, RZ, -R10 ;  /* 0x000000ffff0ac224 */ /* 0x000fe400078e0a0a */
[----:B------:R-:W-:Y:S02]  /*18400*/  VIADD R2, R28, 0x30 ;  /* 0x000000301c027836 */ /* 0x000fe40000000000 */
[----:B------:R-:W-:Y:S01]  /*18410*/  IMAD.HI.U32 R11, R8, R15, RZ ;  /* 0x0000000f080b7227 */ /* 0x000fe200078e00ff */
[----:B------:R0:W-:Y:S02]  /*18420*/  STL [R1+0xd8], R10 ;  /* 0x0000d80a01007387 */ /* 0x0001e40000100800 */
[----:B------:R-:W-:Y:S01]  /*18430*/  IABS R14, R2 ;  /* 0x00000002000e7213 */ /* 0x000fe20000000000 */
[----:B------:R-:W-:-:S02]  /*18440*/  IMAD.MOV R13, RZ, RZ, -R13 ;  /* 0x000000ffff0d7224 */ /* 0x000fc400078e0a0d */
[----:B------:R-:W-:Y:S02]  /*18450*/  IMAD.MOV R11, RZ, RZ, -R11 ;  /* 0x000000ffff0b7224 */ /* 0x000fe400078e0a0b */
[--C-:B------:R-:W-:Y:S02]  /*18460*/  @!P5 IMAD.IADD R17, R17, 0x1, -R5.reuse ;  /* 0x000000011111d824 */ /* 0x100fe400078e0a05 */
[C---:B------:R-:W-:Y:S02]  /*18470*/  IMAD R16, R5.reuse, R13, R16 ;  /* 0x0000000d05107224 */ /* 0x040fe400078e0210 */
[----:B0-----:R-:W-:Y:S01]  /*18480*/  IMAD.MOV.U32 R10, RZ, RZ, R12 ;  /* 0x000000ffff0a7224 */ /* 0x001fe200078e000c */
[C---:B------:R-:W-:Y:S01]  /*18490*/  ISETP.GT.U32.AND P5, PT, R5.reuse, R17, PT ;  /* 0x000000110500720c */ /* 0x040fe20003fa4070 */
[----:B------:R-:W-:Y:S01]  /*184a0*/  @!P0 IMAD.IADD R4, R4, 0x1, -R5 ;  /* 0x0000000104048824 */ /* 0x000fe200078e0a05 */
[----:B------:R-:W-:Y:S01]  /*184b0*/  ISETP.GE.AND P0, PT, R6, RZ, PT ;  /* 0x000000ff0600720c */ /* 0x000fe20003f06270 */
[----:B------:R-:W-:-:S02]  /*184c0*/  IMAD R15, R5, R11, R15 ;  /* 0x0000000b050f7224 */ /* 0x000fc400078e020f */
[----:B------:R-:W-:Y:S01]  /*184d0*/  @!P1 IMAD.MOV R10, RZ, RZ, -R10 ;  /* 0x000000ffff0a9224 */ /* 0x000fe200078e0a0a */
[C---:B------:R-:W-:Y:S01]  /*184e0*/  ISETP.GT.U32.AND P1, PT, R5.reuse, R16, PT ;  /* 0x000000100500720c */ /* 0x040fe20003f24070 */
[----:B------:R-:W-:Y:S01]  /*184f0*/  IMAD.HI.U32 R6, R8, R14, RZ ;  /* 0x0000000e08067227 */ /* 0x000fe200078e00ff */
[C---:B------:R-:W-:Y:S02]  /*18500*/  ISETP.GT.U32.AND P4, PT, R5.reuse, R4, PT ;  /* 0x000000040500720c */ /* 0x040fe40003f84070 */
[----:B------:R-:W-:Y:S01]  /*18510*/  STL [R1+0xd4], R10 ;  /* 0x0000d40a01007387 */ /* 0x000fe20000100800 */
[----:B------:R-:W-:Y:S01]  /*18520*/  @!P6 IMAD.MOV R9, RZ, RZ, -R9 ;  /* 0x000000ffff09e224 */ /* 0x000fe200078e0a09 */
[C---:B------:R-:W-:Y:S01]  /*18530*/  ISETP.GT.U32.AND P6, PT, R5.reuse, R15, PT ;  /* 0x0000000f0500720c */ /* 0x040fe20003fc4070 */
[----:B------:R-:W-:Y:S02]  /*18540*/  IMAD.MOV R6, RZ, RZ, -R6 ;  /* 0x000000ffff067224 */ /* 0x000fe400078e0a06 */
[----:B------:R-:W-:Y:S01]  /*18550*/  VIADD R13, R28, 0x2f ;  /* 0x0000002f1c0d7836 */ /* 0x000fe20000000000 */
[----:B------:R0:W-:Y:S01]  /*18560*/  STL [R1+0xd0], R9 ;  /* 0x0000d00901007387 */ /* 0x0001e20000100800 */
[----:B------:R-:W-:-:S02]  /*18570*/  IMAD R14, R5, R6, R14 ;  /* 0x00000006050e7224 */ /* 0x000fc400078e020e */
[--C-:B------:R-:W-:Y:S01]  /*18580*/  @!P5 IMAD.IADD R17, R17, 0x1, -R5.reuse ;  /* 0x000000011111d824 */ /* 0x100fe200078e0a05 */
[----:B------:R-:W-:Y:S01]  /*18590*/  IABS R6, R13 ;  /* 0x0000000d00067213 */ /* 0x000fe20000000000 */
[--C-:B------:R-:W-:Y:S01]  /*185a0*/  @!P1 IMAD.IADD R16, R16, 0x1, -R5.reuse ;  /* 0x0000000110109824 */ /* 0x100fe200078e0a05 */
[----:B------:R-:W-:Y:S01]  /*185b0*/  ISETP.GT.U32.AND P5, PT, R5, R14, PT ;  /* 0x0000000e0500720c */ /* 0x000fe20003fa4070 */
[--C-:B------:R-:W-:Y:S01]  /*185c0*/  @!P4 IMAD.IADD R4, R4, 0x1, -R5.reuse ;  /* 0x000000010404c824 */ /* 0x100fe200078e0a05 */
[----:B------:R-:W-:Y:S01]  /*185d0*/  ISETP.GE.AND P1, PT, R2, RZ, PT ;  /* 0x000000ff0200720c */ /* 0x000fe20003f26270 */
[----:B------:R-:W-:Y:S01]  /*185e0*/  @!P6 IMAD.IADD R15, R15, 0x1, -R5 ;  /* 0x000000010f0fe824 */ /* 0x000fe200078e0a05 */
[----:B------:R-:W-:Y:S01]  /*185f0*/  ISETP.GT.U32.AND P6, PT, R5, R16, PT ;  /* 0x000000100500720c */ /* 0x000fe20003fc4070 */
[----:B0-----:R-:W-:Y:S01]  /*18600*/  VIADD R9, R28, 0x2e ;  /* 0x0000002e1c097836 */ /* 0x001fe20000000000 */
[----:B------:R-:W-:Y:S01]  /*18610*/  ISETP.GE.AND P4, PT, R3, RZ, PT ;  /* 0x000000ff0300720c */ /* 0x000fe20003f86270 */
[----:B------:R-:W-:-:S03]  /*18620*/  IMAD.HI.U32 R2, R8, R6, RZ ;  /* 0x0000000608027227 */ /* 0x000fc600078e00ff */
[----:B------:R-:W-:Y:S01]  /*18630*/  IABS R12, R9 ;  /* 0x00000009000c7213 */ /* 0x000fe20000000000 */
[----:B------:R-:W-:Y:S02]  /*18640*/  IMAD.MOV R2, RZ, RZ, -R2 ;  /* 0x000000ffff027224 */ /* 0x000fe400078e0a02 */
[----:B------:R-:W-:Y:S01]  /*18650*/  @!P5 IMAD.IADD R14, R14, 0x1, -R5 ;  /* 0x000000010e0ed824 */ /* 0x000fe200078e0a05 */
[C---:B------:R-:W-:Y:S01]  /*18660*/  ISETP.GT.U32.AND P5, PT, R5.reuse, R15, PT ;  /* 0x0000000f0500720c */ /* 0x040fe20003fa4070 */
[----:B------:R-:W-:Y:S02]  /*18670*/  IMAD R6, R5, R2, R6 ;  /* 0x0000000205067224 */ /* 0x000fe400078e0206 */
[----:B------:R-:W-:Y:S02]  /*18680*/  IMAD.MOV.U32 R10, RZ, RZ, R4 ;  /* 0x000000ffff0a7224 */ /* 0x000fe400078e0004 */
[----:B------:R-:W-:-:S04]  /*18690*/  IMAD.HI.U32 R4, R8, R12, RZ ;  /* 0x0000000c08047227 */ /* 0x000fc800078e00ff */
[--C-:B------:R-:W-:Y:S01]  /*186a0*/  @!P6 IMAD.IADD R16, R16, 0x1, -R5.reuse ;  /* 0x000000011010e824 */ /* 0x100fe200078e0a05 */
[C---:B------:R-:W-:Y:S01]  /*186b0*/  ISETP.GT.U32.AND P6, PT, R5.reuse, R6, PT ;  /* 0x000000060500720c */ /* 0x040fe20003fc4070 */
        /* <DEDUP_REMOVED lines=9> */
[----:B------:R-:W-:Y:S01]  /*18750*/  ISETP.GT.U32.AND P5, PT, R5, R12, PT ;  /* 0x0000000c0500720c */ /* 0x000fe20003fa4070 */
        /* <DEDUP_REMOVED lines=8> */
[----:B------:R-:W-:Y:S01]  /*187e0*/  ISETP.GT.U32.AND P3, PT, R5, R6, PT ;  /* 0x000000060500720c */ /* 0x000fe20003f64070 */
[----:B------:R-:W-:Y:S02]  /*187f0*/  IMAD.MOV R20, RZ, RZ, -R20 ;  /* 0x000000ffff147224 */ /* 0x000fe400078e0a14 */
[----:B------:R-:W-:Y:S01]  /*18800*/  IMAD.HI.U32 R13, R8, R11, RZ ;  /* 0x0000000b080d7227 */ /* 0x000fe200078e00ff */
[----:B------:R-:W-:Y:S03]  /*18810*/  STL [R1+0xc8], R17 ;  /* 0x0000c81101007387 */ /* 0x000fe60000100800 */
[----:B------:R-:W-:-:S02]  /*18820*/  @!P0 IMAD.MOV R10, RZ, RZ, -R10 ;  /* 0x000000ffff0a8224 */ /* 0x000fc400078e0a0a */
[C---:B------:R-:W-:Y:S02]  /*18830*/  IMAD R9, R5.reuse, R20, R19 ;  /* 0x0000001405097224 */ /* 0x040fe400078e0213 */
[----:B------:R-:W-:Y:S01]  /*18840*/  IMAD.MOV R13, RZ, RZ, -R13 ;  /* 0x000000ffff0d7224 */ /* 0x000fe200078e0a0d */
[----:B------:R0:W-:Y:S01]  /*18850*/  STL [R1+0xc4], R10 ;  /* 0x0000c40a01007387 */ /* 0x0001e20000100800 */
[----:B------:R-:W-:Y:S01]  /*18860*/  @!P5 IMAD.IADD R12, R12, 0x1, -R5 ;  /* 0x000000010c0cd824 */ /* 0x000fe200078e0a05 */
[----:B------:R-:W-:Y:S01]  /*18870*/  ISETP.GT.U32.AND P5, PT, R5, R9, PT ;  /* 0x000000090500720c */ /* 0x000fe20003fa4070 */
[----:B------:R-:W-:Y:S01]  /*18880*/  @!P4 IMAD.MOV R15, RZ, RZ, -R15 ;  /* 0x000000ffff0fc224 */ /* 0x000fe200078e0a0f */
[----:B------:R-:W-:Y:S01]  /*18890*/  ISETP.GE.AND P4, PT, R3, RZ, PT ;  /* 0x000000ff0300720c */ /* 0x000fe20003f86270 */
[----:B------:R-:W-:Y:S01]  /*188a0*/  VIADD R4, R28, 0x2b ;  /* 0x0000002b1c047836 */ /* 0x000fe20000000000 */
[C---:B------:R-:W-:Y:S01]  /*188b0*/  ISETP.GT.U32.AND P0, PT, R5.reuse, R12, PT ;  /* 0x0000000c0500720c */ /* 0x040fe20003f04070 */
[C---:B------:R-:W-:Y:S01]  /*188c0*/  IMAD R3, R5.reuse, R13, R11 ;  /* 0x0000000d05037224 */ /* 0x040fe200078e020b */
[----:B------:R1:W-:Y:S01]  /*188d0*/  STL [R1+0xbc], R15 ;  /* 0x0000bc0f01007387 */ /* 0x0003e20000100800 */
[----:B------:R-:W-:Y:S01]  /*188e0*/  @!P3 IMAD.IADD R6, R6, 0x1, -R5 ;  /* 0x000000010606b824 */ /* 0x000fe200078e0a05 */
[----:B------:R-:W-:Y:S01]  /*188f0*/  IABS R21, R4 ;  /* 0x0000000400157213 */ /* 0x000fe20000000000 */
[----:B0-----:R-:W-:Y:S01]  /*18900*/  IMAD.MOV.U32 R10, RZ, RZ, R14 ;  /* 0x000000ffff0a7224 */ /* 0x001fe200078e000e */
[----:B------:R-:W-:Y:S01]  /*18910*/  ISETP.GT.U32.AND P3, PT, R5, R3, PT ;  /* 0x000000030500720c */ /* 0x000fe20003f64070 */
[----:B------:R-:W-:-:S02]  /*18920*/  VIADD R11, R28, 0x28 ;  /* 0x000000281c0b7836 */ /* 0x000fc40000000000 */
[----:B------:R-:W-:Y:S01]  /*18930*/  @!P1 IMAD.MOV R10, RZ, RZ, -R10 ;  /* 0x000000ffff0a9224 */ /* 0x000fe200078e0a0a */
[----:B------:R-:W-:Y:S01]  /*18940*/  ISETP.GE.AND P1, PT, R2, RZ, PT ;  /* 0x000000ff0200720c */ /* 0x000fe20003f26270 */
[----:B------:R-:W-:Y:S01]  /*18950*/  IMAD.HI.U32 R14, R8, R21, RZ ;  /* 0x00000015080e7227 */ /* 0x000fe200078e00ff */
[----:B-1----:R-:W-:Y:S02]  /*18960*/  IABS R15, R11 ;  /* 0x0000000b000f7213 */ /* 0x002fe40000000000 */
[----:B------:R0:W-:Y:S01]  /*18970*/  STL [R1+0xb8], R10 ;  /* 0x0000b80a01007387 */ /* 0x0001e20000100800 */
[----:B------:R-:W-:Y:S02]  /*18980*/  IMAD.MOV R14, RZ, RZ, -R14 ;  /* 0x000000ffff0e7224 */ /* 0x000fe400078e0a0e */
[--C-:B------:R-:W-:Y:S01]  /*18990*/  @!P0 IMAD.IADD R12, R12, 0x1, -R5.reuse ;  /* 0x000000010c0c8824 */ /* 0x100fe200078e0a05 */
[----:B------:R-:W-:Y:S01]  /*189a0*/  ISETP.GE.AND P0, PT, R4, RZ, PT ;  /* 0x000000ff0400720c */ /* 0x000fe20003f06270 */
[----:B------:R-:W-:-:S02]  /*189b0*/  @!P5 IMAD.IADD R9, R9, 0x1, -R5 ;  /* 0x000000010909d824 */ /* 0x000fc400078e0a05 */
[----:B------:R-:W-:Y:S02]  /*189c0*/  VIADD R2, R28, 0x2a ;  /* 0x0000002a1c027836 */ /* 0x000fe40000000000 */
[----:B------:R-:W-:Y:S02]  /*189d0*/  IMAD R21, R5, R14, R21 ;  /* 0x0000000e05157224 */ /* 0x000fe400078e0215 */
[----:B0-----:R-:W-:Y:S01]  /*189e0*/  IMAD.MOV.U32 R10, RZ, RZ, R6 ;  /* 0x000000ffff0a7224 */ /* 0x001fe200078e0006 */
[----:B------:R-:W-:Y:S01]  /*189f0*/  IABS R20, R2 ;  /* 0x0000000200147213 */ /* 0x000fe20000000000 */
[----:B------:R-:W-:Y:S01]  /*18a00*/  @!P3 IMAD.IADD R3, R3, 0x1, -R5 ;  /* 0x000000010303b824 */ /* 0x000fe200078e0a05 */
[C---:B------:R-:W-:Y:S01]  /*18a10*/  ISETP.GT.U32.AND P3, PT, R5.reuse, R9, PT ;  /* 0x000000090500720c */ /* 0x040fe20003f64070 */
[----:B------:R-:W-:Y:S01]  /*18a20*/  @!P2 IMAD.MOV R10, RZ, RZ, -R10 ;  /* 0x000000ffff0aa224 */ /* 0x000fe200078e0a0a */
[----:B------:R-:W-:Y:S01]  /*18a30*/  ISETP.GE.AND P5, PT, R2, RZ, PT ;  /* 0x000000ff0200720c */ /* 0x000fe20003fa6270 */
[----:B------:R-:W-:Y:S01]  /*18a40*/  VIADD R4, R28, 0x29 ;  /* 0x000000291c047836 */ /* 0x000fe20000000000 */
[----:B------:R-:W-:Y:S01]  /*18a50*/  ISETP.GT.U32.AND P2, PT, R5, R3, PT ;  /* 0x000000030500720c */ /* 0x000fe20003f44070 */
[----:B------:R-:W-:Y:S01]  /*18a60*/  IMAD.HI.U32 R6, R8, R20, RZ ;  /* 0x0000001408067227 */ /* 0x000fe200078e00ff */
[----:B------:R0:W-:Y:S02]  /*18a70*/  STL [R1+0xb4], R10 ;  /* 0x0000b40a01007387 */ /* 0x0001e40000100800 */
[----:B------:R-:W-:Y:S01]  /*18a80*/  IABS R19, R4 ;  /* 0x0000000400137213 */ /* 0x000fe20000000000 */
[----:B------:R-:W-:-:S02]  /*18a90*/  IMAD.MOV R6, RZ, RZ, -R6 ;  /* 0x000000ffff067224 */ /* 0x000fc400078e0a06 */
[----:B------:R-:W-:Y:S02]  /*18aa0*/  VIADD R2, R28, 0x27 ;  /* 0x000000271c027836 */ /* 0x000fe40000000000 */
[----:B------:R-:W-:Y:S02]  /*18ab0*/  @!P3 IMAD.IADD R9, R9, 0x1, -R5 ;  /* 0x000000010909b824 */ /* 0x000fe400078e0a05 */
[C---:B------:R-:W-:Y:S01]  /*18ac0*/  IMAD R20, R5.reuse, R6, R20 ;  /* 0x0000000605147224 */ /* 0x040fe200078e0214 */
[----:B------:R-:W-:Y:S01]  /*18ad0*/  IABS R17, R2 ;  /* 0x0000000200117213 */ /* 0x000fe20000000000 */
[----:B0-----:R-:W-:Y:S02]  /*18ae0*/  IMAD.MOV.U32 R10, RZ, RZ, R12 ;  /* 0x000000ffff0a7224 */ /* 0x001fe400078e000c */
[----:B------:R-:W-:Y:S01]  /*18af0*/  IMAD.HI.U32 R6, R8, R15, RZ ;  /* 0x0000000f08067227 */ /* 0x000fe200078e00ff */
[----:B------:R-:W-:-:S03]  /*18b00*/  ISETP.GT.U32.AND P3, PT, R5, R20, PT ;  /* 0x000000140500720c */ /* 0x000fc60003f64070 */
[----:B------:R-:W-:Y:S01]  /*18b10*/  @!P6 IMAD.MOV R10, RZ, RZ, -R10 ;  /* 0x000000ffff0ae224 */ /* 0x000fe200078e0a0a */
[----:B------:R-:W-:Y:S01]  /*18b20*/  ISETP.GT.U32.AND P6, PT, R5, R21, PT ;  /* 0x000000150500720c */ /* 0x000fe20003fc4070 */
[----:B------:R-:W-:-:S03]  /*18b30*/  IMAD.HI.U32 R12, R8, R19, RZ ;  /* 0x00000013080c7227 */ /* 0x000fc600078e00ff */
[----:B------:R0:W-:Y:S01]  /*18b40*/  STL [R1+0xb0], R10 ;  /* 0x0000b00a01007387 */ /* 0x0001e20000100800 */
[----:B------:R-:W-:Y:S02]  /*18b50*/  IMAD.MOV R6, RZ, RZ, -R6 ;  /* 0x000000ffff067224 */ /* 0x000fe400078e0a06 */
[----:B------:R-:W-:Y:S01]  /*18b60*/  @!P2 IMAD.IADD R3, R3, 0x1, -R5 ;  /* 0x000000010303a824 */ /* 0x000fe200078e0a05 */
[----:B------:R-:W-:Y:S01]  /*18b70*/  ISETP.GE.AND P2, PT, R4, RZ, PT ;  /* 0x000000ff0400720c */ /* 0x000fe20003f46270 */
[----:B------:R-:W-:Y:S02]  /*18b80*/  IMAD.MOV R12, RZ, RZ, -R12 ;  /* 0x000000ffff0c7224 */ /* 0x000fe400078e0a0c */
[----:B------:R-:W-:Y:S02]  /*18b90*/  IMAD R15, R5, R6, R15 ;  /* 0x00000006050f7224 */ /* 0x000fe400078e020f */
[----:B------:R-:W-:Y:S01]  /*18ba0*/  @!P6 IMAD.IADD R21, R21, 0x1, -R5 ;  /* 0x000000011515e824 */ /* 0x000fe200078e0a05 */
[----:B------:R-:W-:Y:S01]  /*18bb0*/  ISETP.GE.AND P6, PT, R11, RZ, PT ;  /* 0x000000ff0b00720c */ /* 0x000fe20003fc6270 */
[----:B0-----:R-:W-:-:S02]  /*18bc0*/  IMAD.MOV.U32 R10, RZ, RZ, R9 ;  /* 0x000000ffff0a7224 */ /* 0x001fc400078e0009 */
[C---:B------:R-:W-:Y:S02]  /*18bd0*/  IMAD R19, R5.reuse, R12, R19 ;  /* 0x0000000c05137224 */ /* 0x040fe400078e0213 */
[----:B------:R-:W-:Y:S01]  /*18be0*/  @!P4 IMAD.MOV R10, RZ, RZ, -R10 ;  /* 0x000000ffff0ac224 */ /* 0x000fe200078e0a0a */
[C---:B------:R-:W-:Y:S01]  /*18bf0*/  ISETP.GT.U32.AND P4, PT, R5.reuse, R21, PT ;  /* 0x000000150500720c */ /* 0x040fe20003f84070 */
[----:B------:R-:W-:Y:S02]  /*18c00*/  IMAD.MOV.U32 R6, RZ, RZ, R3 ;  /* 0x000000ffff067224 */ /* 0x000fe400078e0003 */
[----:B------:R-:W-:Y:S01]  /*18c10*/  @!P3 IMAD.IADD R20, R20, 0x1, -R5 ;  /* 0x000000011414b824 */ /* 0x000fe200078e0a05 */
[----:B------:R0:W-:Y:S01]  /*18c20*/  STL [R1+0xac], R10 ;  /* 0x0000ac0a01007387 */ /* 0x0001e20000100800 */
[----:B------:R-:W-:Y:S01]  /*18c30*/  @!P1 IMAD.MOV R6, RZ, RZ, -R6 ;  /* 0x000000ffff069224 */ /* 0x000fe200078e0a06 */
[C---:B------:R-:W-:Y:S01]  /*18c40*/  ISETP.GT.U32.AND P1, PT, R5.reuse, R19, PT ;  /* 0x000000130500720c */ /* 0x040fe20003f24070 */
[----:B------:R-:W-:Y:S01]  /*18c50*/  IMAD.HI.U32 R4, R8, R17, RZ ;  /* 0x0000001108047227 */ /* 0x000fe200078e00ff */
[----:B------:R-:W-:-:S02]  /*18c60*/  ISETP.GT.U32.AND P3, PT, R5, R20, PT ;  /* 0x000000140500720c */ /* 0x000fc40003f64070 */
[----:B------:R1:W-:Y:S01]  /*18c70*/  STL [R1+0xa8], R6 ;  /* 0x0000a80601007387 */ /* 0x0003e20000100800 */
[C---:B------:R-:W-:Y:S02]  /*18c80*/  VIADD R9, R28.reuse, 0x26 ;  /* 0x000000261c097836 */ /* 0x040fe40000000000 */
[--C-:B------:R-:W-:Y:S01]  /*18c90*/  @!P4 IMAD.IADD R21, R21, 0x1, -R5.reuse ;  /* 0x000000011515c824 */ /* 0x100fe200078e0a05 */
[----:B------:R-:W-:Y:S01]  /*18ca0*/  ISETP.GT.U32.AND P4, PT, R5, R15, PT ;  /* 0x0000000f0500720c */ /* 0x000fe20003f84070 */
[----:B------:R-:W-:Y:S01]  /*18cb0*/  IMAD.MOV R4, RZ, RZ, -R4 ;  /* 0x000000ffff047224 */ /* 0x000fe200078e0a04 */
[----:B------:R-:W-:Y:S01]  /*18cc0*/  IABS R11, R9 ;  /* 0x00000009000b7213 */ /* 0x000fe20000000000 */
[----:B------:R-:W-:Y:S02]  /*18cd0*/  VIADD R16, R28, 0x24 ;  /* 0x000000241c107836 */ /* 0x000fe40000000000 */
[----:B------:R-:W-:Y:S01]  /*18ce0*/  @!P1 IMAD.IADD R19, R19, 0x1, -R5 ;  /* 0x0000000113139824 */ /* 0x000fe200078e0a05 */
[----:B------:R-:W-:Y:S01]  /*18cf0*/  ISETP.GE.AND P1, PT, R2, RZ, PT ;  /* 0x000000ff0200720c */ /* 0x000fe20003f26270 */
[----:B------:R-:W-:Y:S01]  /*18d00*/  IMAD R17, R5, R4, R17 ;  /* 0x0000000405117224 */ /* 0x000fe200078e0211 */
[----:B------:R-:W-:Y:S01]  /*18d10*/  IABS R12, R16 ;  /* 0x00000010000c7213 */ /* 0x000fe20000000000 */
[----:B------:R-:W-:-:S02]  /*18d20*/  VIADD R3, R28, 0x25 ;  /* 0x000000251c037836 */ /* 0x000fc40000000000 */
[----:B------:R-:W-:-:S03]  /*18d30*/  IMAD.HI.U32 R14, R8, R11, RZ ;  /* 0x0000000b080e7227 */ /* 0x000fc600078e00ff */
[----:B------:R-:W-:Y:S01]  /*18d40*/  IABS R4, R3 ;  /* 0x0000000300047213 */ /* 0x000fe20000000000 */
[--C-:B------:R-:W-:Y:S01]  /*18d50*/  @!P4 IMAD.IADD R15, R15, 0x1, -R5.reuse ;  /* 0x000000010f0fc824 */ /* 0x100fe200078e0a05 */
[C---:B------:R-:W-:Y:S01]  /*18d60*/  ISETP.GT.U32.AND P4, PT, R5.reuse, R19, PT ;  /* 0x000000130500720c */ /* 0x040fe20003f84070 */
[----:B------:R-:W-:Y:S01]  /*18d70*/  @!P3 IMAD.IADD R20, R20, 0x1, -R5 ;  /* 0x000000011414b824 */ /* 0x000fe200078e0a05 */
[C---:B------:R-:W-:Y:S01]  /*18d80*/  ISETP.GT.U32.AND P3, PT, R5.reuse, R17, PT ;  /* 0x000000110500720c */ /* 0x040fe20003f64070 */
[----:B------:R-:W-:Y:S02]  /*18d90*/  IMAD.MOV R14, RZ, RZ, -R14 ;  /* 0x000000ffff0e7224 */ /* 0x000fe400078e0a0e */
[----:B------:R-:W-:Y:S02]  /*18da0*/  IMAD.MOV.U32 R18, RZ, RZ, R21 ;  /* 0x000000ffff127224 */ /* 0x000fe400078e0015 */
[C---:B------:R-:W-:Y:S02]  /*18db0*/  IMAD R11, R5.reuse, R14, R11 ;  /* 0x0000000e050b7224 */ /* 0x040fe400078e020b */
[----:B------:R-:W-:Y:S01]  /*18dc0*/  @!P0 IMAD.MOV R18, RZ, RZ, -R18 ;  /* 0x000000ffff128224 */ /* 0x000fe200078e0a12 */
[----:B------:R-:W-:Y:S01]  /*18dd0*/  ISETP.GT.U32.AND P0, PT, R5, R15, PT ;  /* 0x0000000f0500720c */ /* 0x000fe20003f04070 */
[----:B------:R-:W-:-:S02]  /*18de0*/  IMAD.MOV.U32 R2, RZ, RZ, R12 ;  /* 0x000000ffff027224 */ /* 0x000fc400078e000c */
[----:B------:R-:W-:Y:S01]  /*18df0*/  IMAD.HI.U32 R12, R8, R4, RZ ;  /* 0x00000004080c7227 */ /* 0x000fe200078e00ff */
[----:B------:R-:W-:Y:S03]  /*18e00*/  STL [R1+0xa4], R18 ;  /* 0x0000a41201007387 */ /* 0x000fe60000100800 */
[--C-:B------:R-:W-:Y:S01]  /*18e10*/  @!P4 IMAD.IADD R19, R19, 0x1, -R5.reuse ;  /* 0x000000011313c824 */ /* 0x100fe200078e0a05 */
[----:B------:R-:W-:Y:S01]  /*18e20*/  ISETP.GT.U32.AND P4, PT, R5, R11, PT ;  /* 0x0000000b0500720c */ /* 0x000fe20003f84070 */
[----:B------:R-:W-:Y:S02]  /*18e30*/  IMAD.MOV R12, RZ, RZ, -R12 ;  /* 0x000000ffff0c7224 */ /* 0x000fe400078e0a0c */
[----:B------:R-:W-:Y:S02]  /*18e40*/  @!P3 IMAD.IADD R17, R17, 0x1, -R5 ;  /* 0x000000011111b824 */ /* 0x000fe400078e0a05 */
[----:B0-----:R-:W-:-:S02]  /*18e50*/  IMAD.MOV.U32 R10, RZ, RZ, R20 ;  /* 0x000000ffff0a7224 */ /* 0x001fc400078e0014 */
[C---:B------:R-:W-:Y:S01]  /*18e60*/  IMAD R4, R5.reuse, R12, R4 ;  /* 0x0000000c05047224 */ /* 0x040fe200078e0204 */
[----:B------:R-:W-:Y:S01]  /*18e70*/  ISETP.GT.U32.AND P3, PT, R5, R17, PT ;  /* 0x000000110500720c */ /* 0x000fe20003f64070 */
[----:B------:R-:W-:Y:S01]  /*18e80*/  @!P5 IMAD.MOV R10, RZ, RZ, -R10 ;  /* 0x000000ffff0ad224 */ /* 0x000fe200078e0a0a */
[----:B------:R-:W-:Y:S01]  /*18e90*/  ISETP.GE.AND P5, PT, R9, RZ, PT ;  /* 0x000000ff0900720c */ /* 0x000fe20003fa6270 */
[--C-:B------:R-:W-:Y:S01]  /*18ea0*/  @!P0 IMAD.IADD R15, R15, 0x1, -R5.reuse ;  /* 0x000000010f0f8824 */ /* 0x100fe200078e0a05 */
[----:B------:R-:W-:Y:S01]  /*18eb0*/  ISETP.GT.U32.AND P0, PT, R5, R4, PT ;  /* 0x000000040500720c */ /* 0x000fe20003f04070 */
[----:B-1----:R-:W-:Y:S01]  /*18ec0*/  VIADD R6, R28, 0x23 ;  /* 0x000000231c067836 */ /* 0x002fe20000000000 */
[----:B------:R0:W-:Y:S01]  /*18ed0*/  STL [R1+0xa0], R10 ;  /* 0x0000a00a01007387 */ /* 0x0001e20000100800 */
[----:B------:R-:W-:Y:S02]  /*18ee0*/  @!P4 IMAD.IADD R11, R11, 0x1, -R5 ;  /* 0x000000010b0bc824 */ /* 0x000fe400078e0a05 */
[----:B------:R-:W-:Y:S01]  /*18ef0*/  IMAD.HI.U32 R14, R8, R2, RZ ;  /* 0x00000002080e7227 */ /* 0x000fe200078e00ff */
[----:B------:R-:W-:-:S03]  /*18f00*/  IABS R13, R6 ;  /* 0x00000006000d7213 */ /* 0x000fc60000000000 */
[----:B------:R-:W-:Y:S02]  /*18f10*/  IMAD.MOV R14, RZ, RZ, -R14 ;  /* 0x000000ffff0e7224 */ /* 0x000fe400078e0a0e */
[----:B------:R-:W-:Y:S01]  /*18f20*/  @!P3 IMAD.IADD R17, R17, 0x1, -R5 ;  /* 0x000000011111b824 */ /* 0x000fe200078e0a05 */
[----:B------:R-:W-:Y:S01]  /*18f30*/  ISETP.GE.AND P3, PT, R3, RZ, PT ;  /* 0x000000ff0300720c */ /* 0x000fe20003f66270 */
[----:B0-----:R-:W-:Y:S02]  /*18f40*/  IMAD.MOV.U32 R10, RZ, RZ, R19 ;  /* 0x000000ffff0a7224 */ /* 0x001fe400078e0013 */
[----:B------:R-:W-:-:S04]  /*18f50*/  IMAD.HI.U32 R9, R8, R13, RZ ;  /* 0x0000000d08097227 */ /* 0x000fc800078e00ff */
[----:B------:R-:W-:Y:S01]  /*18f60*/  @!P2 IMAD.MOV R10, RZ, RZ, -R10 ;  /* 0x000000ffff0aa224 */ /* 0x000fe200078e0a0a */
[C---:B------:R-:W-:Y:S01]  /*18f70*/  ISETP.GT.U32.AND P2, PT, R5.reuse, R11, PT ;  /* 0x0000000b0500720c */ /* 0x040fe20003f44070 */
[----:B------:R-:W-:Y:S02]  /*18f80*/  @!P0 IMAD.IADD R4, R4, 0x1, -R5 ;  /* 0x0000000104048824 */ /* 0x000fe400078e0a05 */
[----:B------:R-:W-:Y:S01]  /*18f90*/  IMAD.MOV.U32 R18, RZ, RZ, R15 ;  /* 0x000000ffff127224 */ /* 0x000fe200078e000f */
[----:B------:R0:W-:Y:S01]  /*18fa0*/  STL [R1+0x9c], R10 ;  /* 0x00009c0a01007387 */ /* 0x0001e20000100800 */
[C---:B------:R-:W-:Y:S01]  /*18fb0*/  IMAD R2, R5.reuse, R14, R2 ;  /* 0x0000000e05027224 */ /* 0x040fe200078e0202 */
[C---:B------:R-:W-:Y:S01]  /*18fc0*/  ISETP.GT.U32.AND P0, PT, R5.reuse, R4, PT ;  /* 0x000000040500720c */ /* 0x040fe20003f04070 */
[----:B------:R-:W-:Y:S02]  /*18fd0*/  IMAD.MOV R9, RZ, RZ, -R9 ;  /* 0x000000ffff097224 */ /* 0x000fe400078e0a09 */
[C---:B------:R-:W-:Y:S01]  /*18fe0*/  VIADD R12, R28.reuse, 0x22 ;  /* 0x000000221c0c7836 */ /* 0x040fe20000000000 */
[----:B------:R-:W-:Y:S01]  /*18ff0*/  ISETP.GT.U32.AND P4, PT, R5, R2, PT ;  /* 0x000000020500720c */ /* 0x000fe20003f84070 */
[----:B------:R-:W-:-:S02]  /*19000*/  VIADD R3, R28, 0x21 ;  /* 0x000000211c037836 */ /* 0x000fc40000000000 */
[----:B------:R-:W-:Y:S01]  /*19010*/  @!P6 IMAD.MOV R18, RZ, RZ, -R18 ;  /* 0x000000ffff12e224 */ /* 0x000fe200078e0a12 */
[----:B------:R-:W-:Y:S01]  /*19020*/  IABS R14, R12 ;  /* 0x0000000c000e7213 */ /* 0x000fe20000000000 */
[----:B0-----:R-:W-:Y:S02]  /*19030*/  IMAD.MOV.U32 R10, RZ, RZ, R17 ;  /* 0x000000ffff0a7224 */ /* 0x001fe400078e0011 */
[----:B------:R-:W-:Y:S01]  /*19040*/  IMAD R13, R5, R9, R13 ;  /* 0x00000009050d7224 */ /* 0x000fe200078e020d */
[----:B------:R-:W-:Y:S01]  /*19050*/  IABS R9, R3 ;  /* 0x0000000300097213 */ /* 0x000fe20000000000 */
[----:B------:R-:W-:Y:S01]  /*19060*/  @!P1 IMAD.MOV R10, RZ, RZ, -R10 ;  /* 0x000000ffff0a9224 */ /* 0x000fe200078e0a0a */
[----:B------:R-:W-:Y:S01]  /*19070*/  STL [R1+0x98], R18 ;  /* 0x0000981201007387 */ /* 0x000fe20000100800 */
[----:B------:R-:W-:Y:S01]  /*19080*/  @!P2 IMAD.IADD R11, R11, 0x1, -R5 ;  /* 0x000000010b0ba824 */ /* 0x000fe200078e0a05 */
[----:B------:R-:W-:Y:S01]  /*19090*/  ISETP.GT.U32.AND P6, PT, R5, R13, PT ;  /* 0x0000000d0500720c */ /* 0x000fe20003fc4070 */
[----:B------:R-:W-:Y:S01]  /*190a0*/  IMAD.HI.U32 R15, R8, R14, RZ ;  /* 0x0000000e080f7227 */ /* 0x000fe200078e00ff */
[----:B------:R0:W-:Y:S01]  /*190b0*/  STL [R1+0x94], R10 ;  /* 0x0000940a01007387 */ /* 0x0001e20000100800 */
[----:B------:R-:W-:-:S02]  /*190c0*/  ISETP.GE.AND P1, PT, R16, RZ, PT ;  /* 0x000000ff1000720c */ /* 0x000fc40003f26270 */
[----:B------:R-:W-:Y:S01]  /*190d0*/  IMAD.HI.U32 R16, R8, R9, RZ ;  /* 0x0000000908107227 */ /* 0x000fe200078e00ff */
[----:B------:R-:W-:-:S03]  /*190e0*/  ISETP.GE.AND P2, PT, R6, RZ, PT ;  /* 0x000000ff0600720c */ /* 0x000fc60003f46270 */
[----:B------:R-:W-:Y:S02]  /*190f0*/  IMAD.MOV R15, RZ, RZ, -R15 ;  /* 0x000000ffff0f7224 */ /* 0x000fe400078e0a0f */
[----:B------:R-:W-:Y:S02]  /*19100*/  IMAD.MOV R16, RZ, RZ, -R16 ;  /* 0x000000ffff107224 */ /* 0x000fe400078e0a10 */
[----:B0-----:R-:W-:Y:S02]  /*19110*/  IMAD.MOV.U32 R10, RZ, RZ, R11 ;  /* 0x000000ffff0a7224 */ /* 0x001fe400078e000b */
[--C-:B------:R-:W-:Y:S01]  /*19120*/  @!P0 IMAD.IADD R4, R4, 0x1, -R5.reuse ;  /* 0x0000000104048824 */ /* 0x100fe200078e0a05 */
[----:B------:R-:W-:Y:S01]  /*19130*/  ISETP.GE.AND P0, PT, R12, RZ, PT ;  /* 0x000000ff0c00720c */ /* 0x000fe20003f06270 */
[----:B------:R-:W-:Y:S02]  /*19140*/  @!P5 IMAD.MOV R10, RZ, RZ, -R10 ;  /* 0x000000ffff0ad224 */ /* 0x000fe400078e0a0a */
[----:B------:R-:W-:-:S02]  /*19150*/  @!P4 IMAD.IADD R2, R2, 0x1, -R5 ;  /* 0x000000010202c824 */ /* 0x000fc400078e0a05 */
[C---:B------:R-:W-:Y:S01]  /*19160*/  IMAD R6, R5.reuse, R15, R14 ;  /* 0x0000000f05067224 */ /* 0x040fe200078e020e */
[----:B------:R0:W-:Y:S01]  /*19170*/  STL [R1+0x90], R10 ;  /* 0x0000900a01007387 */ /* 0x0001e20000100800 */
[C---:B------:R-:W-:Y:S01]  /*19180*/  IMAD R9, R5.reuse, R16, R9 ;  /* 0x0000001005097224 */ /* 0x040fe200078e0209 */
[----:B------:R-:W-:Y:S01]  /*19190*/  ISETP.GT.U32.AND P4, PT, R5, R2, PT ;  /* 0x000000020500720c */ /* 0x000fe20003f84070 */
[----:B------:R-:W-:Y:S01]  /*191a0*/  @!P6 IMAD.IADD R13, R13, 0x1, -R5 ;  /* 0x000000010d0de824 */ /* 0x000fe200078e0a05 */
[C---:B------:R-:W-:Y:S01]  /*191b0*/  ISETP.GT.U32.AND P5, PT, R5.reuse, R6, PT ;  /* 0x000000060500720c */ /* 0x040fe20003fa4070 */
[C---:B------:R-:W-:Y:S02]  /*191c0*/  VIADD R11, R28.reuse, 0x20 ;  /* 0x000000201c0b7836 */ /* 0x040fe40000000000 */
[C---:B------:R-:W-:Y:S01]  /*191d0*/  VIADD R12, R28.reuse, 0x1f ;  /* 0x0000001f1c0c7836 */ /* 0x040fe20000000000 */
[----:B------:R-:W-:Y:S01]  /*191e0*/  ISETP.GT.U32.AND P6, PT, R5, R13, PT ;  /* 0x0000000d0500720c */ /* 0x000fe20003fc4070 */
[----:B------:R-:W-:-:S02]  /*191f0*/  VIADD R19, R28, 0x1c ;  /* 0x0000001c1c137836 */ /* 0x000fc40000000000 */
[----:B0-----:R-:W-:Y:S01]  /*19200*/  IMAD.MOV.U32 R10, RZ, RZ, R4 ;  /* 0x000000ffff0a7224 */ /* 0x001fe200078e0004 */
[----:B------:R-:W-:Y:S01]  /*19210*/  IABS R4, R11 ;  /* 0x0000000b00047213 */ /* 0x000fe20000000000 */
[----:B------:R-:W-:Y:S02]  /*19220*/  VIADD R20, R28, 0x18 ;  /* 0x000000181c147836 */ /* 0x000fe40000000000 */
[----:B------:R-:W-:Y:S01]  /*19230*/  @!P3 IMAD.MOV R10, RZ, RZ, -R10 ;  /* 0x000000ffff0ab224 */ /* 0x000fe200078e0a0a */
[----:B------:R-:W-:Y:S01]  /*19240*/  ISETP.GT.U32.AND P3, PT, R5, R9, PT ;  /* 0x000000090500720c */ /* 0x000fe20003f64070 */
[--C-:B------:R-:W-:Y:S01]  /*19250*/  @!P4 IMAD.IADD R2, R2, 0x1, -R5.reuse ;  /* 0x000000010202c824 */ /* 0x100fe200078e0a05 */
[----:B------:R-:W-:Y:S01]  /*19260*/  ISETP.GE.AND P4, PT, R3, RZ, PT ;  /* 0x000000ff0300720c */ /* 0x000fe20003f86270 */
[--C-:B------:R-:W-:Y:S01]  /*19270*/  @!P5 IMAD.IADD R6, R6, 0x1, -R5.reuse ;  /* 0x000000010606d824 */ /* 0x100fe200078e0a05 */
[----:B------:R0:W-:Y:S01]  /*19280*/  STL [R1+0x8c], R10 ;  /* 0x00008c0a01007387 */ /* 0x0001e20000100800 */
[----:B------:R-:W-:Y:S01]  /*19290*/  @!P1 IMAD.MOV R2, RZ, RZ, -R2 ;  /* 0x000000ffff029224 */ /* 0x000fe200078e0a02 */
[----:B------:R-:W-:Y:S01]  /*192a0*/  ISETP.GE.AND P1, PT, R11, RZ, PT ;  /* 0x000000ff0b00720c */ /* 0x000fe20003f26270 */
[----:B------:R-:W-:Y:S01]  /*192b0*/  @!P6 IMAD.IADD R13, R13, 0x1, -R5 ;  /* 0x000000010d0de824 */ /* 0x000fe200078e0a05 */
[----:B------:R-:W-:Y:S01]  /*192c0*/  ISETP.GT.U32.AND P5, PT, R5, R6, PT ;  /* 0x000000060500720c */ /* 0x000fe20003fa4070 */
[----:B------:R-:W-:Y:S01]  /*192d0*/  IMAD.HI.U32 R11, R8, R4, RZ ;  /* 0x00000004080b7227 */ /* 0x000fe200078e00ff */
[----:B------:R1:W-:Y:S01]  /*192e0*/  STL [R1+0x88], R2 ;  /* 0x0000880201007387 */ /* 0x0003e20000100800 */
[----:B------:R-:W-:-:S02]  /*192f0*/  ISETP.GE.AND P6, PT, R12, RZ, PT ;  /* 0x000000ff0c00720c */ /* 0x000fc40003fc6270 */
[----:B------:R-:W-:Y:S01]  /*19300*/  @!P3 IMAD.IADD R9, R9, 0x1, -R5 ;  /* 0x000000010909b824 */ /* 0x000fe200078e0a05 */
[----:B------:R-:W-:Y:S01]  /*19310*/  IABS R12, R12 ;  /* 0x0000000c000c7213 */ /* 0x000fe20000000000 */
[----:B0-----:R-:W-:Y:S02]  /*19320*/  IMAD.MOV.U32 R10, RZ, RZ, R13 ;  /* 0x000000ffff0a7224 */ /* 0x001fe400078e000d */
[----:B------:R-:W-:Y:S01]  /*19330*/  IMAD.MOV R11, RZ, RZ, -R11 ;  /* 0x000000ffff0b7224 */ /* 0x000fe200078e0a0b */
[C---:B------:R-:W-:Y:S01]  /*19340*/  ISETP.GT.U32.AND P3, PT, R5.reuse, R9, PT ;  /* 0x000000090500720c */ /* 0x040fe20003f64070 */
[----:B------:R-:W-:Y:S02]  /*19350*/  @!P2 IMAD.MOV R10, RZ, RZ, -R10 ;  /* 0x000000ffff0aa224 */ /* 0x000fe400078e0a0a */
[----:B-1----:R-:W-:Y:S02]  /*19360*/  VIADD R2, R28, 0x1e ;  /* 0x0000001e1c027836 */ /* 0x002fe40000000000 */
[----:B------:R-:W-:Y:S01]  /*19370*/  IMAD.HI.U32 R14, R8, R12, RZ ;  /* 0x0000000c080e7227 */ /* 0x000fe200078e00ff */
[----:B------:R0:W-:Y:S02]  /*19380*/  STL [R1+0x70], R10 ;  /* 0x0000700a01007387 */ /* 0x0001e40000100800 */
[----:B------:R-:W-:Y:S01]  /*19390*/  IABS R3, R2 ;  /* 0x0000000200037213 */ /* 0x000fe20000000000 */
[----:B------:R-:W-:Y:S01]  /*193a0*/  @!P5 IMAD.IADD R6, R6, 0x1, -R5 ;  /* 0x000000010606d824 */ /* 0x000fe200078e0a05 */
[----:B------:R-:W-:Y:S01]  /*193b0*/  ISETP.GE.AND P2, PT, R2, RZ, PT ;  /* 0x000000ff0200720c */ /* 0x000fe20003f46270 */
[----:B------:R-:W-:-:S02]  /*193c0*/  IMAD R2, R5, R11, R4 ;  /* 0x0000000b05027224 */ /* 0x000fc400078e0204 */
[----:B------:R-:W-:Y:S02]  /*193d0*/  VIADD R11, R28, 0x1d ;  /* 0x0000001d1c0b7836 */ /* 0x000fe40000000000 */
[----:B------:R-:W-:Y:S01]  /*193e0*/  IMAD.MOV R14, RZ, RZ, -R14 ;  /* 0x000000ffff0e7224 */ /* 0x000fe200078e0a0e */
[----:B------:R-:W-:Y:S01]  /*193f0*/  ISETP.GT.U32.AND P5, PT, R5, R2, PT ;  /* 0x000000020500720c */ /* 0x000fe20003fa4070 */
[----:B------:R-:W-:Y:S01]  /*19400*/  @!P3 IMAD.IADD R9, R9, 0x1, -R5 ;  /* 0x000000010909b824 */ /* 0x000fe200078e0a05 */
[----:B------:R-:W-:Y:S01]  /*19410*/  IABS R13, R11 ;  /* 0x0000000b000d7213 */ /* 0x000fe20000000000 */
[----:B------:R-:W-:Y:S01]  /*19420*/  IMAD.HI.U32 R4, R8, R3, RZ ;  /* 0x0000000308047227 */ /* 0x000fe200078e00ff */
[----:B------:R-:W-:-:S03]  /*19430*/  ISETP.GE.AND P3, PT, R11, RZ, PT ;  /* 0x000000ff0b00720c */ /* 0x000fc60003f66270 */
[C---:B------:R-:W-:Y:S02]  /*19440*/  IMAD R11, R5.reuse, R14, R12 ;  /* 0x0000000e050b7224 */ /* 0x040fe400078e020c */
[----:B0-----:R-:W-:Y:S02]  /*19450*/  IMAD.MOV.U32 R10, RZ, RZ, R9 ;  /* 0x000000ffff0a7224 */ /* 0x001fe400078e0009 */
[----:B------:R-:W-:Y:S02]  /*19460*/  IMAD.MOV R4, RZ, RZ, -R4 ;  /* 0x000000ffff047224 */ /* 0x000fe400078e0a04 */
[----:B------:R-:W-:Y:S01]  /*19470*/  @!P4 IMAD.MOV R10, RZ, RZ, -R10 ;  /* 0x000000ffff0ac224 */ /* 0x000fe200078e0a0a */
[C---:B------:R-:W-:Y:S01]  /*19480*/  ISETP.GT.U32.AND P4, PT, R5.reuse, R11, PT ;  /* 0x0000000b0500720c */ /* 0x040fe20003f84070 */
[----:B------:R-:W-:Y:S02]  /*19490*/  @!P5 IMAD.IADD R2, R2, 0x1, -R5 ;  /* 0x000000010202d824 */ /* 0x000fe400078e0a05 */
[----:B------:R-:W-:-:S02]  /*194a0*/  IMAD R3, R5, R4, R3 ;  /* 0x0000000405037224 */ /* 0x000fc400078e0203 */
[----:B------:R-:W-:Y:S01]  /*194b0*/  VIADD R4, R28, 0x1b ;  /* 0x0000001b1c047836 */ /* 0x000fe20000000000 */
[----:B------:R-:W-:Y:S01]  /*194c0*/  ISETP.GT.U32.AND P5, PT, R5, R2, PT ;  /* 0x000000020500720c */ /* 0x000fe20003fa4070 */
[----:B------:R-:W-:Y:S02]  /*194d0*/  IMAD.MOV.U32 R15, RZ, RZ, R6 ;  /* 0x000000ffff0f7224 */ /* 0x000fe400078e0006 */
[----:B------:R-:W-:Y:S01]  /*194e0*/  IMAD.HI.U32 R6, R8, R13, RZ ;  /* 0x0000000d08067227 */ /* 0x000fe200078e00ff */
[----:B------:R-:W-:-:S03]  /*194f0*/  IABS R17, R4 ;  /* 0x0000000400117213 */ /* 0x000fc60000000000 */
[----:B------:R-:W-:Y:S02]  /*19500*/  @!P4 IMAD.IADD R11, R11, 0x1, -R5 ;  /* 0x000000010b0bc824 */ /* 0x000fe400078e0a05 */
[----:B------:R-:W-:Y:S01]  /*19510*/  @!P0 IMAD.MOV R15, RZ, RZ, -R15 ;  /* 0x000000ffff0f8224 */ /* 0x000fe200078e0a0f */
[----:B------:R-:W-:Y:S01]  /*19520*/  ISETP.GE.AND P0, PT, R19, RZ, PT ;  /* 0x000000ff1300720c */ /* 0x000fe20003f06270 */
[----:B------:R-:W-:Y:S01]  /*19530*/  IMAD.MOV R6, RZ, RZ, -R6 ;  /* 0x000000ffff067224 */ /* 0x000fe200078e0a06 */
[C---:B------:R-:W-:Y:S01]  /*19540*/  ISETP.GT.U32.AND P4, PT, R5.reuse, R11, PT ;  /* 0x0000000b0500720c */ /* 0x040fe20003f84070 */
[----:B------:R-:W-:Y:S01]  /*19550*/  VIADD R12, R28, 0x1a ;  /* 0x0000001a1c0c7836 */ /* 0x000fe20000000000 */
[----:B------:R0:W-:Y:S01]  /*19560*/  STL [R1+0x6c], R15 ;  /* 0x00006c0f01007387 */ /* 0x0001e20000100800 */
[----:B------:R-:W-:Y:S01]  /*19570*/  @!P5 IMAD.IADD R2, R2, 0x1, -R5 ;  /* 0x000000010202d824 */ /* 0x000fe200078e0a05 */
[C---:B------:R-:W-:Y:S01]  /*19580*/  ISETP.GT.U32.AND P5, PT, R5.reuse, R3, PT ;  /* 0x000000030500720c */ /* 0x040fe20003fa4070 */
[----:B------:R-:W-:Y:S01]  /*19590*/  IMAD R13, R5, R6, R13 ;  /* 0x00000006050d7224 */ /* 0x000fe200078e020d */
[----:B------:R-:W-:Y:S01]  /*195a0*/  IABS R19, R19 ;  /* 0x0000001300137213 */ /* 0x000fe20000000000 */
[----:B------:R-:W-:Y:S01]  /*195b0*/  IMAD.MOV.U32 R18, RZ, RZ, R2 ;  /* 0x000000ffff127224 */ /* 0x000fe200078e0002 */
[----:B------:R-:W-:Y:S01]  /*195c0*/  IABS R16, R12 ;  /* 0x0000000c00107213 */ /* 0x000fe20000000000 */
[----:B------:R1:W-:Y:S01]  /*195d0*/  STL [R1+0x68], R10 ;  /* 0x0000680a01007387 */ /* 0x0003e20000100800 */
[----:B------:R-:W-:-:S02]  /*195e0*/  VIADD R21, R28, 0x19 ;  /* 0x000000191c157836 */ /* 0x000fc40000000000 */
[----:B0-----:R-:W-:-:S03]  /*195f0*/  IMAD.HI.U32 R15, R8, R17, RZ ;  /* 0x00000011080f7227 */ /* 0x001fc600078e00ff */
[----:B------:R-:W-:Y:S01]  /*19600*/  IABS R14, R21 ;  /* 0x00000015000e7213 */ /* 0x000fe20000000000 */
[----:B------:R-:W-:Y:S01]  /*19610*/  @!P4 IMAD.IADD R11, R11, 0x1, -R5 ;  /* 0x000000010b0bc824 */ /* 0x000fe200078e0a05 */
[----:B------:R-:W-:Y:S01]  /*19620*/  ISETP.GT.U32.AND P4, PT, R5, R13, PT ;  /* 0x0000000d0500720c */ /* 0x000fe20003f84070 */
[----:B------:R-:W-:-:S04]  /*19630*/  IMAD.HI.U32 R6, R8, R19, RZ ;  /* 0x0000001308067227 */ /* 0x000fc800078e00ff */
[----:B------:R-:W-:Y:S02]  /*19640*/  IMAD.MOV R15, RZ, RZ, -R15 ;  /* 0x000000ffff0f7224 */ /* 0x000fe400078e0a0f */
[----:B------:R-:W-:-:S04]  /*19650*/  IMAD.HI.U32 R9, R8, R16, RZ ;  /* 0x0000001008097227 */ /* 0x000fc800078e00ff */
[----:B------:R-:W-:Y:S02]  /*19660*/  IMAD.MOV R6, RZ, RZ, -R6 ;  /* 0x000000ffff067224 */ /* 0x000fe400078e0a06 */
[----:B------:R-:W-:Y:S02]  /*19670*/  IMAD R17, R5, R15, R17 ;  /* 0x0000000f05117224 */ /* 0x000fe400078e0211 */
[----:B------:R-:W-:Y:S02]  /*19680*/  @!P5 IMAD.IADD R3, R3, 0x1, -R5 ;  /* 0x000000010303d824 */ /* 0x000fe400078e0a05 */
[----:B------:R-:W-:Y:S02]  /*19690*/  IMAD.MOV R15, RZ, RZ, -R9 ;  /* 0x000000ffff0f7224 */ /* 0x000fe400078e0a09 */
[C---:B------:R-:W-:Y:S01]  /*196a0*/  IMAD R19, R5.reuse, R6, R19 ;  /* 0x0000000605137224 */ /* 0x040fe200078e0213 */
[----:B------:R-:W-:Y:S01]  /*196b0*/  IABS R6, R20 ;  /* 0x0000001400067213 */ /* 0x000fe20000000000 */
[C---:B------:R-:W-:Y:S01]  /*196c0*/  IMAD R16, R5.reuse, R15, R16 ;  /* 0x0000000f05107224 */ /* 0x040fe200078e0210 */
[C---:B------:R-:W-:Y:S01]  /*196d0*/  ISETP.GT.U32.AND P5, PT, R5.reuse, R3, PT ;  /* 0x000000030500720c */ /* 0x040fe20003fa4070 */
[----:B------:R-:W-:Y:S01]  /*196e0*/  @!P1 IMAD.MOV R18, RZ, RZ, -R18 ;  /* 0x000000ffff129224 */ /* 0x000fe200078e0a12 */
[----:B------:R-:W-:Y:S01]  /*196f0*/  ISETP.GT.U32.AND P1, PT, R5, R19, PT ;  /* 0x000000130500720c */ /* 0x000fe20003f24070 */
[----:B------:R-:W-:Y:S01]  /*19700*/  @!P4 IMAD.IADD R13, R13, 0x1, -R5 ;  /* 0x000000010d0dc824 */ /* 0x000fe200078e0a05 */
[----:B------:R-:W-:Y:S01]  /*19710*/  ISETP.GT.U32.AND P4, PT, R5, R16, PT ;  /* 0x000000100500720c */ /* 0x000fe20003f84070 */
[----:B------:R-:W-:Y:S01]  /*19720*/  IMAD.HI.U32 R2, R8, R6, RZ ;  /* 0x0000000608027227 */ /* 0x000fe200078e00ff */
[----:B------:R-:W-:Y:S03]  /*19730*/  STL [R1+0x64], R18 ;  /* 0x0000641201007387 */ /* 0x000fe60000100800 */
[----:B-1----:R-:W-:-:S02]  /*19740*/  IMAD.MOV.U32 R10, RZ, RZ, R11 ;  /* 0x000000ffff0a7224 */ /* 0x002fc400078e000b */
[----:B------:R-:W-:Y:S02]  /*19750*/  IMAD.MOV R2, RZ, RZ, -R2 ;  /* 0x000000ffff027224 */ /* 0x000fe400078e0a02 */
[----:B------:R-:W-:Y:S01]  /*19760*/  @!P6 IMAD.MOV R10, RZ, RZ, -R10 ;  /* 0x000000ffff0ae224 */ /* 0x000fe200078e0a0a */
[C---:B------:R-:W-:Y:S01]  /*19770*/  ISETP.GT.U32.AND P6, PT, R5.reuse, R17, PT ;  /* 0x000000110500720c */ /* 0x040fe20003fc4070 */
[----:B------:R-:W-:Y:S02]  /*19780*/  IMAD R6, R5, R2, R6 ;  /* 0x0000000205067224 */ /* 0x000fe400078e0206 */
[--C-:B------:R-:W-:Y:S01]  /*19790*/  @!P5 IMAD.IADD R3, R3, 0x1, -R5.reuse ;  /* 0x000000010303d824 */ /* 0x100fe200078e0a05 */
[----:B------:R0:W-:Y:S01]  /*197a0*/  STL [R1+0x60], R10 ;  /* 0x0000600a01007387 */ /* 0x0001e20000100800 */
[----:B------:R-:W-:Y:S01]  /*197b0*/  VIADD R2, R28, 0x17 ;  /* 0x000000171c027836 */ /* 0x000fe20000000000 */
[----:B------:R-:W-:Y:S01]  /*197c0*/  ISETP.GE.AND P5, PT, R4, RZ, PT ;  /* 0x000000ff0400720c */ /* 0x000fe20003fa6270 */
[--C-:B------:R-:W-:Y:S01]  /*197d0*/  @!P1 IMAD.IADD R19, R19, 0x1, -R5.reuse ;  /* 0x0000000113139824 */ /* 0x100fe200078e0a05 */
[----:B------:R-:W-:Y:S01]  /*197e0*/  ISETP.GT.U32.AND P1, PT, R5, R13, PT ;  /* 0x0000000d0500720c */ /* 0x000fe20003f24070 */
[----:B------:R-:W-:Y:S01]  /*197f0*/  @!P4 IMAD.IADD R16, R16, 0x1, -R5 ;  /* 0x000000011010c824 */ /* 0x000fe200078e0a05 */
[----:B------:R-:W-:Y:S01]  /*19800*/  IABS R4, R2 ;  /* 0x0000000200047213 */ /* 0x000fe20000000000 */
[----:B------:R-:W-:-:S04]  /*19810*/  IMAD.HI.U32 R9, R8, R14, RZ ;  /* 0x0000000e08097227 */ /* 0x000fc800078e00ff */
[----:B0-----:R-:W-:Y:S02]  /*19820*/  IMAD.MOV.U32 R10, RZ, RZ, R3 ;  /* 0x000000ffff0a7224 */ /* 0x001fe400078e0003 */
[----:B------:R-:W-:Y:S02]  /*19830*/  IMAD.MOV R9, RZ, RZ, -R9 ;  /* 0x000000ffff097224 */ /* 0x000fe400078e0a09 */
[----:B------:R-:W-:Y:S01]  /*19840*/  @!P2 IMAD.MOV R10, RZ, RZ, -R10 ;  /* 0x000000ffff0aa224 */ /* 0x000fe200078e0a0a */
[----:B------:R-:W-:Y:S01]  /*19850*/  ISETP.GT.U32.AND P2, PT, R5, R16, PT ;  /* 0x000000100500720c */ /* 0x000fe20003f44070 */
[----:B------:R-:W-:-:S03]  /*19860*/  IMAD.HI.U32 R22, R8, R4, RZ ;  /* 0x0000000408167227 */ /* 0x000fc600078e00ff */
[----:B------:R0:W-:Y:S01]  /*19870*/  STL [R1+0x5c], R10 ;  /* 0x00005c0a01007387 */ /* 0x0001e20000100800 */
[--C-:B------:R-:W-:Y:S01]  /*19880*/  @!P6 IMAD.IADD R17, R17, 0x1, -R5.reuse ;  /* 0x000000011111e824 */ /* 0x100fe200078e0a05 */
[C---:B------:R-:W-:Y:S01]  /*19890*/  ISETP.GT.U32.AND P6, PT, R5.reuse, R19, PT ;  /* 0x000000130500720c */ /* 0x040fe20003fc4070 */
[C---:B------:R-:W-:Y:S02]  /*198a0*/  IMAD R14, R5.reuse, R9, R14 ;  /* 0x00000009050e7224 */ /* 0x040fe400078e020e */
[----:B------:R-:W-:Y:S01]  /*198b0*/  IMAD.MOV R22, RZ, RZ, -R22 ;  /* 0x000000ffff167224 */ /* 0x000fe200078e0a16 */
[----:B------:R-:W-:Y:S01]  /*198c0*/  ISETP.GT.U32.AND P4, PT, R5, R17, PT ;  /* 0x000000110500720c */ /* 0x000fe20003f84070 */
[--C-:B------:R-:W-:Y:S01]  /*198d0*/  @!P1 IMAD.IADD R13, R13, 0x1, -R5.reuse ;  /* 0x000000010d0d9824 */ /* 0x100fe200078e0a05 */
[C---:B------:R-:W-:Y:S01]  /*198e0*/  ISETP.GT.U32.AND P1, PT, R5.reuse, R14, PT ;  /* 0x0000000e0500720c */ /* 0x040fe20003f24070 */
[----:B------:R-:W-:Y:S02]  /*198f0*/  IMAD R4, R5, R22, R4 ;  /* 0x0000001605047224 */ /* 0x000fe400078e0204 */
[----:B------:R-:W-:-:S02]  /*19900*/  @!P2 IMAD.IADD R16, R16, 0x1, -R5 ;  /* 0x000000011010a824 */ /* 0x000fc400078e0a05 */
[C---:B------:R-:W-:Y:S01]  /*19910*/  VIADD R9, R28.reuse, 0x16 ;  /* 0x000000161c097836 */ /* 0x040fe20000000000 */
[----:B------:R-:W-:Y:S01]  /*19920*/  ISETP.GT.U32.AND P2, PT, R5, R4, PT ;  /* 0x000000040500720c */ /* 0x000fe20003f44070 */
[--C-:B------:R-:W-:Y:S01]  /*19930*/  @!P6 IMAD.IADD R19, R19, 0x1, -R5.reuse ;  /* 0x000000011313e824 */ /* 0x100fe200078e0a05 */
[----:B------:R-:W-:Y:S01]  /*19940*/  ISETP.GT.U32.AND P6, PT, R5, R6, PT ;  /* 0x000000060500720c */ /* 0x000fe20003fc4070 */
[----:B------:R-:W-:Y:S01]  /*19950*/  VIADD R15, R28, 0x15 ;  /* 0x000000151c0f7836 */ /* 0x000fe20000000000 */
[----:B------:R-:W-:Y:S01]  /*19960*/  IABS R3, R9 ;  /* 0x0000000900037213 */ /* 0x000fe20000000000 */
[--C-:B------:R-:W-:Y:S01]  /*19970*/  @!P4 IMAD.IADD R17, R17, 0x1, -R5.reuse ;  /* 0x000000011111c824 */ /* 0x100fe200078e0a05 */
[----:B------:R-:W-:Y:S01]  /*19980*/  ISETP.GE.AND P4, PT, R12, RZ, PT ;  /* 0x000000ff0c00720c */ /* 0x000fe20003f86270 */
[----:B------:R-:W-:Y:S01]  /*19990*/  @!P1 IMAD.IADD R14, R14, 0x1, -R5 ;  /* 0x000000010e0e9824 */ /* 0x000fe200078e0a05 */
[----:B------:R-:W-:Y:S01]  /*199a0*/  IABS R11, R15 ;  /* 0x0000000f000b7213 */ /* 0x000fe20000000000 */
[----:B------:R-:W-:Y:S01]  /*199b0*/  IMAD.HI.U32 R22, R8, R3, RZ ;  /* 0x0000000308167227 */ /* 0x000fe200078e00ff */
[----:B------:R-:W-:-:S03]  /*199c0*/  ISETP.GE.AND P1, PT, R21, RZ, PT ;  /* 0x000000ff1500720c */ /* 0x000fc60003f26270 */
[----:B------:R-:W-:Y:S01]  /*199d0*/  @!P2 IMAD.IADD R4, R4, 0x1, -R5 ;  /* 0x000000010404a824 */ /* 0x000fe200078e0a05 */
[----:B------:R-:W-:Y:S01]  /*199e0*/  ISETP.GT.U32.AND P2, PT, R5, R14, PT ;  /* 0x0000000e0500720c */ /* 0x000fe20003f44070 */
[----:B------:R-:W-:Y:S02]  /*199f0*/  IMAD.MOV.U32 R18, RZ, RZ, R13 ;  /* 0x000000ffff127224 */ /* 0x000fe400078e000d */
[----:B------:R-:W-:-:S04]  /*19a00*/  IMAD.HI.U32 R12, R8, R11, RZ ;  /* 0x0000000b080c7227 */ /* 0x000fc800078e00ff */
[----:B------:R-:W-:Y:S02]  /*19a10*/  IMAD.MOV R22, RZ, RZ, -R22 ;  /* 0x000000ffff167224 */ /* 0x000fe400078e0a16 */
[----:B0-----:R-:W-:Y:S02]  /*19a20*/  IMAD.MOV.U32 R10, RZ, RZ, R19 ;  /* 0x000000ffff0a7224 */ /* 0x001fe400078e0013 */
[----:B------:R-:W-:Y:S01]  /*19a30*/  @!P6 IMAD.IADD R6, R6, 0x1, -R5 ;  /* 0x000000010606e824 */ /* 0x000fe200078e0a05 */
[----:B------:R-:W-:Y:S01]  /*19a40*/  ISETP.GE.AND P6, PT, R20, RZ, PT ;  /* 0x000000ff1400720c */ /* 0x000fe20003fc6270 */
[----:B------:R-:W-:Y:S01]  /*19a50*/  @!P3 IMAD.MOV R18, RZ, RZ, -R18 ;  /* 0x000000ffff12b224 */ /* 0x000fe200078e0a12 */
[C---:B------:R-:W-:Y:S01]  /*19a60*/  ISETP.GT.U32.AND P3, PT, R5.reuse, R4, PT ;  /* 0x000000040500720c */ /* 0x040fe20003f64070 */
[----:B------:R-:W-:Y:S02]  /*19a70*/  IMAD.MOV R21, RZ, RZ, -R12 ;  /* 0x000000ffff157224 */ /* 0x000fe400078e0a0c */
[C---:B------:R-:W-:Y:S01]  /*19a80*/  IMAD R3, R5.reuse, R22, R3 ;  /* 0x0000001605037224 */ /* 0x040fe200078e0203 */
[----:B------:R-:W-:Y:S01]  /*19a90*/  STL [R1+0x58], R18 ;  /* 0x0000581201007387 */ /* 0x000fe20000100800 */
[----:B------:R-:W-:Y:S01]  /*19aa0*/  @!P0 IMAD.MOV R10, RZ, RZ, -R10 ;  /* 0x000000ffff0a8224 */ /* 0x000fe200078e0a0a */
[----:B------:R-:W-:Y:S01]  /*19ab0*/  ISETP.GT.U32.AND P0, PT, R5, R6, PT ;  /* 0x000000060500720c */ /* 0x000fe20003f04070 */
[----:B------:R-:W-:-:S02]  /*19ac0*/  VIADD R12, R28, 0x14 ;  /* 0x000000141c0c7836 */ /* 0x000fc40000000000 */
[C---:B------:R-:W-:Y:S01]  /*19ad0*/  IMAD R11, R5.reuse, R21, R11 ;  /* 0x00000015050b7224 */ /* 0x040fe200078e020b */
[----:B------:R0:W-:Y:S01]  /*19ae0*/  STL [R1+0x54], R10 ;  /* 0x0000540a01007387 */ /* 0x0001e20000100800 */
[----:B------:R-:W-:Y:S01]  /*19af0*/  @!P5 IMAD.MOV R17, RZ, RZ, -R17 ;  /* 0x000000ffff11d224 */ /* 0x000fe200078e0a11 */
[C---:B------:R-:W-:Y:S01]  /*19b00*/  ISETP.GT.U32.AND P5, PT, R5.reuse, R3, PT ;  /* 0x000000030500720c */ /* 0x040fe20003fa4070 */
[--C-:B------:R-:W-:Y:S01]  /*19b10*/  @!P2 IMAD.IADD R14, R14, 0x1, -R5.reuse ;  /* 0x000000010e0ea824 */ /* 0x100fe200078e0a05 */
[----:B------:R-:W-:Y:S01]  /*19b20*/  IABS R13, R12 ;  /* 0x0000000c000d7213 */ /* 0x000fe20000000000 */
[--C-:B------:R-:W-:Y:S01]  /*19b30*/  @!P3 IMAD.IADD R4, R4, 0x1, -R5.reuse ;  /* 0x000000010404b824 */ /* 0x100fe200078e0a05 */
[----:B------:R-:W-:Y:S01]  /*19b40*/  ISETP.GT.U32.AND P2, PT, R5, R11, PT ;  /* 0x0000000b0500720c */ /* 0x000fe20003f44070 */
[----:B------:R-:W-:Y:S01]  /*19b50*/  STL [R1+0x50], R17 ;  /* 0x0000501101007387 */ /* 0x000fe20000100800 */
[----:B------:R-:W-:Y:S01]  /*19b60*/  ISETP.GE.AND P3, PT, R15, RZ, PT ;  /* 0x000000ff0f00720c */ /* 0x000fe20003f66270 */
[----:B------:R-:W-:Y:S01]  /*19b70*/  @!P0 IMAD.IADD R6, R6, 0x1, -R5 ;  /* 0x0000000106068824 */ /* 0x000fe200078e0a05 */
[----:B------:R-:W-:Y:S01]  /*19b80*/  ISETP.GE.AND P0, PT, R9, RZ, PT ;  /* 0x000000ff0900720c */ /* 0x000fe20003f06270 */
[----:B0-----:R-:W-:-:S02]  /*19b90*/  IMAD.MOV.U32 R10, RZ, RZ, R16 ;  /* 0x000000ffff0a7224 */ /* 0x001fc400078e0010 */
[----:B------:R-:W-:-:S04]  /*19ba0*/  IMAD.HI.U32 R16, R8, R13, RZ ;  /* 0x0000000d08107227 */ /* 0x000fc800078e00ff */
        /* <DEDUP_REMOVED lines=9> */
[----:B------:R-:W-:Y:S01]  /*19c40*/  @!P2 IMAD.IADD R11, R11, 0x1, -R5 ;  /* 0x000000010b0ba824 */ /* 0x000fe200078e0a05 */
[----:B------:R-:W-:Y:S01]  /*19c50*/  ISETP.GT.U32.AND P2, PT, R5, R3, PT ;  /* 0x000000030500720c */ /* 0x000fe20003f44070 */
[----:B------:R-:W-:-:S04]  /*19c60*/  IMAD.HI.U32 R12, R8, R9, RZ ;  /* 0x00000009080c7227 */ /* 0x000fc800078e00ff */
[----:B------:R-:W-:Y:S01]  /*19c70*/  @!P4 IMAD.MOV R4, RZ, RZ, -R4 ;  /* 0x000000ffff04c224 */ /* 0x000fe200078e0a04 */
[C---:B------:R-:W-:Y:S01]  /*19c80*/  ISETP.GT.U32.AND P4, PT, R5.reuse, R13, PT ;  /* 0x0000000d0500720c */ /* 0x040fe20003f84070 */
[----:B------:R-:W-:Y:S02]  /*19c90*/  IMAD.MOV R12, RZ, RZ, -R12 ;  /* 0x000000ffff0c7224 */ /* 0x000fe400078e0a0c */
[----:B0-----:R-:W-:Y:S02]  /*19ca0*/  IMAD.MOV.U32 R10, RZ, RZ, R14 ;  /* 0x000000ffff0a7224 */ /* 0x001fe400078e000e */
[C---:B------:R-:W-:Y:S02]  /*19cb0*/  IMAD R9, R5.reuse, R12, R9 ;  /* 0x0000000c05097224 */ /* 0x040fe400078e0209 */
[----:B------:R-:W-:Y:S02]  /*19cc0*/  VIADD R12, R28, 0x12 ;  /* 0x000000121c0c7836 */ /* 0x000fe40000000000 */
[----:B------:R-:W-:Y:S01]  /*19cd0*/  @!P1 IMAD.MOV R10, RZ, RZ, -R10 ;  /* 0x000000ffff0a9224 */ /* 0x000fe200078e0a0a */
[----:B------:R-:W-:Y:S01]  /*19ce0*/  ISETP.GT.U32.AND P1, PT, R5, R11, PT ;  /* 0x0000000b0500720c */ /* 0x000fe20003f24070 */
[--C-:B------:R-:W-:Y:S01]  /*19cf0*/  @!P2 IMAD.IADD R3, R3, 0x1, -R5.reuse ;  /* 0x000000010303a824 */ /* 0x100fe200078e0a05 */
[----:B------:R-:W-:Y:S01]  /*19d00*/  ISETP.GE.AND P2, PT, R12, RZ, PT ;  /* 0x000000ff0c00720c */ /* 0x000fe20003f46270 */
[----:B------:R-:W-:Y:S01]  /*19d10*/  @!P6 IMAD.MOV R6, RZ, RZ, -R6 ;  /* 0x000000ffff06e224 */ /* 0x000fe200078e0a06 */
[----:B------:R0:W-:Y:S01]  /*19d20*/  STL [R1+0x48], R10 ;  /* 0x0000480a01007387 */ /* 0x0001e20000100800 */
[--C-:B------:R-:W-:Y:S01]  /*19d30*/  @!P4 IMAD.IADD R13, R13, 0x1, -R5.reuse ;  /* 0x000000010d0dc824 */ /* 0x100fe200078e0a05 */
[----:B------:R-:W-:Y:S01]  /*19d40*/  IABS R12, R12 ;  /* 0x0000000c000c7213 */ /* 0x000fe20000000000 */
[----:B------:R-:W-:Y:S01]  /*19d50*/  VIADD R17, R28, 0x11 ;  /* 0x000000111c117836 */ /* 0x000fe20000000000 */
[----:B------:R1:W-:Y:S01]  /*19d60*/  STL [R1+0x44], R6 ;  /* 0x0000440601007387 */ /* 0x0003e20000100800 */
[----:B------:R-:W-:Y:S01]  /*19d70*/  ISETP.GE.AND P6, PT, R2, RZ, PT ;  /* 0x000000ff0200720c */ /* 0x000fe20003fc6270 */
[----:B------:R-:W-:Y:S01]  /*19d80*/  VIADD R2, R28, 0x10 ;  /* 0x000000101c027836 */ /* 0x000fe20000000000 */
[----:B------:R-:W-:Y:S01]  /*19d90*/  ISETP.GT.U32.AND P4, PT, R5, R13, PT ;  /* 0x0000000d0500720c */ /* 0x000fe20003f84070 */
[----:B------:R3:W-:Y:S01]  /*19da0*/  STL [R1+0x40], R4 ;  /* 0x0000400401007387 */ /* 0x0007e20000100800 */
[----:B------:R-:W-:Y:S01]  /*19db0*/  @!P1 IMAD.IADD R11, R11, 0x1, -R5 ;  /* 0x000000010b0b9824 */ /* 0x000fe200078e0a05 */
[----:B------:R-:W-:Y:S01]  /*19dc0*/  ISETP.GE.AND P1, PT, R17, RZ, PT ;  /* 0x000000ff1100720c */ /* 0x000fe20003f26270 */
[----:B0-----:R-:W-:Y:S01]  /*19dd0*/  IMAD.MOV.U32 R10, RZ, RZ, R3 ;  /* 0x000000ffff0a7224 */ /* 0x001fe200078e0003 */
[----:B------:R-:W-:Y:S01]  /*19de0*/  IABS R17, R17 ;  /* 0x0000001100117213 */ /* 0x000fe20000000000 */
[----:B------:R-:W-:Y:S01]  /*19df0*/  IMAD.MOV.U32 R18, RZ, RZ, R0 ;  /* 0x000000ffff127224 */ /* 0x000fe200078e0000 */
[----:B------:R-:W-:Y:S01]  /*19e00*/  IABS R15, R2 ;  /* 0x00000002000f7213 */ /* 0x000fe20000000000 */
[----:B-1----:R-:W-:-:S04]  /*19e10*/  IMAD.HI.U32 R6, R8, R12, RZ ;  /* 0x0000000c08067227 */ /* 0x002fc800078e00ff */
[----:B------:R-:W-:Y:S01]  /*19e20*/  @!P0 IMAD.MOV R10, RZ, RZ, -R10 ;  /* 0x000000ffff0a8224 */ /* 0x000fe200078e0a0a */
[----:B------:R-:W-:Y:S01]  /*19e30*/  ISETP.GT.U32.AND P0, PT, R5, R9, PT ;  /* 0x000000090500720c */ /* 0x000fe20003f04070 */
[----:B------:R-:W-:Y:S02]  /*19e40*/  IMAD.MOV R6, RZ, RZ, -R6 ;  /* 0x000000ffff067224 */ /* 0x000fe400078e0a06 */
[----:B------:R-:W-:Y:S01]  /*19e50*/  @!P4 IMAD.IADD R13, R13, 0x1, -R5 ;  /* 0x000000010d0dc824 */ /* 0x000fe200078e0a05 */
[----:B------:R0:W-:Y:S01]  /*19e60*/  STL [R1+0x34], R10 ;  /* 0x0000340a01007387 */ /* 0x0001e20000100800 */
[C---:B------:R-:W-:Y:S02]  /*19e70*/  IMAD R12, R5.reuse, R6, R12 ;  /* 0x00000006050c7224 */ /* 0x040fe400078e020c */
[----:B---3--:R-:W-:Y:S02]  /*19e80*/  VIADD R4, R28, 0xf ;  /* 0x0000000f1c047836 */ /* 0x008fe40000000000 */
[----:B------:R-:W-:Y:S01]  /*19e90*/  IMAD.HI.U32 R6, R8, R17, RZ ;  /* 0x0000001108067227 */ /* 0x000fe200078e00ff */
[----:B------:R-:W-:-:S02]  /*19ea0*/  ISETP.GT.U32.AND P4, PT, R5, R12, PT ;  /* 0x0000000c0500720c */ /* 0x000fc40003f84070 */
[----:B------:R-:W-:Y:S01]  /*19eb0*/  IABS R3, R4 ;  /* 0x0000000400037213 */ /* 0x000fe20000000000 */
[----:B------:R-:W-:Y:S02]  /*19ec0*/  @!P0 IMAD.IADD R9, R9, 0x1, -R5 ;  /* 0x0000000109098824 */ /* 0x000fe400078e0a05 */
[----:B0-----:R-:W-:Y:S02]  /*19ed0*/  IMAD.MOV.U32 R10, RZ, RZ, R11 ;  /* 0x000000ffff0a7224 */ /* 0x001fe400078e000b */
[----:B------:R-:W-:Y:S01]  /*19ee0*/  IMAD.MOV R6, RZ, RZ, -R6 ;  /* 0x000000ffff067224 */ /* 0x000fe200078e0a06 */
[----:B------:R-:W-:Y:S01]  /*19ef0*/  ISETP.GT.U32.AND P0, PT, R5, R9, PT ;  /* 0x000000090500720c */ /* 0x000fe20003f04070 */
[----:B------:R-:W-:Y:S01]  /*19f00*/  @!P3 IMAD.MOV R10, RZ, RZ, -R10 ;  /* 0x000000ffff0ab224 */ /* 0x000fe200078e0a0a */
[----:B------:R-:W-:Y:S01]  /*19f10*/  ISETP.GE.AND P3, PT, R2, RZ, PT ;  /* 0x000000ff0200720c */ /* 0x000fe20003f66270 */
[----:B------:R-:W-:-:S03]  /*19f20*/  IMAD.HI.U32 R2, R8, R15, RZ ;  /* 0x0000000f08027227 */ /* 0x000fc600078e00ff */
[----:B------:R0:W-:Y:S01]  /*19f30*/  STL [R1+0x30], R10 ;  /* 0x0000300a01007387 */ /* 0x0001e20000100800 */
[----:B------:R-:W-:Y:S02]  /*19f40*/  @!P4 IMAD.IADD R12, R12, 0x1, -R5 ;  /* 0x000000010c0cc824 */ /* 0x000fe400078e0a05 */
[----:B------:R-:W-:-:S03]  /*19f50*/  IMAD.HI.U32 R11, R8, R3, RZ ;  /* 0x00000003080b7227 */ /* 0x000fc600078e00ff */
[----:B------:R-:W-:Y:S01]  /*19f60*/  ISETP.GT.U32.AND P4, PT, R5, R12, PT ;  /* 0x0000000c0500720c */ /* 0x000fe20003f84070 */
[----:B------:R-:W-:Y:S02]  /*19f70*/  IMAD.MOV R2, RZ, RZ, -R2 ;  /* 0x000000ffff027224 */ /* 0x000fe400078e0a02 */
[----:B------:R-:W-:Y:S02]  /*19f80*/  @!P0 IMAD.IADD R9, R9, 0x1, -R5 ;  /* 0x0000000109098824 */ /* 0x000fe400078e0a05 */
[----:B0-----:R-:W-:Y:S02]  /*19f90*/  IMAD.MOV.U32 R10, RZ, RZ, R13 ;  /* 0x000000ffff0a7224 */ /* 0x001fe400078e000d */
[C---:B------:R-:W-:Y:S02]  /*19fa0*/  IMAD R17, R5.reuse, R6, R17 ;  /* 0x0000000605117224 */ /* 0x040fe400078e0211 */
[----:B------:R-:W-:Y:S01]  /*19fb0*/  @!P5 IMAD.MOV R10, RZ, RZ, -R10 ;  /* 0x000000ffff0ad224 */ /* 0x000fe200078e0a0a */
[----:B------:R-:W-:Y:S01]  /*19fc0*/  ISETP.GE.AND P5, PT, R4, RZ, PT ;  /* 0x000000ff0400720c */ /* 0x000fe20003fa6270 */
[----:B------:R-:W-:Y:S01]  /*19fd0*/  IMAD.MOV R4, RZ, RZ, -R11 ;  /* 0x000000ffff047224 */ /* 0x000fe200078e0a0b */
[C---:B------:R-:W-:Y:S01]  /*19fe0*/  ISETP.GT.U32.AND P0, PT, R5.reuse, R17, PT ;  /* 0x000000110500720c */ /* 0x040fe20003f04070 */
[C---:B------:R-:W-:Y:S01]  /*19ff0*/  IMAD R15, R5.reuse, R2, R15 ;  /* 0x00000002050f7224 */ /* 0x040fe200078e020f */
[----:B------:R0:W-:Y:S01]  /*1a000*/  STL [R1+0x2c], R10 ;  /* 0x00002c0a01007387 */ /* 0x0001e20000100800 */
[----:B------:R-:W-:-:S02]  /*1a010*/  IMAD R3, R5, R4, R3 ;  /* 0x0000000405037224 */ /* 0x000fc400078e0203 */
[----:B------:R-:W-:Y:S02]  /*1a020*/  @!P4 IMAD.IADD R12, R12, 0x1, -R5 ;  /* 0x000000010c0cc824 */ /* 0x000fe400078e0a05 */
[C---:B------:R-:W-:Y:S01]  /*1a030*/  VIADD R2, R28.reuse, 0xe ;  /* 0x0000000e1c027836 */ /* 0x040fe20000000000 */
[----:B------:R-:W-:Y:S01]  /*1a040*/  ISETP.GT.U32.AND P4, PT, R5, R3, PT ;  /* 0x000000030500720c */ /* 0x000fe20003f84070 */
[----:B------:R-:W-:Y:S02]  /*1a050*/  VIADD R11, R28, 0xd ;  /* 0x0000000d1c0b7836 */ /* 0x000fe40000000000 */
[----:B0-----:R-:W-:Y:S01]  /*1a060*/  IMAD.MOV.U32 R10, RZ, RZ, R9 ;  /* 0x000000ffff0a7224 */ /* 0x001fe200078e0009 */
[----:B------:R-:W-:Y:S01]  /*1a070*/  IABS R6, R2 ;  /* 0x0000000200067213 */ /* 0x000fe20000000000 */
[----:B------:R-:W-:Y:S01]  /*1a080*/  @!P0 IMAD.IADD R17, R17, 0x1, -R5 ;  /* 0x0000000111118824 */ /* 0x000fe200078e0a05 */
[----:B------:R-:W-:Y:S01]  /*1a090*/  IABS R4, R11 ;  /* 0x0000000b00047213 */ /* 0x000fe20000000000 */
[----:B------:R-:W-:Y:S01]  /*1a0a0*/  @!P6 IMAD.MOV R10, RZ, RZ, -R10 ;  /* 0x000000ffff0ae224 */ /* 0x000fe200078e0a0a */
[----:B------:R-:W-:Y:S01]  /*1a0b0*/  ISETP.GT.U32.AND P6, PT, R5, R15, PT ;  /* 0x0000000f0500720c */ /* 0x000fe20003fc4070 */
[----:B------:R-:W-:Y:S01]  /*1a0c0*/  IMAD.HI.U32 R14, R8, R6, RZ ;  /* 0x00000006080e7227 */ /* 0x000fe200078e00ff */
[----:B------:R-:W-:-:S02]  /*1a0d0*/  ISETP.GE.AND P0, PT, R2, RZ, PT ;  /* 0x000000ff0200720c */ /* 0x000fc40003f06270 */
[----:B------:R0:W-:Y:S01]  /*1a0e0*/  STL [R1+0x28], R10 ;  /* 0x0000280a01007387 */ /* 0x0001e20000100800 */
[----:B------:R-:W-:Y:S02]  /*1a0f0*/  @!P4 IMAD.IADD R3, R3, 0x1, -R5 ;  /* 0x000000010303c824 */ /* 0x000fe400078e0a05 */
[----:B------:R-:W-:-:S04]  /*1a100*/  IMAD.HI.U32 R13, R8, R4, RZ ;  /* 0x00000004080d7227 */ /* 0x000fc800078e00ff */
[----:B------:R-:W-:Y:S02]  /*1a110*/  IMAD.MOV R14, RZ, RZ, -R14 ;  /* 0x000000ffff0e7224 */ /* 0x000fe400078e0a0e */
[----:B------:R-:W-:Y:S01]  /*1a120*/  @!P6 IMAD.IADD R15, R15, 0x1, -R5 ;  /* 0x000000010f0fe824 */ /* 0x000fe200078e0a05 */
[C---:B------:R-:W-:Y:S01]  /*1a130*/  ISETP.GT.U32.AND P6, PT, R5.reuse, R17, PT ;  /* 0x000000110500720c */ /* 0x040fe20003fc4070 */
[----:B------:R-:W-:Y:S02]  /*1a140*/  IMAD.MOV R13, RZ, RZ, -R13 ;  /* 0x000000ffff0d7224 */ /* 0x000fe400078e0a0d */
[C---:B------:R-:W-:Y:S01]  /*1a150*/  IMAD R6, R5.reuse, R14, R6 ;  /* 0x0000000e05067224 */ /* 0x040fe200078e0206 */
[C---:B------:R-:W-:Y:S01]  /*1a160*/  ISETP.GT.U32.AND P4, PT, R5.reuse, R15, PT ;  /* 0x0000000f0500720c */ /* 0x040fe20003f84070 */
[----:B------:R-:W-:Y:S02]  /*1a170*/  IMAD R4, R5, R13, R4 ;  /* 0x0000000d05047224 */ /* 0x000fe400078e0204 */
[----:B0-----:R-:W-:-:S02]  /*1a180*/  IMAD.MOV.U32 R10, RZ, RZ, R12 ;  /* 0x000000ffff0a7224 */ /* 0x001fc400078e000c */
[C---:B------:R-:W-:Y:S02]  /*1a190*/  VIADD R12, R28.reuse, 0x9 ;  /* 0x000000091c0c7836 */ /* 0x040fe40000000000 */
[----:B------:R-:W-:Y:S01]  /*1a1a0*/  @!P2 IMAD.MOV R10, RZ, RZ, -R10 ;  /* 0x000000ffff0aa224 */ /* 0x000fe200078e0a0a */
[----:B------:R-:W-:Y:S01]  /*1a1b0*/  ISETP.GT.U32.AND P2, PT, R5, R3, PT ;  /* 0x000000030500720c */ /* 0x000fe20003f44070 */
[--C-:B------:R-:W-:Y:S01]  /*1a1c0*/  @!P6 IMAD.IADD R17, R17, 0x1, -R5.reuse ;  /* 0x000000011111e824 */ /* 0x100fe200078e0a05 */
[----:B------:R-:W-:Y:S01]  /*1a1d0*/  ISETP.GT.U32.AND P6, PT, R5, R6, PT ;  /* 0x000000060500720c */ /* 0x000fe20003fc4070 */
[C---:B------:R-:W-:Y:S01]  /*1a1e0*/  VIADD R9, R28.reuse, 0xb ;  /* 0x0000000b1c097836 */ /* 0x040fe20000000000 */
[----:B------:R0:W-:Y:S01]  /*1a1f0*/  STL [R1+0x24], R10 ;  /* 0x0000240a01007387 */ /* 0x0001e20000100800 */
[----:B------:R-:W-:Y:S01]  /*1a200*/  @!P4 IMAD.IADD R15, R15, 0x1, -R5 ;  /* 0x000000010f0fc824 */ /* 0x000fe200078e0a05 */
[----:B------:R-:W-:Y:S01]  /*1a210*/  ISETP.GT.U32.AND P4, PT, R5, R4, PT ;  /* 0x000000040500720c */ /* 0x000fe20003f84070 */
[----:B------:R-:W-:Y:S01]  /*1a220*/  VIADD R14, R28, 0xa ;  /* 0x0000000a1c0e7836 */ /* 0x000fe20000000000 */
[----:B------:R-:W-:Y:S01]  /*1a230*/  IABS R13, R12 ;  /* 0x0000000c000d7213 */ /* 0x000fe20000000000 */
[----:B------:R-:W-:Y:S01]  /*1a240*/  @!P3 IMAD.MOV R15, RZ, RZ, -R15 ;  /* 0x000000ffff0fb224 */ /* 0x000fe200078e0a0f */
[----:B------:R-:W-:-:S02]  /*1a250*/  IABS R19, R9 ;  /* 0x0000000900137213 */ /* 0x000fc40000000000 */
[----:B------:R-:W-:Y:S01]  /*1a260*/  IABS R22, R14 ;  /* 0x0000000e00167213 */ /* 0x000fe20000000000 */
[--C-:B------:R-:W-:Y:S02]  /*1a270*/  @!P2 IMAD.IADD R3, R3, 0x1, -R5.reuse ;  /* 0x000000010303a824 */ /* 0x100fe400078e0a05 */
[----:B------:R-:W-:Y:S01]  /*1a280*/  @!P6 IMAD.IADD R6, R6, 0x1, -R5 ;  /* 0x000000010606e824 */ /* 0x000fe200078e0a05 */
[----:B------:R-:W-:Y:S01]  /*1a290*/  ISETP.GE.AND P6, PT, R11, RZ, PT ;  /* 0x000000ff0b00720c */ /* 0x000fe20003fc6270 */
[----:B0-----:R-:W-:Y:S02]  /*1a2a0*/  IMAD.MOV.U32 R10, RZ, RZ, R17 ;  /* 0x000000ffff0a7224 */ /* 0x001fe400078e0011 */
[----:B------:R-:W-:Y:S01]  /*1a2b0*/  @!P4 IMAD.IADD R4, R4, 0x1, -R5 ;  /* 0x000000010404c824 */ /* 0x000fe200078e0a05 */
[C---:B------:R-:W-:Y:S01]  /*1a2c0*/  ISETP.GT.U32.AND P4, PT, R5.reuse, R6, PT ;  /* 0x000000060500720c */ /* 0x040fe20003f84070 */
[----:B------:R-:W-:Y:S02]  /*1a2d0*/  @!P1 IMAD.MOV R10, RZ, RZ, -R10 ;  /* 0x000000ffff0a9224 */ /* 0x000fe400078e0a0a */
[----:B------:R-:W-:Y:S01]  /*1a2e0*/  IMAD.HI.U32 R21, R8, R13, RZ ;  /* 0x0000000d08157227 */ /* 0x000fe200078e00ff */
[----:B------:R-:W-:-:S02]  /*1a2f0*/  ISETP.GT.U32.AND P1, PT, R5, R4, PT ;  /* 0x000000040500720c */ /* 0x000fc40003f24070 */
[----:B------:R0:W-:Y:S01]  /*1a300*/  STL [R1+0x20], R10 ;  /* 0x0000200a01007387 */ /* 0x0001e20000100800 */
[----:B------:R-:W-:-:S03]  /*1a310*/  IMAD.HI.U32 R2, R8, R19, RZ ;  /* 0x0000001308027227 */ /* 0x000fc600078e00ff */
[----:B------:R-:W-:Y:S01]  /*1a320*/  STL [R1+0x1c], R15 ;  /* 0x00001c0f01007387 */ /* 0x000fe20000100800 */
[----:B------:R-:W-:-:S04]  /*1a330*/  IMAD.HI.U32 R23, R8, R22, RZ ;  /* 0x0000001608177227 */ /* 0x000fc800078e00ff */
[----:B------:R-:W-:Y:S01]  /*1a340*/  @!P4 IMAD.IADD R6, R6, 0x1, -R5 ;  /* 0x000000010606c824 */ /* 0x000fe200078e0a05 */
[----:B------:R-:W-:Y:S01]  /*1a350*/  ISETP.GE.AND P4, PT, R9, RZ, PT ;  /* 0x000000ff0900720c */ /* 0x000fe20003f86270 */
[----:B0-----:R-:W-:Y:S02]  /*1a360*/  IMAD.MOV.U32 R10, RZ, RZ, R3 ;  /* 0x000000ffff0a7224 */ /* 0x001fe400078e0003 */
[----:B------:R-:W-:Y:S02]  /*1a370*/  @!P1 IMAD.IADD R4, R4, 0x1, -R5 ;  /* 0x0000000104049824 */ /* 0x000fe400078e0a05 */
[----:B------:R-:W-:Y:S02]  /*1a380*/  @!P5 IMAD.MOV R10, RZ, RZ, -R10 ;  /* 0x000000ffff0ad224 */ /* 0x000fe400078e0a0a */
[----:B------:R-:W-:Y:S02]  /*1a390*/  IMAD.MOV.U32 R0, RZ, RZ, R4 ;  /* 0x000000ffff007224 */ /* 0x000fe400078e0004 */
[----:B------:R-:W-:Y:S01]  /*1a3a0*/  IMAD.MOV R21, RZ, RZ, -R21 ;  /* 0x000000ffff157224 */ /* 0x000fe200078e0a15 */
[----:B------:R0:W-:Y:S01]  /*1a3b0*/  STL [R1+0x14], R10 ;  /* 0x0000140a01007387 */ /* 0x0001e20000100800 */
[----:B------:R-:W-:-:S02]  /*1a3c0*/  @!P6 IMAD.MOV R0, RZ, RZ, -R0 ;  /* 0x000000ffff00e224 */ /* 0x000fc400078e0a00 */
[----:B------:R-:W-:Y:S02]  /*1a3d0*/  IMAD.MOV R2, RZ, RZ, -R2 ;  /* 0x000000ffff027224 */ /* 0x000fe400078e0a02 */
[----:B------:R-:W-:Y:S02]  /*1a3e0*/  IMAD.MOV R23, RZ, RZ, -R23 ;  /* 0x000000ffff177224 */ /* 0x000fe400078e0a17 */
[C---:B------:R-:W-:Y:S02]  /*1a3f0*/  IMAD R13, R5.reuse, R21, R13 ;  /* 0x00000015050d7224 */ /* 0x040fe400078e020d */
[C---:B------:R-:W-:Y:S02]  /*1a400*/  IMAD R19, R5.reuse, R2, R19 ;  /* 0x0000000205137224 */ /* 0x040fe400078e0213 */
[----:B0-----:R-:W-:Y:S01]  /*1a410*/  IMAD.MOV.U32 R10, RZ, RZ, R6 ;  /* 0x000000ffff0a7224 */ /* 0x001fe200078e0006 */
[C---:B------:R-:W-:Y:S01]  /*1a420*/  ISETP.GT.U32.AND P5, PT, R5.reuse, R13, PT ;  /* 0x0000000d0500720c */ /* 0x040fe20003fa4070 */
[C---:B------:R-:W-:Y:S01]  /*1a430*/  IMAD R11, R5.reuse, R23, R22 ;  /* 0x00000017050b7224 */ /* 0x040fe200078e0216 */
[----:B------:R-:W-:Y:S01]  /*1a440*/  ISETP.GT.U32.AND P2, PT, R5, R19, PT ;  /* 0x000000130500720c */ /* 0x000fe20003f44070 */
[----:B------:R-:W-:-:S02]  /*1a450*/  @!P0 IMAD.MOV R10, RZ, RZ, -R10 ;  /* 0x000000ffff0a8224 */ /* 0x000fc400078e0a0a */
[C---:B------:R-:W-:Y:S01]  /*1a460*/  VIADD R2, R28.reuse, 0x8 ;  /* 0x000000081c027836 */ /* 0x040fe20000000000 */
[----:B------:R-:W-:Y:S01]  /*1a470*/  ISETP.GT.U32.AND P3, PT, R5, R11, PT ;  /* 0x0000000b0500720c */ /* 0x000fe20003f64070 */
[C---:B------:R-:W-:Y:S01]  /*1a480*/  VIADD R3, R28.reuse, 0x7 ;  /* 0x000000071c037836 */ /* 0x040fe20000000000 */
[----:B------:R-:W-:Y:S01]  /*1a490*/  STL [R1+0x3304], R10 ;  /* 0x0033040a01007387 */ /* 0x000fe20000100800 */
[----:B------:R-:W-:Y:S01]  /*1a4a0*/  VIADD R9, R28, 0x6 ;  /* 0x000000061c097836 */ /* 0x000fe20000000000 */
[----:B------:R-:W-:Y:S02]  /*1a4b0*/  IABS R16, R2 ;  /* 0x0000000200107213 */ /* 0x000fe40000000000 */
[----:B------:R0:W-:Y:S01]  /*1a4c0*/  STL [R1+0x3308], R0 ;  /* 0x0033080001007387 */ /* 0x0001e20000100800 */
[--C-:B------:R-:W-:Y:S01]  /*1a4d0*/  @!P5 IMAD.IADD R13, R13, 0x1, -R5.reuse ;  /* 0x000000010d0dd824 */ /* 0x100fe200078e0a05 */
[----:B------:R-:W-:Y:S01]  /*1a4e0*/  IABS R17, R3 ;  /* 0x0000000300117213 */ /* 0x000fe20000000000 */
[----:B------:R-:W-:Y:S01]  /*1a4f0*/  @!P2 IMAD.IADD R19, R19, 0x1, -R5 ;  /* 0x000000011313a824 */ /* 0x000fe200078e0a05 */
[----:B------:R-:W-:Y:S01]  /*1a500*/  IABS R15, R9 ;  /* 0x00000009000f7213 */ /* 0x000fe20000000000 */
[----:B------:R-:W-:Y:S01]  /*1a510*/  IMAD.HI.U32 R20, R8, R16, RZ ;  /* 0x0000001008147227 */ /* 0x000fe200078e00ff */
[----:B------:R-:W-:-:S02]  /*1a520*/  ISETP.GT.U32.AND P0, PT, R5, R13, PT ;  /* 0x0000000d0500720c */ /* 0x000fc40003f04070 */
[----:B------:R-:W-:Y:S01]  /*1a530*/  ISETP.GT.U32.AND P2, PT, R5, R19, PT ;  /* 0x000000130500720c */ /* 0x000fe20003f44070 */
[----:B------:R-:W-:Y:S01]  /*1a540*/  @!P3 IMAD.IADD R11, R11, 0x1, -R5 ;  /* 0x000000010b0bb824 */ /* 0x000fe200078e0a05 */
[----:B0-----:R-:W3:Y:S01]  /*1a550*/  LDL R0, [R1+0x378] ;  /* 0x0003780001007983 */ /* 0x001ee20000100800 */
[----:B------:R-:W-:Y:S01]  /*1a560*/  ISETP.GE.AND P3, PT, R12, RZ, PT ;  /* 0x000000ff0c00720c */ /* 0x000fe20003f66270 */
[----:B------:R-:W-:Y:S02]  /*1a570*/  IMAD.HI.U32 R12, R8, R17, RZ ;  /* 0x00000011080c7227 */ /* 0x000fe400078e00ff */
[----:B------:R-:W-:Y:S02]  /*1a580*/  ISETP.GT.U32.AND P5, PT, R5, R11, PT ;  /* 0x0000000b0500720c */ /* 0x000fe40003fa4070 */
[----:B------:R-:W-:Y:S02]  /*1a590*/  IMAD.MOV R20, RZ, RZ, -R20 ;  /* 0x000000ffff147224 */ /* 0x000fe400078e0a14 */
[----:B------:R-:W-:-:S02]  /*1a5a0*/  IMAD.MOV R12, RZ, RZ, -R12 ;  /* 0x000000ffff0c7224 */ /* 0x000fc400078e0a0c */
[C---:B------:R-:W-:Y:S02]  /*1a5b0*/  IMAD R16, R5.reuse, R20, R16 ;  /* 0x0000001405107224 */ /* 0x040fe400078e0210 */
[----:B------:R-:W-:Y:S02]  /*1a5c0*/  IMAD R17, R5, R12, R17 ;  /* 0x0000000c05117224 */ /* 0x000fe400078e0211 */
[----:B------:R-:W-:Y:S01]  /*1a5d0*/  @!P0 IMAD.IADD R13, R13, 0x1, -R5 ;  /* 0x000000010d0d8824 */ /* 0x000fe200078e0a05 */
[C---:B------:R-:W-:Y:S01]  /*1a5e0*/  ISETP.GT.U32.AND P1, PT, R5.reuse, R16, PT ;  /* 0x000000100500720c */ /* 0x040fe20003f24070 */
[----:B------:R-:W-:Y:S01]  /*1a5f0*/  IMAD.HI.U32 R6, R8, R15, RZ ;  /* 0x0000000f08067227 */ /* 0x000fe200078e00ff */
[----:B------:R-:W-:-:S03]  /*1a600*/  ISETP.GT.U32.AND P0, PT, R5, R17, PT ;  /* 0x000000110500720c */ /* 0x000fc60003f04070 */
[----:B------:R-:W-:Y:S01]  /*1a610*/  @!P2 IMAD.IADD R19, R19, 0x1, -R5 ;  /* 0x000000011313a824 */ /* 0x000fe200078e0a05 */
[----:B------:R-:W-:Y:S01]  /*1a620*/  ISETP.GE.AND P2, PT, R14, RZ, PT ;  /* 0x000000ff0e00720c */ /* 0x000fe20003f46270 */
[----:B------:R-:W-:-:S04]  /*1a630*/  IMAD.MOV R6, RZ, RZ, -R6 ;  /* 0x000000ffff067224 */ /* 0x000fc800078e0a06 */
[----:B------:R-:W-:Y:S02]  /*1a640*/  IMAD R15, R5, R6, R15 ;  /* 0x00000006050f7224 */ /* 0x000fe400078e020f */
[--C-:B------:R-:W-:Y:S01]  /*1a650*/  @!P1 IMAD.IADD R16, R16, 0x1, -R5.reuse ;  /* 0x0000000110109824 */ /* 0x100fe200078e0a05 */
[----:B------:R-:W-:Y:S01]  /*1a660*/  ISETP.GE.AND P1, PT, R2, RZ, PT ;  /* 0x000000ff0200720c */ /* 0x000fe20003f26270 */
[----:B------:R-:W-:Y:S01]  /*1a670*/  @!P0 IMAD.IADD R17, R17, 0x1, -R5 ;  /* 0x0000000111118824 */ /* 0x000fe200078e0a05 */
[C---:B------:R-:W-:Y:S01]  /*1a680*/  ISETP.GT.U32.AND P0, PT, R5.reuse, R15, PT ;  /* 0x0000000f0500720c */ /* 0x040fe20003f04070 */
[----:B------:R-:W-:Y:S01]  /*1a690*/  @!P3 IMAD.MOV R13, RZ, RZ, -R13 ;  /* 0x000000ffff0db224 */ /* 0x000fe200078e0a0d */
[----:B------:R-:W-:Y:S01]  /*1a6a0*/  ISETP.GT.U32.AND P6, PT, R5, R16, PT ;  /* 0x000000100500720c */ /* 0x000fe20003fc4070 */
[----:B------:R-:W-:-:S10]  /*1a6b0*/  @!P5 IMAD.IADD R11, R11, 0x1, -R5 ;  /* 0x000000010b0bd824 */ /* 0x000fd400078e0a05 */
[----:B------:R-:W-:Y:S01]  /*1a6c0*/  @!P0 IMAD.IADD R15, R15, 0x1, -R5 ;  /* 0x000000010f0f8824 */ /* 0x000fe200078e0a05 */
[----:B------:R-:W-:Y:S01]  /*1a6d0*/  ISETP.GE.AND P5, PT, R3, RZ, PT ;  /* 0x000000ff0300720c */ /* 0x000fe20003fa6270 */
[----:B------:R-:W-:Y:S02]  /*1a6e0*/  @!P2 IMAD.MOV R11, RZ, RZ, -R11 ;  /* 0x000000ffff0ba224 */ /* 0x000fe400078e0a0b */
[----:B------:R-:W-:Y:S01]  /*1a6f0*/  @!P4 IMAD.MOV R19, RZ, RZ, -R19 ;  /* 0x000000ffff13c224 */ /* 0x000fe200078e0a13 */
[----:B------:R-:W-:Y:S01]  /*1a700*/  ISETP.GT.U32.AND P2, PT, R5, R15, PT ;  /* 0x0000000f0500720c */ /* 0x000fe20003f44070 */
[----:B------:R-:W-:Y:S02]  /*1a710*/  @!P6 IMAD.IADD R16, R16, 0x1, -R5 ;  /* 0x000000011010e824 */ /* 0x000fe400078e0a05 */
[----:B------:R-:W-:Y:S02]  /*1a720*/  IMAD R29, R29, UR6, RZ ;  /* 0x000000061d1d7c24 */ /* 0x000fe4000f8e02ff */
[----:B------:R-:W-:Y:S01]  /*1a730*/  IMAD R10, RZ, RZ, -UR6 ;  /* 0x80000006ff0a7e24 */ /* 0x000fe2000f8e02ff */
[----:B------:R-:W-:Y:S04]  /*1a740*/  STL [R1+0x330c], R19 ;  /* 0x00330c1301007387 */ /* 0x000fe80000100800 */
[----:B------:R0:W-:Y:S01]  /*1a750*/  STL [R1+0x3310], R11 ;  /* 0x0033100b01007387 */ /* 0x0001e20000100800 */
[----:B------:R-:W-:-:S02]  /*1a760*/  @!P1 IMAD.MOV R16, RZ, RZ, -R16 ;  /* 0x000000ffff109224 */ /* 0x000fc400078e0a10 */
[----:B------:R-:W-:Y:S02]  /*1a770*/  @!P2 IMAD.IADD R15, R15, 0x1, -R5 ;  /* 0x000000010f0fa824 */ /* 0x000fe400078e0a05 */
[----:B0-----:R-:W-:Y:S01]  /*1a780*/  IMAD R11, R10, 0x4, R29 ;  /* 0x000000040a0b7824 */ /* 0x001fe200078e021d */
[----:B------:R-:W-:Y:S04]  /*1a790*/  STL [R1+0x3314], R13 ;  /* 0x0033140d01007387 */ /* 0x000fe80000100800 */
[----:B------:R-:W-:Y:S04]  /*1a7a0*/  STL [R1+0x3318], R16 ;  /* 0x0033181001007387 */ /* 0x000fe80000100800 */
[----:B------:R0:W-:Y:S01]  /*1a7b0*/  STL [R1+0x3c], R11 ;  /* 0x00003c0b01007387 */ /* 0x0001e20000100800 */
[----:B---3--:R-:W-:-:S02]  /*1a7c0*/  VIADD R14, R0, 0x5 ;  /* 0x00000005000e7836 */ /* 0x008fc40000000000 */
[----:B------:R-:W-:-:S03]  /*1a7d0*/  VIADD R6, R0, 0x4 ;  /* 0x0000000400067836 */ /* 0x000fc60000000000 */
[----:B------:R-:W-:Y:S02]  /*1a7e0*/  IABS R12, R14 ;  /* 0x0000000e000c7213 */ /* 0x000fe40000000000 */
[----:B------:R-:W-:-:S03]  /*1a7f0*/  IABS R21, R6 ;  /* 0x0000000600157213 */ /* 0x000fc60000000000 */
[----:B------:R-:W-:-:S04]  /*1a800*/  IMAD.HI.U32 R2, R8, R12, RZ ;  /* 0x0000000c08027227 */ /* 0x000fc800078e00ff */
[----:B------:R-:W-:Y:S02]  /*1a810*/  IMAD.MOV R2, RZ, RZ, -R2 ;  /* 0x000000ffff027224 */ /* 0x000fe400078e0a02 */
[----:B------:R-:W-:-:S04]  /*1a820*/  IMAD.HI.U32 R27, R8, R21, RZ ;  /* 0x00000015081b7227 */ /* 0x000fc800078e00ff */
[----:B------:R-:W-:Y:S02]  /*1a830*/  IMAD R12, R5, R2, R12 ;  /* 0x00000002050c7224 */ /* 0x000fe400078e020c */
[----:B------:R-:W-:-:S03]  /*1a840*/  IMAD.MOV R27, RZ, RZ, -R27 ;  /* 0x000000ffff1b7224 */ /* 0x000fc600078e0a1b */
[C---:B------:R-:W-:Y:S01]  /*1a850*/  ISETP.GT.U32.AND P0, PT, R5.reuse, R12, PT ;  /* 0x0000000c0500720c */ /* 0x040fe20003f04070 */
[----:B------:R-:W-:-:S05]  /*1a860*/  IMAD R21, R5, R27, R21 ;  /* 0x0000001b05157224 */ /* 0x000fca00078e0215 */
[C---:B------:R-:W-:Y:S01]  /*1a870*/  ISETP.GT.U32.AND P3, PT, R5.reuse, R21, PT ;  /* 0x000000150500720c */ /* 0x040fe20003f64070 */
[C---:B------:R-:W-:Y:S02]  /*1a880*/  VIADD R3, R0.reuse, 0x2 ;  /* 0x0000000200037836 */ /* 0x040fe40000000000 */
[C---:B------:R-:W-:Y:S02]  /*1a890*/  VIADD R4, R0.reuse, 0x3 ;  /* 0x0000000300047836 */ /* 0x040fe40000000000 */
[----:B------:R-:W-:Y:S02]  /*1a8a0*/  VIADD R25, R0, 0x7c ;  /* 0x0000007c00197836 */ /* 0x000fe40000000000 */
[----:B------:R-:W-:Y:S01]  /*1a8b0*/  @!P0 IMAD.IADD R12, R12, 0x1, -R5 ;  /* 0x000000010c0c8824 */ /* 0x000fe200078e0a05 */
[----:B------:R-:W-:Y:S02]  /*1a8c0*/  ISETP.GT.U32.AND P0, PT, R5, R17, PT ;  /* 0x000000110500720c */ /* 0x000fe40003f04070 */
[----:B------:R-:W-:-:S02]  /*1a8d0*/  IABS R23, R3 ;  /* 0x0000000300177213 */ /* 0x000fc40000000000 */
[----:B------:R-:W-:Y:S01]  /*1a8e0*/  IABS R22, R4 ;  /* 0x0000000400167213 */ /* 0x000fe20000000000 */
[----:B------:R-:W-:Y:S01]  /*1a8f0*/  @!P3 IMAD.IADD R21, R21, 0x1, -R5 ;  /* 0x000000011515b824 */ /* 0x000fe200078e0a05 */
[----:B------:R-:W-:Y:S01]  /*1a900*/  ISETP.GE.AND P6, PT, R25, RZ, PT ;  /* 0x000000ff1900720c */ /* 0x000fe20003fc6270 */
[----:B------:R-:W-:Y:S01]  /*1a910*/  IMAD.HI.U32 R20, R8, R23, RZ ;  /* 0x0000001708147227 */ /* 0x000fe200078e00ff */
[----:B------:R-:W-:Y:S02]  /*1a920*/  IABS R25, R25 ;  /* 0x0000001900197213 */ /* 0x000fe40000000000 */
[----:B------:R-:W-:Y:S01]  /*1a930*/  ISETP.GE.AND P3, PT, R9, RZ, PT ;  /* 0x000000ff0900720c */ /* 0x000fe20003f66270 */
[----:B------:R-:W-:Y:S01]  /*1a940*/  VIADD R2, R0, 0x1 ;  /* 0x0000000100027836 */ /* 0x000fe20000000000 */
[----:B------:R-:W-:Y:S01]  /*1a950*/  ISETP.GT.U32.AND P4, PT, R5, R12, PT ;  /* 0x0000000c0500720c */ /* 0x000fe20003f84070 */
[----:B------:R-:W-:-:S04]  /*1a960*/  IMAD.HI.U32 R26, R8, R22, RZ ;  /* 0x00000016081a7227 */ /* 0x000fc800078e00ff */
[----:B------:R-:W-:Y:S01]  /*1a970*/  IMAD.HI.U32 R28, R8, R25, RZ ;  /* 0x00000019081c7227 */ /* 0x000fe200078e00ff */
[----:B------:R-:W-:-:S03]  /*1a980*/  IABS R24, R2 ;  /* 0x0000000200187213 */ /* 0x000fc60000000000 */
[----:B------:R-:W-:Y:S02]  /*1a990*/  IMAD.MOV R20, RZ, RZ, -R20 ;  /* 0x000000ffff147224 */ /* 0x000fe400078e0a14 */
[----:B------:R-:W-:Y:S02]  /*1a9a0*/  IMAD.MOV R26, RZ, RZ, -R26 ;  /* 0x000000ffff1a7224 */ /* 0x000fe400078e0a1a */
[----:B------:R-:W-:Y:S02]  /*1a9b0*/  IMAD R9, R10, 0x4, R11 ;  /* 0x000000040a097824 */ /* 0x000fe400078e020b */
[----:B------:R-:W-:Y:S01]  /*1a9c0*/  @!P0 IMAD.IADD R17, R17, 0x1, -R5 ;  /* 0x0000000111118824 */ /* 0x000fe200078e0a05 */
[----:B0-----:R-:W0:Y:S01]  /*1a9d0*/  LDC R11, c[0x0][0x3ac] ;  /* 0x0000eb00ff0b7b82 */ /* 0x001e220000000800 */
[----:B------:R-:W-:Y:S02]  /*1a9e0*/  IMAD.MOV R28, RZ, RZ, -R28 ;  /* 0x000000ffff1c7224 */ /* 0x000fe400078e0a1c */
[----:B------:R-:W-:-:S02]  /*1a9f0*/  IMAD R23, R5, R20, R23 ;  /* 0x0000001405177224 */ /* 0x000fc400078e0217 */
[C---:B------:R-:W-:Y:S02]  /*1aa00*/  IMAD R22, R5.reuse, R26, R22 ;  /* 0x0000001a05167224 */ /* 0x040fe400078e0216 */
[----:B------:R-:W-:Y:S02]  /*1aa10*/  IMAD R29, R10, 0x4, R9 ;  /* 0x000000040a1d7824 */ /* 0x000fe400078e0209 */
[----:B------:R-:W-:Y:S01]  /*1aa20*/  IMAD.HI.U32 R26, R8, R24, RZ ;  /* 0x00000018081a7227 */ /* 0x000fe200078e00ff */
[----:B------:R-:W-:-:S03]  /*1aa30*/  ISETP.GT.U32.AND P0, PT, R5, R23, PT ;  /* 0x000000170500720c */ /* 0x000fc60003f04070 */
[----:B------:R-:W-:Y:S02]  /*1aa40*/  @!P5 IMAD.MOV R17, RZ, RZ, -R17 ;  /* 0x000000ffff11d224 */ /* 0x000fe400078e0a11 */
[C---:B------:R-:W-:Y:S02]  /*1aa50*/  IMAD R25, R5.reuse, R28, R25 ;  /* 0x0000001c05197224 */ /* 0x040fe400078e0219 */
[----:B------:R-:W-:Y:S02]  /*1aa60*/  @!P3 IMAD.MOV R15, RZ, RZ, -R15 ;  /* 0x000000ffff0fb224 */ /* 0x000fe400078e0a0f */
[----:B------:R-:W-:Y:S01]  /*1aa70*/  IMAD R28, R10, 0x4, R29 ;  /* 0x000000040a1c7824 */ /* 0x000fe200078e021d */
[----:B------:R-:W-:Y:S01]  /*1aa80*/  STL [R1+0x331c], R17 ;  /* 0x00331c1101007387 */ /* 0x000fe20000100800 */
[----:B------:R-:W-:Y:S02]  /*1aa90*/  IMAD.MOV R26, RZ, RZ, -R26 ;  /* 0x000000ffff1a7224 */ /* 0x000fe400078e0a1a */
[----:B------:R-:W-:Y:S01]  /*1aaa0*/  @!P4 IMAD.IADD R12, R12, 0x1, -R5 ;  /* 0x000000010c0cc824 */ /* 0x000fe200078e0a05 */
[C---:B------:R-:W-:Y:S01]  /*1aab0*/  ISETP.GT.U32.AND P4, PT, R5.reuse, R25, PT ;  /* 0x000000190500720c */ /* 0x040fe20003f84070 */
[----:B------:R-:W-:Y:S01]  /*1aac0*/  STL [R1+0x3320], R15 ;  /* 0x0033200f01007387 */ /* 0x000fe20000100800 */
[----:B------:R-:W-:-:S02]  /*1aad0*/  IMAD R24, R5, R26, R24 ;  /* 0x0000001a05187224 */ /* 0x000fc400078e0218 */
[----:B------:R-:W-:Y:S01]  /*1aae0*/  IMAD R27, R10, 0x4, R28 ;  /* 0x000000040a1b7824 */ /* 0x000fe200078e021c */
[----:B------:R-:W-:Y:S04]  /*1aaf0*/  STL [R1+0x7c], R9 ;  /* 0x00007c0901007387 */ /* 0x000fe80000100800 */
[----:B------:R1:W-:Y:S01]  /*1ab00*/  STL.64 [R1+0x32f8], R28 ;  /* 0x0032f81c01007387 */ /* 0x0003e20000100a00 */
[C---:B------:R-:W-:Y:S02]  /*1ab10*/  ISETP.GT.U32.AND P1, PT, R5.reuse, R22, PT ;  /* 0x000000160500720c */ /* 0x040fe40003f24070 */
[----:B------:R-:W-:Y:S01]  /*1ab20*/  ISETP.GT.U32.AND P2, PT, R5, R24, PT ;  /* 0x000000180500720c */ /* 0x000fe20003f44070 */
[--C-:B------:R-:W-:Y:S01]  /*1ab30*/  @!P0 IMAD.IADD R23, R23, 0x1, -R5.reuse ;  /* 0x0000000117178824 */ /* 0x100fe200078e0a05 */
[----:B------:R-:W-:Y:S01]  /*1ab40*/  IABS R20, R0 ;  /* 0x0000000000147213 */ /* 0x000fe20000000000 */
[----:B-1----:R-:W1:Y:S01]  /*1ab50*/  S2R R28, SR_TID.X ;  /* 0x00000000001c7919 */ /* 0x002e620000002100 */
[----:B------:R-:W-:-:S02]  /*1ab60*/  @!P4 IMAD.IADD R25, R25, 0x1, -R5 ;  /* 0x000000011919c824 */ /* 0x000fc400078e0a05 */
[C---:B------:R-:W-:Y:S01]  /*1ab70*/  ISETP.GT.U32.AND P4, PT, R5.reuse, R23, PT ;  /* 0x000000170500720c */ /* 0x040fe20003f84070 */
[----:B------:R-:W-:Y:S01]  /*1ab80*/  IMAD.HI.U32 R8, R8, R20, RZ ;  /* 0x0000001408087227 */ /* 0x000fe200078e00ff */
[----:B------:R-:W-:-:S03]  /*1ab90*/  ISETP.GT.U32.AND P0, PT, R5, R21, PT ;  /* 0x000000150500720c */ /* 0x000fc60003f04070 */
[--C-:B------:R-:W-:Y:S02]  /*1aba0*/  @!P1 IMAD.IADD R22, R22, 0x1, -R5.reuse ;  /* 0x0000000116169824 */ /* 0x100fe400078e0a05 */
[----:B------:R-:W-:Y:S01]  /*1abb0*/  IMAD.MOV R8, RZ, RZ, -R8 ;  /* 0x000000ffff087224 */ /* 0x000fe200078e0a08 */
[C---:B------:R-:W-:Y:S01]  /*1abc0*/  ISETP.GT.U32.AND P5, PT, R5.reuse, R25, PT ;  /* 0x000000190500720c */ /* 0x040fe20003fa4070 */
[----:B------:R-:W-:Y:S01]  /*1abd0*/  @!P2 IMAD.IADD R24, R24, 0x1, -R5 ;  /* 0x000000011818a824 */ /* 0x000fe200078e0a05 */
[C---:B------:R-:W-:Y:S01]  /*1abe0*/  ISETP.GT.U32.AND P2, PT, R5.reuse, R22, PT ;  /* 0x000000160500720c */ /* 0x040fe20003f44070 */
[----:B------:R-:W-:-:S03]  /*1abf0*/  IMAD R26, R5, R8, R20 ;  /* 0x00000008051a7224 */ /* 0x000fc600078e0214 */
[----:B------:R-:W-:Y:S01]  /*1ac00*/  ISETP.GT.U32.AND P3, PT, R5, R24, PT ;  /* 0x000000180500720c */ /* 0x000fe20003f64070 */
[--C-:B------:R-:W-:Y:S01]  /*1ac10*/  @!P4 IMAD.IADD R23, R23, 0x1, -R5.reuse ;  /* 0x000000011717c824 */ /* 0x100fe200078e0a05 */
[----:B------:R-:W-:Y:S01]  /*1ac20*/  ISETP.GT.U32.AND P4, PT, R5, R26, PT ;  /* 0x0000001a0500720c */ /* 0x000fe20003f84070 */
[----:B------:R-:W-:Y:S01]  /*1ac30*/  @!P0 IMAD.IADD R21, R21, 0x1, -R5 ;  /* 0x0000000115158824 */ /* 0x000fe200078e0a05 */
[----:B------:R-:W-:Y:S01]  /*1ac40*/  ISETP.GE.AND P0, PT, R6, RZ, PT ;  /* 0x000000ff0600720c */ /* 0x000fe20003f06270 */
[----:B------:R-:W-:Y:S02]  /*1ac50*/  IMAD R6, R10, 0x4, R27 ;  /* 0x000000040a067824 */ /* 0x000fe400078e021b */
[--C-:B------:R-:W-:Y:S01]  /*1ac60*/  @!P5 IMAD.IADD R25, R25, 0x1, -R5.reuse ;  /* 0x000000011919d824 */ /* 0x100fe200078e0a05 */
[----:B------:R-:W-:Y:S01]  /*1ac70*/  ISETP.GE.AND P5, PT, R2, RZ, PT ;  /* 0x000000ff0200720c */ /* 0x000fe20003fa6270 */
[----:B------:R-:W-:Y:S01]  /*1ac80*/  IMAD R2, R10, 0x4, R6 ;  /* 0x000000040a027824 */ /* 0x000fe200078e0206 */
[----:B------:R-:W-:Y:S01]  /*1ac90*/  ISETP.GE.AND P1, PT, R14, RZ, PT ;  /* 0x000000ff0e00720c */ /* 0x000fe20003f26270 */
[--C-:B------:R-:W-:Y:S01]  /*1aca0*/  @!P2 IMAD.IADD R22, R22, 0x1, -R5.reuse ;  /* 0x000000011616a824 */ /* 0x100fe200078e0a05 */
[----:B------:R-:W-:Y:S01]  /*1acb0*/  ISETP.GE.AND P2, PT, R4, RZ, PT ;  /* 0x000000ff0400720c */ /* 0x000fe20003f46270 */
[----:B------:R-:W-:-:S02]  /*1acc0*/  @!P3 IMAD.IADD R24, R24, 0x1, -R5 ;  /* 0x000000011818b824 */ /* 0x000fc400078e0a05 */
[----:B-1----:R-:W-:Y:S01]  /*1acd0*/  IMAD.SHL.U32 R9, R28, 0x8, RZ ;  /* 0x000000081c097824 */ /* 0x002fe200078e00ff */
[----:B------:R-:W-:Y:S02]  /*1ace0*/  SHF.R.S32.HI R14, RZ, 0x6, R28 ;  /* 0x00000006ff0e7819 */ /* 0x000fe4000001141c */
[----:B------:R-:W-:Y:S01]  /*1acf0*/  ISETP.GE.AND P3, PT, R3, RZ, PT ;  /* 0x000000ff0300720c */ /* 0x000fe20003f66270 */
[----:B------:R-:W-:Y:S01]  /*1ad00*/  IMAD R3, R10, 0x4, R2 ;  /* 0x000000040a037824 */ /* 0x000fe200078e0202 */
[C---:B------:R-:W-:Y:S02]  /*1ad10*/  LOP3.LUT R8, R28.reuse, 0x60, RZ, 0xc0, !PT ;  /* 0x000000601c087812 */ /* 0x040fe400078ec0ff */
[----:B------:R-:W-:Y:S01]  /*1ad20*/  LOP3.LUT R4, R28, 0x7, RZ, 0xc0, !PT ;  /* 0x000000071c047812 */ /* 0x000fe200078ec0ff */
[----:B------:R-:W-:Y:S01]  /*1ad30*/  @!P4 IMAD.IADD R26, R26, 0x1, -R5 ;  /* 0x000000011a1ac824 */ /* 0x000fe200078e0a05 */
[----:B------:R-:W-:Y:S02]  /*1ad40*/  LOP3.LUT R9, R9, 0x30, RZ, 0xc0, !PT ;  /* 0x0000003009097812 */ /* 0x000fe400078ec0ff */
[----:B------:R-:W-:Y:S01]  /*1ad50*/  SGXT R14, R14, 0x1 ;  /* 0x000000010e0e781a */ /* 0x000fe20000000200 */
[----:B------:R-:W-:Y:S01]  /*1ad60*/  IMAD.SHL.U32 R20, R28, 0x2, RZ ;  /* 0x000000021c147824 */ /* 0x000fe200078e00ff */
[----:B------:R-:W-:Y:S01]  /*1ad70*/  STL [R1+0x3324], R27 ;  /* 0x0033241b01007387 */ /* 0x000fe20000100800 */
[----:B------:R-:W-:Y:S01]  /*1ad80*/  IMAD R8, R4, 0x4, R8 ;  /* 0x0000000404087824 */ /* 0x000fe200078e0208 */
[----:B------:R-:W-:Y:S01]  /*1ad90*/  LOP3.LUT R14, R14, 0x90, RZ, 0xc0, !PT ;  /* 0x000000900e0e7812 */ /* 0x000fe200078ec0ff */
[----:B------:R-:W-:-:S02]  /*1ada0*/  IMAD R15, R10, 0x4, R3 ;  /* 0x000000040a0f7824 */ /* 0x000fc400078e0203 */
[C---:B------:R-:W-:Y:S01]  /*1adb0*/  IMAD.SHL.U32 R13, R4.reuse, 0x10, RZ ;  /* 0x00000010040d7824 */ /* 0x040fe200078e00ff */
[----:B------:R1:W-:Y:S01]  /*1adc0*/  STL [R1+0x3328], R6 ;  /* 0x0033280601007387 */ /* 0x0003e20000100800 */
[----:B------:R-:W-:Y:S01]  /*1add0*/  IMAD R4, R4, 0x40, R9 ;  /* 0x0000004004047824 */ /* 0x000fe200078e0209 */
[----:B------:R-:W-:Y:S02]  /*1ade0*/  ISETP.GT.U32.AND P4, PT, R5, R26, PT ;  /* 0x0000001a0500720c */ /* 0x000fe40003f84070 */
[----:B------:R3:W-:Y:S04]  /*1adf0*/  STL [R1+0x332c], R2 ;  /* 0x00332c0201007387 */ /* 0x0007e80000100800 */
[----:B------:R0:W-:Y:S01]  /*1ae00*/  STL [R1+0x3330], R3 ;  /* 0x0033300301007387 */ /* 0x0001e20000100800 */
[--C-:B-1----:R-:W-:Y:S01]  /*1ae10*/  LOP3.LUT R6, R14, 0x7e, R20.reuse, 0x78, !PT ;  /* 0x0000007e0e067812 */ /* 0x102fe200078e7814 */
[----:B---3--:R-:W-:Y:S01]  /*1ae20*/  IMAD R2, R10, 0x4, R15 ;  /* 0x000000040a027824 */ /* 0x008fe200078e020f */
[----:B0-----:R-:W-:-:S03]  /*1ae30*/  LOP3.LUT R3, R4, 0x10, R20, 0x78, !PT ;  /* 0x0000001004037812 */ /* 0x001fc600078e7814 */
[----:B------:R-:W-:Y:S01]  /*1ae40*/  IMAD R4, R10, 0x4, R2 ;  /* 0x000000040a047824 */ /* 0x000fe200078e0202 */
[----:B------:R0:W-:Y:S01]  /*1ae50*/  STL [R1+0x4], R2 ;  /* 0x0000040201007387 */ /* 0x0001e20000100800 */
[----:B------:R-:W-:-:S03]  /*1ae60*/  LOP3.LUT R9, R13, 0x30, R20, 0x78, !PT ;  /* 0x000000300d097812 */ /* 0x000fc600078e7814 */
[----:B------:R-:W-:Y:S04]  /*1ae70*/  STL [R1+0x37c], R6 ;  /* 0x00037c0601007387 */ /* 0x000fe80000100800 */
[----:B------:R1:W-:Y:S01]  /*1ae80*/  STL [R1+0x840], R3 ;  /* 0x0008400301007387 */ /* 0x0003e20000100800 */
[----:B------:R-:W-:Y:S01]  /*1ae90*/  @!P4 IMAD.IADD R26, R26, 0x1, -R5 ;  /* 0x000000011a1ac824 */ /* 0x000fe200078e0a05 */
[----:B------:R-:W-:Y:S01]  /*1aea0*/  ISETP.GE.AND P4, PT, R0, RZ, PT ;  /* 0x000000ff0000720c */ /* 0x000fe20003f86270 */
[----:B0-----:R-:W-:Y:S02]  /*1aeb0*/  IMAD.U32 R2, R8, 0x80, R9 ;  /* 0x0000008008027824 */ /* 0x001fe400078e0009 */
[----:B-1----:R-:W-:Y:S01]  /*1aec0*/  IMAD R3, R10, 0x4, R4 ;  /* 0x000000040a037824 */ /* 0x002fe200078e0204 */
[----:B------:R-:W-:Y:S01]  /*1aed0*/  LOP3.LUT R20, RZ, R7, RZ, 0x33, !PT ;  /* 0x00000007ff147212 */ /* 0x000fe200078e33ff */
[----:B------:R-:W-:-:S02]  /*1aee0*/  @!P1 IMAD.MOV R12, RZ, RZ, -R12 ;  /* 0x000000ffff0c9224 */ /* 0x000fc400078e0a0c */
[C---:B------:R-:W-:Y:S01]  /*1aef0*/  IMAD R5, R10.reuse, 0x4, R3 ;  /* 0x000000040a057824 */ /* 0x040fe200078e0203 */
[----:B------:R-:W-:Y:S01]  /*1af00*/  ISETP.NE.AND P1, PT, R7, RZ, PT ;  /* 0x000000ff0700720c */ /* 0x000fe20003f25270 */
[----:B------:R-:W-:Y:S02]  /*1af10*/  STL [R1+0x374], R2 ;  /* 0x0003740201007387 */ /* 0x000fe40000100800 */
[C---:B------:R-:W-:Y:S02]  /*1af20*/  IMAD R7, R10.reuse, 0x4, R5 ;  /* 0x000000040a077824 */ /* 0x040fe400078e0205 */
[----:B------:R-:W-:Y:S01]  /*1af30*/  STL [R1+0x32f0], R4 ;  /* 0x0032f00401007387 */ /* 0x000fe20000100800 */
[----:B------:R-:W-:Y:S02]  /*1af40*/  @!P0 IMAD.MOV R21, RZ, RZ, -R21 ;  /* 0x000000ffff158224 */ /* 0x000fe400078e0a15 */
[----:B------:R-:W-:Y:S01]  /*1af50*/  IMAD R8, R10, 0x4, R7 ;  /* 0x000000040a087824 */ /* 0x000fe200078e0207 */
[----:B------:R-:W-:Y:S01]  /*1af60*/  STL [R1+0x3334], R12 ;  /* 0x0033340c01007387 */ /* 0x000fe20000100800 */
[----:B------:R-:W-:-:S03]  /*1af70*/  @!P2 IMAD.MOV R22, RZ, RZ, -R22 ;  /* 0x000000ffff16a224 */ /* 0x000fc600078e0a16 */
[----:B------:R-:W-:Y:S01]  /*1af80*/  STL [R1+0x3338], R5 ;  /* 0x0033380501007387 */ /* 0x000fe20000100800 */
[----:B------:R-:W-:-:S03]  /*1af90*/  @!P3 IMAD.MOV R23, RZ, RZ, -R23 ;  /* 0x000000ffff17b224 */ /* 0x000fc600078e0a17 */
[----:B------:R-:W3:Y:S01]  /*1afa0*/  LDL.LU R0, [R1+0x38] ;  /* 0x0000380001007983 */ /* 0x000ee20000300800 */
[----:B------:R-:W-:Y:S02]  /*1afb0*/  IMAD R9, R10, 0x4, R8 ;  /* 0x000000040a097824 */ /* 0x000fe400078e0208 */
[----:B------:R-:W-:Y:S01]  /*1afc0*/  @!P5 IMAD.MOV R24, RZ, RZ, -R24 ;  /* 0x000000ffff18d224 */ /* 0x000fe200078e0a18 */
[----:B------:R-:W-:Y:S01]  /*1afd0*/  STL [R1+0x333c], R28 ;  /* 0x00333c1c01007387 */ /* 0x000fe20000100800 */
[----:B------:R-:W-:-:S03]  /*1afe0*/  @!P6 IMAD.MOV R25, RZ, RZ, -R25 ;  /* 0x000000ffff19e224 */ /* 0x000fc600078e0a19 */
[----:B------:R-:W-:Y:S01]  /*1aff0*/  STL [R1+0x3340], R7 ;  /* 0x0033400701007387 */ /* 0x000fe20000100800 */
[----:B------:R-:W-:-:S03]  /*1b000*/  @!P4 IMAD.MOV R26, RZ, RZ, -R26 ;  /* 0x000000ffff1ac224 */ /* 0x000fc600078e0a1a */
[----:B------:R-:W-:Y:S01]  /*1b010*/  STL [R1+0x3344], R8 ;  /* 0x0033440801007387 */ /* 0x000fe20000100800 */
[----:B------:R-:W-:-:S03]  /*1b020*/  IMAD R14, R10, 0x4, R9 ;  /* 0x000000040a0e7824 */ /* 0x000fc600078e0209 */
[----:B------:R-:W-:Y:S04]  /*1b030*/  STL [R1+0x3348], R21 ;  /* 0x0033481501007387 */ /* 0x000fe80000100800 */
[----:B------:R-:W-:Y:S04]  /*1b040*/  STL [R1+0x334c], R22 ;  /* 0x00334c1601007387 */ /* 0x000fe80000100800 */
[----:B------:R-:W-:Y:S04]  /*1b050*/  STL [R1+0x3350], R23 ;  /* 0x0033501701007387 */ /* 0x000fe80000100800 */
[----:B------:R-:W-:Y:S04]  /*1b060*/  STL [R1+0x3354], R24 ;  /* 0x0033541801007387 */ /* 0x000fe80000100800 */
[----:B------:R-:W-:Y:S04]  /*1b070*/  STL [R1+0x3358], R25 ;  /* 0x0033581901007387 */ /* 0x000fe80000100800 */
[----:B------:R-:W-:Y:S04]  /*1b080*/  STL [R1+0x335c], R26 ;  /* 0x00335c1a01007387 */ /* 0x000fe80000100800 */
[----:B------:R-:W2:Y:S04]  /*1b090*/  LDL.LU R10, [R1+0x84] ;  /* 0x00008400010a7983 */ /* 0x000ea80000300800 */
[----:B------:R-:W-:Y:S04]  /*1b0a0*/  STL [R1+0x3364], R14 ;  /* 0x0033640e01007387 */ /* 0x000fe80000100800 */
[----:B------:R0:W-:Y:S04]  /*1b0b0*/  STL [R1+0x3360], R9 ;  /* 0x0033600901007387 */ /* 0x0001e80000100800 */
[----:B0-----:R-:W2:Y:S01]  /*1b0c0*/  LDL.LU R9, [R1+0x1a8] ;  /* 0x0001a80001097983 */ /* 0x001ea20000300800 */
[----:B------:R-:W-:-:S05]  /*1b0d0*/  LOP3.LUT R2, R28, 0x7f, RZ, 0xc0, !PT ;  /* 0x0000007f1c027812 */ /* 0x000fca00078ec0ff */
[----:B------:R-:W-:-:S04]  /*1b0e0*/  IMAD R2, R2, R11, RZ ;  /* 0x0000000b02027224 */ /* 0x000fc800078e02ff */
[----:B------:R-:W-:Y:S01]  /*1b0f0*/  IMAD R2, R11, 0x80, R2 ;  /* 0x000000800b027824 */ /* 0x000fe200078e0202 */
[----:B---3--:R-:W-:Y:S01]  /*1b100*/  SEL R29, R20, R0, !P1 ;  /* 0x00000000141d7207 */ /* 0x008fe20004800000 */
[----:B--2---:R0:W-:Y:S04]  /*1b110*/  STL [R1+0x33c8], R9 ;  /* 0x0033c80901007387 */ /* 0x0041e80000100800 */
[----:B------:R-:W2:Y:S04]  /*1b120*/  LDL.LU R14, [R1+0x1b8] ;  /* 0x0001b800010e7983 */ /* 0x000ea80000300800 */
[----:B------:R-:W3:Y:S04]  /*1b130*/  LDL.LU R26, [R1+0x1d4] ;  /* 0x0001d400011a7983 */ /* 0x000ee80000300800 */
[----:B------:R-:W2:Y:S04]  /*1b140*/  LDL.LU R25, [R1+0x1e8] ;  /* 0x0001e80001197983 */ /* 0x000ea80000300800 */
[----:B------:R-:W2:Y:S04]  /*1b150*/  LDL.LU R24, [R1+0x1f0] ;  /* 0x0001f00001187983 */ /* 0x000ea80000300800 */
[----:B------:R-:W2:Y:S04]  /*1b160*/  LDL.LU R23, [R1+0x1fc] ;  /* 0x0001fc0001177983 */ /* 0x000ea80000300800 */
[----:B------:R-:W4:Y:S04]  /*1b170*/  LDL.LU R22, [R1+0x224] ;  /* 0x0002240001167983 */ /* 0x000f280000300800 */
[----:B------:R-:W4:Y:S04]  /*1b180*/  LDL.LU R21, [R1+0x238] ;  /* 0x0002380001157983 */ /* 0x000f280000300800 */
[----:B------:R-:W4:Y:S04]  /*1b190*/  LDL.LU R8, [R1+0x240] ;  /* 0x0002400001087983 */ /* 0x000f280000300800 */
[----:B------:R-:W5:Y:S04]  /*1b1a0*/  LDL.LU R7, [R1+0x260] ;  /* 0x0002600001077983 */ /* 0x000f680000300800 */
[----:B------:R-:W5:Y:S04]  /*1b1b0*/  LDL.LU R28, [R1+0x264] ;  /* 0x00026400011c7983 */ /* 0x000f680000300800 */
[----:B------:R-:W5:Y:S04]  /*1b1c0*/  LDL.LU R5, [R1+0x284] ;  /* 0x0002840001057983 */ /* 0x000f680000300800 */
[----:B------:R-:W5:Y:S04]  /*1b1d0*/  LDL.LU R12, [R1+0x288] ;  /* 0x00028800010c7983 */ /* 0x000f680000300800 */
[----:B------:R-:W5:Y:S04]  /*1b1e0*/  LDL.LU R4, [R1+0x2a8] ;  /* 0x0002a80001047983 */ /* 0x000f680000300800 */
[----:B------:R-:W5:Y:S04]  /*1b1f0*/  LDL.LU R3, [R1+0x2ac] ;  /* 0x0002ac0001037983 */ /* 0x000f680000300800 */
[----:B------:R-:W5:Y:S04]  /*1b200*/  LDL.LU R2, [R1+0x2d8] ;  /* 0x0002d80001027983 */ /* 0x000f680000300800 */
[----:B------:R-:W5:Y:S01]  /*1b210*/  LDL.LU R6, [R1+0x2e8] ;  /* 0x0002e80001067983 */ /* 0x000f620000300800 */
[----:B0-----:R-:W-:-:S03]  /*1b220*/  IMAD.MOV.U32 R9, RZ, RZ, R18 ;  /* 0x000000ffff097224 */ /* 0x001fc600078e0012 */
[----:B------:R-:W5:Y:S04]  /*1b230*/  LDL.LU R27, [R1+0x2fc] ;  /* 0x0002fc00011b7983 */ /* 0x000f680000300800 */
[----:B------:R-:W5:Y:S01]  /*1b240*/  LDL.LU R15, [R1+0x310] ;  /* 0x00031000010f7983 */ /* 0x000f620000300800 */
[----:B------:R-:W-:-:S03]  /*1b250*/  SEL R0, R20, R10, !P1 ;  /* 0x0000000a14007207 */ /* 0x000fc60004800000 */
[----:B------:R-:W5:Y:S04]  /*1b260*/  LDL.LU R17, [R1+0x31c] ;  /* 0x00031c0001117983 */ /* 0x000f680000300800 */
[----:B------:R-:W5:Y:S04]  /*1b270*/  LDL.LU R16, [R1+0x328] ;  /* 0x0003280001107983 */ /* 0x000f680000300800 */
[----:B------:R-:W5:Y:S01]  /*1b280*/  LDL.LU R19, [R1+0x340] ;  /* 0x0003400001137983 */ /* 0x000f620000300800 */
[----:B------:R-:W-:-:S03]  /*1b290*/  SEL R9, R20, R9, !P1 ;  /* 0x0000000914097207 */ /* 0x000fc60004800000 */
[----:B------:R-:W5:Y:S04]  /*1b2a0*/  LDL.LU R18, [R1+0x350] ;  /* 0x0003500001127983 */ /* 0x000f680000300800 */
[----:B------:R0:W-:Y:S04]  /*1b2b0*/  STL [R1+0x3368], R29 ;  /* 0x0033681d01007387 */ /* 0x0001e80000100800 */
[----:B0-----:R-:W5:Y:S04]  /*1b2c0*/  LDL.LU R29, [R1+0x78] ;  /* 0x00007800011d7983 */ /* 0x001f680000300800 */
[----:B------:R-:W5:Y:S04]  /*1b2d0*/  LDL.LU R13, [R1+0x36c] ;  /* 0x00036c00010d7983 */ /* 0x000f680000300800 */
[----:B------:R-:W5:Y:S04]  /*1b2e0*/  LDL.LU R11, [R1+0x380] ;  /* 0x00038000010b7983 */ /* 0x000f680000300800 */
[----:B------:R0:W-:Y:S04]  /*1b2f0*/  STL [R1+0x84], R0 ;  /* 0x0000840001007387 */ /* 0x0001e80000100800 */
[----:B0-----:R-:W5:Y:S04]  /*1b300*/  LDL.LU R0, [R1+0x388] ;  /* 0x0003880001007983 */ /* 0x001f680000300800 */
[----:B------:R-:W5:Y:S04]  /*1b310*/  LDL.LU R10, [R1+0x3b4] ;  /* 0x0003b400010a7983 */ /* 0x000f680000300800 */
[----:B------:R0:W-:Y:S04]  /*1b320*/  STL [R1+0x80], R9 ;  /* 0x0000800901007387 */ /* 0x0001e80000100800 */
[----:B0-----:R-:W5:Y:S01]  /*1b330*/  LDL.LU R9, [R1+0x33c8] ;  /* 0x0033c80001097983 */ /* 0x001f620000300800 */
[----:B---3--:R-:W-:-:S02]  /*1b340*/  SEL R26, R20, R26, !P1 ;  /* 0x0000001a141a7207 */ /* 0x008fc40004800000 */
[C---:B--2---:R-:W-:Y:S02]  /*1b350*/  SEL R23, R20.reuse, R23, !P1 ;  /* 0x0000001714177207 */ /* 0x044fe40004800000 */
[C---:B----4-:R-:W-:Y:S02]  /*1b360*/  SEL R8, R20.reuse, R8, !P1 ;  /* 0x0000000814087207 */ /* 0x050fe40004800000 */
[C---:B-----5:R-:W-:Y:S02]  /*1b370*/  SEL R7, R20.reuse, R7, !P1 ;  /* 0x0000000714077207 */ /* 0x060fe40004800000 */
[----:B------:R-:W-:-:S05]  /*1b380*/  SEL R29, R20, R29, !P1 ;  /* 0x0000001d141d7207 */ /* 0x000fca0004800000 */
[----:B------:R0:W-:Y:S02]  /*1b390*/  STL [R1+0x78], R29 ;  /* 0x0000781d01007387 */ /* 0x0001e40000100800 */
[C---:B0-----:R-:W-:Y:S02]  /*1b3a0*/  SEL R29, R20.reuse, R9, !P1 ;  /* 0x00000009141d7207 */ /* 0x041fe40004800000 */
[C---:B------:R-:W-:Y:S02]  /*1b3b0*/  SEL R9, R20.reuse, R14, !P1 ;  /* 0x0000000e14097207 */ /* 0x040fe40004800000 */
[C---:B------:R-:W-:Y:S01]  /*1b3c0*/  SEL R14, R20.reuse, R25, !P1 ;  /* 0x00000019140e7207 */ /* 0x040fe20004800000 */
[----:B------:R-:W-:Y:S04]  /*1b3d0*/  STL [R1+0x1a8], R29 ;  /* 0x0001a81d01007387 */ /* 0x000fe80000100800 */
[----:B------:R0:W-:Y:S04]  /*1b3e0*/  STL [R1+0x1b8], R9 ;  /* 0x0001b80901007387 */ /* 0x0001e80000100800 */
[----:B------:R-:W-:Y:S01]  /*1b3f0*/  STL [R1+0x1d4], R26 ;  /* 0x0001d41a01007387 */ /* 0x000fe20000100800 */
[----:B0-----:R-:W-:-:S03]  /*1b400*/  SEL R9, R20, R24, !P1 ;  /* 0x0000001814097207 */ /* 0x001fc60004800000 */
[----:B------:R0:W-:Y:S04]  /*1b410*/  STL [R1+0x1e8], R14 ;  /* 0x0001e80e01007387 */ /* 0x0001e80000100800 */
[----:B------:R1:W-:Y:S01]  /*1b420*/  STL [R1+0x1f0], R9 ;  /* 0x0001f00901007387 */ /* 0x0003e20000100800 */
[----:B0-----:R-:W-:-:S03]  /*1b430*/  SEL R14, R20, R22, !P1 ;  /* 0x00000016140e7207 */ /* 0x001fc60004800000 */
[----:B------:R-:W-:Y:S01]  /*1b440*/  STL [R1+0x1fc], R23 ;  /* 0x0001fc1701007387 */ /* 0x000fe20000100800 */
[----:B-1----:R-:W-:-:S03]  /*1b450*/  SEL R9, R20, R21, !P1 ;  /* 0x0000001514097207 */ /* 0x002fc60004800000 */
[----:B------:R-:W-:Y:S04]  /*1b460*/  STL [R1+0x224], R14 ;  /* 0x0002240e01007387 */ /* 0x000fe80000100800 */
[----:B------:R0:W-:Y:S04]  /*1b470*/  STL [R1+0x238], R9 ;  /* 0x0002380901007387 */ /* 0x0001e80000100800 */
[----:B------:R1:W-:Y:S04]  /*1b480*/  STL [R1+0x240], R8 ;  /* 0x0002400801007387 */ /* 0x0003e80000100800 */
[----:B------:R2:W-:Y:S01]  /*1b490*/  STL [R1+0x260], R7 ;  /* 0x0002600701007387 */ /* 0x0005e20000100800 */
[----:B0-----:R-:W-:-:S02]  /*1b4a0*/  SEL R9, R20, R28, !P1 ;  /* 0x0000001c14097207 */ /* 0x001fc40004800000 */
[C---:B-1----:R-:W-:Y:S02]  /*1b4b0*/  SEL R8, R20.reuse, R5, !P1 ;  /* 0x0000000514087207 */ /* 0x042fe40004800000 */
[C---:B------:R-:W-:Y:S02]  /*1b4c0*/  SEL R5, R20.reuse, R4, !P1 ;  /* 0x0000000414057207 */ /* 0x040fe40004800000 */
[C---:B--2---:R-:W-:Y:S01]  /*1b4d0*/  SEL R7, R20.reuse, R12, !P1 ;  /* 0x0000000c14077207 */ /* 0x044fe20004800000 */
[----:B------:R-:W-:Y:S01]  /*1b4e0*/  STL [R1+0x264], R9 ;  /* 0x0002640901007387 */ /* 0x000fe20000100800 */
[C---:B------:R-:W-:Y:S02]  /*1b4f0*/  SEL R4, R20.reuse, R3, !P1 ;  /* 0x0000000314047207 */ /* 0x040fe40004800000 */
[C---:B------:R-:W-:Y:S01]  /*1b500*/  SEL R3, R20.reuse, R2, !P1 ;  /* 0x0000000214037207 */ /* 0x040fe20004800000 */
[----:B------:R-:W-:Y:S01]  /*1b510*/  STL [R1+0x284], R8 ;  /* 0x0002840801007387 */ /* 0x000fe20000100800 */
[----:B------:R-:W-:-:S03]  /*1b520*/  SEL R2, R20, R6, !P1 ;  /* 0x0000000614027207 */ /* 0x000fc60004800000 */
[----:B------:R-:W-:Y:S04]  /*1b530*/  STL [R1+0x288], R7 ;  /* 0x0002880701007387 */ /* 0x000fe80000100800 */
[----:B------:R-:W-:Y:S04]  /*1b540*/  STL [R1+0x2a8], R5 ;  /* 0x0002a80501007387 */ /* 0x000fe80000100800 */
[----:B------:R0:W-:Y:S04]  /*1b550*/  STL [R1+0x2ac], R4 ;  /* 0x0002ac0401007387 */ /* 0x0001e80000100800 */
[----:B------:R1:W-:Y:S01]  /*1b560*/  STL [R1+0x2d8], R3 ;  /* 0x0002d80301007387 */ /* 0x0003e20000100800 */
[----:B0-----:R-:W-:-:S03]  /*1b570*/  SEL R4, R20, R27, !P1 ;  /* 0x0000001b14047207 */ /* 0x001fc60004800000 */
[----:B------:R0:W-:Y:S01]  /*1b580*/  STL [R1+0x2e8], R2 ;  /* 0x0002e80201007387 */ /* 0x0001e20000100800 */
[----:B-1----:R-:W-:-:S03]  /*1b590*/  SEL R3, R20, R15, !P1 ;  /* 0x0000000f14037207 */ /* 0x002fc60004800000 */
[----:B------:R1:W-:Y:S04]  /*1b5a0*/  STL [R1+0x2fc], R4 ;  /* 0x0002fc0401007387 */ /* 0x0003e80000100800 */
[----:B------:R2:W-:Y:S01]  /*1b5b0*/  STL [R1+0x310], R3 ;  /* 0x0003100301007387 */ /* 0x0005e20000100800 */
[C---:B0-----:R-:W-:Y:S02]  /*1b5c0*/  SEL R2, R20.reuse, R17, !P1 ;  /* 0x0000001114027207 */ /* 0x041fe40004800000 */
[----:B-1----:R-:W-:-:S03]  /*1b5d0*/  SEL R4, R20, R16, !P1 ;  /* 0x0000001014047207 */ /* 0x002fc60004800000 */
[----:B------:R0:W-:Y:S01]  /*1b5e0*/  STL [R1+0x31c], R2 ;  /* 0x00031c0201007387 */ /* 0x0001e20000100800 */
[----:B--2---:R-:W-:-:S03]  /*1b5f0*/  SEL R3, R20, R19, !P1 ;  /* 0x0000001314037207 */ /* 0x004fc60004800000 */
[----:B------:R1:W-:Y:S04]  /*1b600*/  STL [R1+0x328], R4 ;  /* 0x0003280401007387 */ /* 0x0003e80000100800 */
[----:B------:R-:W2:Y:S01]  /*1b610*/  LDL.LU R19, [R1+0x3c4] ;  /* 0x0003c40001137983 */ /* 0x000ea20000300800 */
[----:B0-----:R-:W-:-:S03]  /*1b620*/  SEL R2, R20, R18, !P1 ;  /* 0x0000001214027207 */ /* 0x001fc60004800000 */
[----:B------:R0:W-:Y:S01]  /*1b630*/  STL [R1+0x340], R3 ;  /* 0x0003400301007387 */ /* 0x0001e20000100800 */
[----:B-1----:R-:W-:-:S03]  /*1b640*/  SEL R4, R20, R13, !P1 ;  /* 0x0000000d14047207 */ /* 0x002fc60004800000 */
[----:B------:R-:W3:Y:S01]  /*1b650*/  LDL.LU R18, [R1+0x3d0] ;  /* 0x0003d00001127983 */ /* 0x000ee20000300800 */
[----:B0-----:R-:W-:-:S03]  /*1b660*/  SEL R3, R20, R11, !P1 ;  /* 0x0000000b14037207 */ /* 0x001fc60004800000 */
[----:B------:R0:W-:Y:S04]  /*1b670*/  STL [R1+0x350], R2 ;  /* 0x0003500201007387 */ /* 0x0001e80000100800 */
[----:B------:R-:W-:Y:S04]  /*1b680*/  STL [R1+0x36c], R4 ;  /* 0x00036c0401007387 */ /* 0x000fe80000100800 */
[----:B------:R-:W-:Y:S04]  /*1b690*/  STL [R1+0x380], R3 ;  /* 0x0003800301007387 */ /* 0x000fe80000100800 */
[----:B------:R-:W4:Y:S01]  /*1b6a0*/  LDL.LU R29, [R1+0x3fc] ;  /* 0x0003fc00011d7983 */ /* 0x000f220000300800 */
[----:B0-----:R-:W-:-:S02]  /*1b6b0*/  SEL R2, R20, R0, !P1 ;  /* 0x0000000014027207 */ /* 0x001fc40004800000 */
[----:B------:R-:W-:-:S03]  /*1b6c0*/  SEL R0, R20, R10, !P1 ;  /* 0x0000000a14007207 */ /* 0x000fc60004800000 */
[----:B------:R-:W-:Y:S04]  /*1b6d0*/  STL [R1+0x388], R2 ;  /* 0x0003880201007387 */ /* 0x000fe80000100800 */
[----:B----4-:R0:W-:Y:S04]  /*1b6e0*/  STL [R1+0x33c4], R29 ;  /* 0x0033c41d01007387 */ /* 0x0101e80000100800 */
[----:B------:R1:W-:Y:S04]  /*1b6f0*/  STL [R1+0x3b4], R0 ;  /* 0x0003b40001007387 */ /* 0x0003e80000100800 */
[----:B0-----:R-:W4:Y:S04]  /*1b700*/  LDL.LU R29, [R1+0x3ec] ;  /* 0x0003ec00011d7983 */ /* 0x001f280000300800 */
[----:B------:R-:W5:Y:S04]  /*1b710*/  LDL.LU R9, [R1+0x40c] ;  /* 0x00040c0001097983 */ /* 0x000f680000300800 */
        /* <DEDUP_REMOVED lines=14> */
[----:B--2---:R-:W-:-:S03]  /*1b800*/  SEL R13, R20, R19, !P1 ;  /* 0x00000013140d7207 */ /* 0x004fc60004800000 */
[----:B------:R-:W2:Y:S04]  /*1b810*/  LDL.LU R2, [R1+0x534] ;  /* 0x0005340001027983 */ /* 0x000ea80000300800 */
[----:B------:R-:W2:Y:S01]  /*1b820*/  LDL.LU R6, [R1+0x540] ;  /* 0x0005400001067983 */ /* 0x000ea20000300800 */
[----:B---3--:R-:W-:-:S03]  /*1b830*/  SEL R11, R20, R18, !P1 ;  /* 0x00000012140b7207 */ /* 0x008fc60004800000 */
[----:B------:R-:W3:Y:S04]  /*1b840*/  LDL.LU R27, [R1+0x548] ;  /* 0x00054800011b7983 */ /* 0x000ee80000300800 */
[----:B------:R-:W3:Y:S04]  /*1b850*/  LDL.LU R15, [R1+0x568] ;  /* 0x00056800010f7983 */ /* 0x000ee80000300800 */
[----:B------:R-:W3:Y:S04]  /*1b860*/  LDL.LU R17, [R1+0x570] ;  /* 0x0005700001117983 */ /* 0x000ee80000300800 */
[----:B-1----:R-:W3:Y:S04]  /*1b870*/  LDL.LU R0, [R1+0x58c] ;  /* 0x00058c0001007983 */ /* 0x002ee80000300800 */
[----:B------:R-:W3:Y:S04]  /*1b880*/  LDL.LU R10, [R1+0x5a0] ;  /* 0x0005a000010a7983 */ /* 0x000ee80000300800 */
[----:B------:R-:W3:Y:S04]  /*1b890*/  LDL.LU R16, [R1+0x5bc] ;  /* 0x0005bc0001107983 */ /* 0x000ee80000300800 */
[----:B------:R0:W-:Y:S04]  /*1b8a0*/  STL [R1+0x3c4], R13 ;  /* 0x0003c40d01007387 */ /* 0x0001e80000100800 */
[----:B0-----:R-:W3:Y:S04]  /*1b8b0*/  LDL.LU R13, [R1+0x5c4] ;  /* 0x0005c400010d7983 */ /* 0x001ee80000300800 */
[----:B------:R0:W-:Y:S04]  /*1b8c0*/  STL [R1+0x3d0], R11 ;  /* 0x0003d00b01007387 */ /* 0x0001e80000100800 */
[----:B0-----:R-:W3:Y:S04]  /*1b8d0*/  LDL.LU R11, [R1+0x5cc] ;  /* 0x0005cc00010b7983 */ /* 0x001ee80000300800 */
[----:B------:R-:W3:Y:S04]  /*1b8e0*/  LDL.LU R19, [R1+0x5d4] ;  /* 0x0005d40001137983 */ /* 0x000ee80000300800 */
[----:B------:R-:W3:Y:S01]  /*1b8f0*/  LDL.LU R18, [R1+0x608] ;  /* 0x0006080001127983 */ /* 0x000ee20000300800 */
[----:B----4-:R-:W-:-:S05]  /*1b900*/  SEL R29, R20, R29, !P1 ;  /* 0x0000001d141d7207 */ /* 0x010fca0004800000 */
[----:B------:R0:W-:Y:S04]  /*1b910*/  STL [R1+0x3ec], R29 ;  /* 0x0003ec1d01007387 */ /* 0x0001e80000100800 */
[----:B0-----:R-:W4:Y:S01]  /*1b920*/  LDL.LU R29, [R1+0x33c4] ;  /* 0x0033c400011d7983 */ /* 0x001f220000300800 */
[C---:B-----5:R-:W-:Y:S02]  /*1b930*/  SEL R9, R20.reuse, R9, !P1 ;  /* 0x0000000914097207 */ /* 0x060fe40004800000 */
[C---:B------:R-:W-:Y:S02]  /*1b940*/  SEL R24, R20.reuse, R24, !P1 ;  /* 0x0000001814187207 */ /* 0x040fe40004800000 */
[C---:B------:R-:W-:Y:S02]  /*1b950*/  SEL R21, R20.reuse, R21, !P1 ;  /* 0x0000001514157207 */ /* 0x040fe40004800000 */
[----:B------:R-:W-:-:S02]  /*1b960*/  SEL R4, R20, R4, !P1 ;  /* 0x0000000414047207 */ /* 0x000fc40004800000 */
[C---:B------:R-:W-:Y:S02]  /*1b970*/  SEL R3, R20.reuse, R3, !P1 ;  /* 0x0000000314037207 */ /* 0x040fe40004800000 */
[C---:B--2---:R-:W-:Y:S02]  /*1b980*/  SEL R2, R20.reuse, R2, !P1 ;  /* 0x0000000214027207 */ /* 0x044fe40004800000 */
[----:B----4-:R-:W-:-:S05]  /*1b990*/  SEL R29, R20, R29, !P1 ;  /* 0x0000001d141d7207 */ /* 0x010fca0004800000 */
[----:B------:R0:W-:Y:S04]  /*1b9a0*/  STL [R1+0x3fc], R29 ;  /* 0x0003fc1d01007387 */ /* 0x0001e80000100800 */
[----:B------:R1:W-:Y:S01]  /*1b9b0*/  STL [R1+0x40c], R9 ;  /* 0x00040c0901007387 */ /* 0x0003e20000100800 */
[C---:B0-----:R-:W-:Y:S02]  /*1b9c0*/  SEL R29, R20.reuse, R14, !P1 ;  /* 0x0000000e141d7207 */ /* 0x041fe40004800000 */
[C---:B------:R-:W-:Y:S02]  /*1b9d0*/  SEL R14, R20.reuse, R26, !P1 ;  /* 0x0000001a140e7207 */ /* 0x040fe40004800000 */
[C---:B-1----:R-:W-:Y:S01]  /*1b9e0*/  SEL R9, R20.reuse, R25, !P1 ;  /* 0x0000001914097207 */ /* 0x042fe20004800000 */
[----:B------:R-:W-:Y:S04]  /*1b9f0*/  STL [R1+0x418], R29 ;  /* 0x0004181d01007387 */ /* 0x000fe80000100800 */
[----:B------:R0:W-:Y:S04]  /*1ba00*/  STL [R1+0x428], R14 ;  /* 0x0004280e01007387 */ /* 0x0001e80000100800 */
[----:B------:R1:W-:Y:S01]  /*1ba10*/  STL [R1+0x44c], R9 ;  /* 0x00044c0901007387 */ /* 0x0003e20000100800 */
[----:B0-----:R-:W-:-:S03]  /*1ba20*/  SEL R14, R20, R23, !P1 ;  /* 0x00000017140e7207 */ /* 0x001fc60004800000 */
[----:B------:R-:W-:Y:S01]  /*1ba30*/  STL [R1+0x458], R24 ;  /* 0x0004581801007387 */ /* 0x000fe20000100800 */
[----:B-1----:R-:W-:-:S03]  /*1ba40*/  SEL R9, R20, R22, !P1 ;  /* 0x0000001614097207 */ /* 0x002fc60004800000 */
[----:B------:R0:W-:Y:S04]  /*1ba50*/  STL [R1+0x460], R14 ;  /* 0x0004600e01007387 */ /* 0x0001e80000100800 */
[----:B------:R1:W-:Y:S01]  /*1ba60*/  STL [R1+0x478], R9 ;  /* 0x0004780901007387 */ /* 0x0003e20000100800 */
[C---:B0-----:R-:W-:Y:S02]  /*1ba70*/  SEL R14, R20.reuse, R8, !P1 ;  /* 0x00000008140e7207 */ /* 0x041fe40004800000 */
[C---:B------:R-:W-:Y:S02]  /*1ba80*/  SEL R8, R20.reuse, R28, !P1 ;  /* 0x0000001c14087207 */ /* 0x040fe40004800000 */
[C---:B-1----:R-:W-:Y:S01]  /*1ba90*/  SEL R9, R20.reuse, R7, !P1 ;  /* 0x0000000714097207 */ /* 0x042fe20004800000 */
[----:B------:R-:W-:Y:S01]  /*1baa0*/  STL [R1+0x494], R21 ;  /* 0x0004941501007387 */ /* 0x000fe20000100800 */
[----:B------:R-:W-:-:S02]  /*1bab0*/  SEL R7, R20, R5, !P1 ;  /* 0x0000000514077207 */ /* 0x000fc40004800000 */
[C---:B------:R-:W-:Y:S01]  /*1bac0*/  SEL R5, R20.reuse, R12, !P1 ;  /* 0x0000000c14057207 */ /* 0x040fe20004800000 */
[----:B------:R-:W-:Y:S04]  /*1bad0*/  STL [R1+0x4a8], R14 ;  /* 0x0004a80e01007387 */ /* 0x000fe80000100800 */
[----:B------:R-:W-:Y:S04]  /*1bae0*/  STL [R1+0x4b0], R9 ;  /* 0x0004b00901007387 */ /* 0x000fe80000100800 */
[----:B------:R-:W-:Y:S04]  /*1baf0*/  STL [R1+0x4cc], R8 ;  /* 0x0004cc0801007387 */ /* 0x000fe80000100800 */
[----:B------:R-:W-:Y:S04]  /*1bb00*/  STL [R1+0x4d0], R7 ;  /* 0x0004d00701007387 */ /* 0x000fe80000100800 */
[----:B------:R-:W-:Y:S04]  /*1bb10*/  STL [R1+0x4f0], R5 ;  /* 0x0004f00501007387 */ /* 0x000fe80000100800 */
[----:B------:R0:W-:Y:S04]  /*1bb20*/  STL [R1+0x500], R4 ;  /* 0x0005000401007387 */ /* 0x0001e80000100800 */
[----:B------:R3:W-:Y:S01]  /*1bb30*/  STL [R1+0x510], R3 ;  /* 0x0005100301007387 */ /* 0x0007e20000100800 */
[----:B0-----:R-:W-:-:S03]  /*1bb40*/  SEL R4, R20, R6, !P1 ;  /* 0x0000000614047207 */ /* 0x001fc60004800000 */
[----:B------:R0:W-:Y:S01]  /*1bb50*/  STL [R1+0x534], R2 ;  /* 0x0005340201007387 */ /* 0x0001e20000100800 */
[----:B---3--:R-:W-:-:S03]  /*1bb60*/  SEL R3, R20, R27, !P1 ;  /* 0x0000001b14037207 */ /* 0x008fc60004800000 */
[----:B------:R1:W-:Y:S01]  /*1bb70*/  STL [R1+0x540], R4 ;  /* 0x0005400401007387 */ /* 0x0003e20000100800 */
[----:B0-----:R-:W-:-:S03]  /*1bb80*/  SEL R2, R20, R15, !P1 ;  /* 0x0000000f14027207 */ /* 0x001fc60004800000 */
[----:B------:R0:W-:Y:S01]  /*1bb90*/  STL [R1+0x548], R3 ;  /* 0x0005480301007387 */ /* 0x0001e20000100800 */
[----:B-1----:R-:W-:-:S03]  /*1bba0*/  SEL R4, R20, R17, !P1 ;  /* 0x0000001114047207 */ /* 0x002fc60004800000 */
[----:B------:R1:W-:Y:S01]  /*1bbb0*/  STL [R1+0x568], R2 ;  /* 0x0005680201007387 */ /* 0x0003e20000100800 */
[----:B0-----:R-:W-:-:S03]  /*1bbc0*/  SEL R3, R20, R0, !P1 ;  /* 0x0000000014037207 */ /* 0x001fc60004800000 */
[----:B------:R0:W-:Y:S01]  /*1bbd0*/  STL [R1+0x570], R4 ;  /* 0x0005700401007387 */ /* 0x0001e20000100800 */
[----:B-1----:R-:W-:-:S03]  /*1bbe0*/  SEL R2, R20, R10, !P1 ;  /* 0x0000000a14027207 */ /* 0x002fc60004800000 */
[----:B------:R-:W2:Y:S04]  /*1bbf0*/  LDL.LU R0, [R1+0x614] ;  /* 0x0006140001007983 */ /* 0x000ea80000300800 */
[----:B------:R1:W-:Y:S04]  /*1bc00*/  STL [R1+0x58c], R3 ;  /* 0x00058c0301007387 */ /* 0x0003e80000100800 */
[----:B------:R-:W3:Y:S01]  /*1bc10*/  LDL.LU R10, [R1+0x630] ;  /* 0x00063000010a7983 */ /* 0x000ee20000300800 */
[----:B0-----:R-:W-:-:S03]  /*1bc20*/  SEL R4, R20, R11, !P1 ;  /* 0x0000000b14047207 */ /* 0x001fc60004800000 */
[----:B------:R0:W-:Y:S01]  /*1bc30*/  STL [R1+0x5a0], R2 ;  /* 0x0005a00201007387 */ /* 0x0001e20000100800 */
[C---:B-1----:R-:W-:Y:S02]  /*1bc40*/  SEL R3, R20.reuse, R16, !P1 ;  /* 0x0000001014037207 */ /* 0x042fe40004800000 */
[----:B0-----:R-:W-:-:S03]  /*1bc50*/  SEL R2, R20, R13, !P1 ;  /* 0x0000000d14027207 */ /* 0x001fc60004800000 */
[----:B------:R0:W-:Y:S04]  /*1bc60*/  STL [R1+0x5bc], R3 ;  /* 0x0005bc0301007387 */ /* 0x0001e80000100800 */
[----:B------:R1:W-:Y:S04]  /*1bc70*/  STL [R1+0x5c4], R2 ;  /* 0x0005c40201007387 */ /* 0x0003e80000100800 */
[----:B------:R-:W-:Y:S04]  /*1bc80*/  STL [R1+0x5cc], R4 ;  /* 0x0005cc0401007387 */ /* 0x000fe80000100800 */
[----:B------:R-:W4:Y:S01]  /*1bc90*/  LDL.LU R29, [R1+0x650] ;  /* 0x00065000011d7983 */ /* 0x000f220000300800 */
[----:B0-----:R-:W-:-:S02]  /*1bca0*/  SEL R3, R20, R19, !P1 ;  /* 0x0000001314037207 */ /* 0x001fc40004800000 */
[----:B-1----:R-:W-:-:S03]  /*1bcb0*/  SEL R2, R20, R18, !P1 ;  /* 0x0000001214027207 */ /* 0x002fc60004800000 */
        /* <DEDUP_REMOVED lines=20> */
[----:B-1----:R-:W2:Y:S01]  /*1be00*/  LDL.LU R2, [R1+0x778] ;  /* 0x0007780001027983 */ /* 0x002ea20000300800 */
[----:B---3--:R-:W-:-:S03]  /*1be10*/  SEL R0, R20, R10, !P1 ;  /* 0x0000000a14007207 */ /* 0x008fc60004800000 */
[----:B------:R-:W3:Y:S04]  /*1be20*/  LDL.LU R6, [R1+0x780] ;  /* 0x0007800001067983 */ /* 0x000ee80000300800 */
[----:B------:R-:W2:Y:S04]  /*1be30*/  LDL.LU R27, [R1+0x798] ;  /* 0x00079800011b7983 */ /* 0x000ea80000300800 */
[----:B------:R-:W2:Y:S04]  /*1be40*/  LDL.LU R15, [R1+0x7a8] ;  /* 0x0007a800010f7983 */ /* 0x000ea80000300800 */
[----:B------:R-:W2:Y:S04]  /*1be50*/  LDL.LU R19, [R1+0x7bc] ;  /* 0x0007bc0001137983 */ /* 0x000ea80000300800 */
[----:B------:R-:W2:Y:S04]  /*1be60*/  LDL.LU R18, [R1+0x7c8] ;  /* 0x0007c80001127983 */ /* 0x000ea80000300800 */
[----:B------:R-:W2:Y:S04]  /*1be70*/  LDL.LU R17, [R1+0x7d8] ;  /* 0x0007d80001117983 */ /* 0x000ea80000300800 */
[----:B------:R0:W-:Y:S04]  /*1be80*/  STL [R1+0x614], R11 ;  /* 0x0006140b01007387 */ /* 0x0001e80000100800 */
[----:B------:R-:W2:Y:S04]  /*1be90*/  LDL.LU R16, [R1+0x7f0] ;  /* 0x0007f00001107983 */ /* 0x000ea80000300800 */
[----:B------:R1:W-:Y:S04]  /*1bea0*/  STL [R1+0x630], R0 ;  /* 0x0006300001007387 */ /* 0x0003e80000100800 */
[----:B------:R-:W2:Y:S04]  /*1beb0*/  LDL.LU R13, [R1+0x7f4] ;  /* 0x0007f400010d7983 */ /* 0x000ea80000300800 */
[----:B0-----:R-:W2:Y:S04]  /*1bec0*/  LDL.LU R11, [R1+0x7ec] ;  /* 0x0007ec00010b7983 */ /* 0x001ea80000300800 */
[----:B-1----:R-:W2:Y:S04]  /*1bed0*/  LDL.LU R0, [R1+0x7e8] ;  /* 0x0007e80001007983 */ /* 0x002ea80000300800 */
[----:B------:R-:W2:Y:S01]  /*1bee0*/  LDL.LU R10, [R1+0x7e4] ;  /* 0x0007e400010a7983 */ /* 0x000ea20000300800 */
[----:B----4-:R-:W-:-:S05]  /*1bef0*/  SEL R29, R20, R29, !P1 ;  /* 0x0000001d141d7207 */ /* 0x010fca0004800000 */
[----:B------:R0:W-:Y:S04]  /*1bf00*/  STL [R1+0x640], R29 ;  /* 0x0006401d01007387 */ /* 0x0001e80000100800 */
[----:B0-----:R-:W4:Y:S01]  /*1bf10*/  LDL.LU R29, [R1+0x33c0] ;  /* 0x0033c000011d7983 */ /* 0x001f220000300800 */
[C---:B-----5:R-:W-:Y:S02]  /*1bf20*/  SEL R14, R20.reuse, R14, !P1 ;  /* 0x0000000e140e7207 */ /* 0x060fe40004800000 */
[C---:B------:R-:W-:Y:S02]  /*1bf30*/  SEL R25, R20.reuse, R25, !P1 ;  /* 0x0000001914197207 */ /* 0x040fe40004800000 */
[C---:B------:R-:W-:Y:S02]  /*1bf40*/  SEL R22, R20.reuse, R22, !P1 ;  /* 0x0000001614167207 */ /* 0x040fe40004800000 */
[----:B------:R-:W-:-:S02]  /*1bf50*/  SEL R5, R20, R5, !P1 ;  /* 0x0000000514057207 */ /* 0x000fc40004800000 */
[----:B----4-:R-:W-:-:S05]  /*1bf60*/  SEL R29, R20, R29, !P1 ;  /* 0x0000001d141d7207 */ /* 0x010fca0004800000 */
[----:B------:R0:W-:Y:S02]  /*1bf70*/  STL [R1+0x650], R29 ;  /* 0x0006501d01007387 */ /* 0x0001e40000100800 */
[C---:B0-----:R-:W-:Y:S02]  /*1bf80*/  SEL R29, R20.reuse, R9, !P1 ;  /* 0x00000009141d7207 */ /* 0x041fe40004800000 */
[----:B------:R-:W-:-:S03]  /*1bf90*/  SEL R9, R20, R26, !P1 ;  /* 0x0000001a14097207 */ /* 0x000fc60004800000 */
        /* <DEDUP_REMOVED lines=8> */
[----:B0-----:R-:W-:-:S03]  /*1c020*/  SEL R14, R20, R21, !P1 ;  /* 0x00000015140e7207 */ /* 0x001fc60004800000 */
[----:B------:R-:W-:Y:S01]  /*1c030*/  STL [R1+0x6b4], R22 ;  /* 0x0006b41601007387 */ /* 0x000fe20000100800 */
[C---:B-1----:R-:W-:Y:S02]  /*1c040*/  SEL R9, R20.reuse, R8, !P1 ;  /* 0x0000000814097207 */ /* 0x042fe40004800000 */
[C---:B------:R-:W-:Y:S02]  /*1c050*/  SEL R8, R20.reuse, R7, !P1 ;  /* 0x0000000714087207 */ /* 0x040fe40004800000 */
[C---:B------:R-:W-:Y:S01]  /*1c060*/  SEL R7, R20.reuse, R28, !P1 ;  /* 0x0000001c14077207 */ /* 0x040fe20004800000 */
[----:B------:R-:W-:Y:S04]  /*1c070*/  STL [R1+0x6e0], R14 ;  /* 0x0006e00e01007387 */ /* 0x000fe80000100800 */
[----:B------:R-:W-:Y:S04]  /*1c080*/  STL [R1+0x6e8], R9 ;  /* 0x0006e80901007387 */ /* 0x000fe80000100800 */
[----:B------:R0:W-:Y:S04]  /*1c090*/  STL [R1+0x6f0], R8 ;  /* 0x0006f00801007387 */ /* 0x0001e80000100800 */
[----:B------:R1:W-:Y:S04]  /*1c0a0*/  STL [R1+0x708], R7 ;  /* 0x0007080701007387 */ /* 0x0003e80000100800 */
[----:B------:R4:W-:Y:S01]  /*1c0b0*/  STL [R1+0x728], R5 ;  /* 0x0007280501007387 */ /* 0x0009e20000100800 */
[----:B0-----:R-:W-:-:S02]  /*1c0c0*/  SEL R8, R20, R12, !P1 ;  /* 0x0000000c14087207 */ /* 0x001fc40004800000 */
[C---:B-1----:R-:W-:Y:S02]  /*1c0d0*/  SEL R7, R20.reuse, R4, !P1 ;  /* 0x0000000414077207 */ /* 0x042fe40004800000 */
[C---:B--2---:R-:W-:Y:S02]  /*1c0e0*/  SEL R4, R20.reuse, R2, !P1 ;  /* 0x0000000214047207 */ /* 0x044fe40004800000 */
[C---:B----4-:R-:W-:Y:S01]  /*1c0f0*/  SEL R5, R20.reuse, R3, !P1 ;  /* 0x0000000314057207 */ /* 0x050fe20004800000 */
[----:B------:R-:W-:Y:S01]  /*1c100*/  STL [R1+0x734], R8 ;  /* 0x0007340801007387 */ /* 0x000fe20000100800 */
[----:B---3--:R-:W-:-:S03]  /*1c110*/  SEL R3, R20, R6, !P1 ;  /* 0x0000000614037207 */ /* 0x008fc60004800000 */
[----:B------:R-:W-:Y:S01]  /*1c120*/  STL [R1+0x748], R7 ;  /* 0x0007480701007387 */ /* 0x000fe20000100800 */
[----:B------:R-:W-:-:S03]  /*1c130*/  SEL R2, R20, R27, !P1 ;  /* 0x0000001b14027207 */ /* 0x000fc60004800000 */
[----:B------:R-:W-:Y:S04]  /*1c140*/  STL [R1+0x750], R5 ;  /* 0x0007500501007387 */ /* 0x000fe80000100800 */
[----:B------:R0:W-:Y:S04]  /*1c150*/  STL [R1+0x778], R4 ;  /* 0x0007780401007387 */ /* 0x0001e80000100800 */
[----:B------:R1:W-:Y:S01]  /*1c160*/  STL [R1+0x780], R3 ;  /* 0x0007800301007387 */ /* 0x0003e20000100800 */
[----:B0-----:R-:W-:-:S03]  /*1c170*/  SEL R4, R20, R15, !P1 ;  /* 0x0000000f14047207 */ /* 0x001fc60004800000 */
[----:B------:R0:W-:Y:S01]  /*1c180*/  STL [R1+0x798], R2 ;  /* 0x0007980201007387 */ /* 0x0001e20000100800 */
[----:B-1----:R-:W-:-:S03]  /*1c190*/  SEL R3, R20, R19, !P1 ;  /* 0x0000001314037207 */ /* 0x002fc60004800000 */
[----:B------:R1:W-:Y:S04]  /*1c1a0*/  STL [R1+0x7a8], R4 ;  /* 0x0007a80401007387 */ /* 0x0003e80000100800 */
[----:B------:R-:W2:Y:S01]  /*1c1b0*/  LDL.LU R19, [R1+0x7e0] ;  /* 0x0007e00001137983 */ /* 0x000ea20000300800 */
[----:B0-----:R-:W-:-:S03]  /*1c1c0*/  SEL R2, R20, R18, !P1 ;  /* 0x0000001214027207 */ /* 0x001fc60004800000 */
[----:B------:R0:W-:Y:S04]  /*1c1d0*/  STL [R1+0x7bc], R3 ;  /* 0x0007bc0301007387 */ /* 0x0001e80000100800 */
[----:B------:R-:W3:Y:S01]  /*1c1e0*/  LDL.LU R18, [R1+0x7dc] ;  /* 0x0007dc0001127983 */ /* 0x000ee20000300800 */
[C---:B-1----:R-:W-:Y:S02]  /*1c1f0*/  SEL R4, R20.reuse, R13, !P1 ;  /* 0x0000000d14047207 */ /* 0x042fe40004800000 */
[C---:B0-----:R-:W-:Y:S01]  /*1c200*/  SEL R3, R20.reuse, R17, !P1 ;  /* 0x0000001114037207 */ /* 0x041fe20004800000 */
[----:B------:R0:W-:Y:S04]  /*1c210*/  STL [R1+0x7c8], R2 ;  /* 0x0007c80201007387 */ /* 0x0001e80000100800 */
[----:B------:R1:W-:Y:S01]  /*1c220*/  STL [R1+0x7d8], R3 ;  /* 0x0007d80301007387 */ /* 0x0003e20000100800 */
[----:B0-----:R-:W-:-:S02]  /*1c230*/  SEL R2, R20, R16, !P1 ;  /* 0x0000001014027207 */ /* 0x001fc40004800000 */
[----:B-1----:R-:W-:-:S03]  /*1c240*/  SEL R3, R20, R11, !P1 ;  /* 0x0000000b14037207 */ /* 0x002fc60004800000 */
        /* <DEDUP_REMOVED lines=28> */
[----:B------:R-:W2:Y:S04]  /*1c410*/  LDL.LU R6, [R1+0x774] ;  /* 0x0007740001067983 */ /* 0x000ea80000300800 */
[----:B------:R-:W2:Y:S04]  /*1c420*/  LDL.LU R27, [R1+0x770] ;  /* 0x00077000011b7983 */ /* 0x000ea80000300800 */
[----:B-1----:R-:W2:Y:S04]  /*1c430*/  LDL.LU R0, [R1+0x76c] ;  /* 0x00076c0001007983 */ /* 0x002ea80000300800 */
        /* <DEDUP_REMOVED lines=8> */
[----:B------:R-:W2:Y:S04]  /*1c4c0*/  LDL.LU R19, [R1+0x74c] ;  /* 0x00074c0001137983 */ /* 0x000ea80000300800 */
        /* <DEDUP_REMOVED lines=31> */
[C---:B------:R-:W-:Y:S02]  /*1c6c0*/  SEL R4, R20.reuse, R3, !P1 ;  /* 0x0000000314047207 */ /* 0x040fe40004800000 */
[C---:B---3--:R-:W-:Y:S01]  /*1c6d0*/  SEL R3, R20.reuse, R2, !P1 ;  /* 0x0000000214037207 */ /* 0x048fe20004800000 */
        /* <DEDUP_REMOVED lines=14> */
[----:B-1----:R-:W-:-:S03]  /*1c7c0*/  SEL R4, R20, R17, !P1 ;  /* 0x0000001114047207 */ /* 0x002fc60004800000 */
[----:B------:R1:W-:Y:S01]  /*1c7d0*/  STL [R1+0x768], R2 ;  /* 0x0007680201007387 */ /* 0x0003e20000100800 */
[C---:B0-----:R-:W-:Y:S02]  /*1c7e0*/  SEL R3, R20.reuse, R16, !P1 ;  /* 0x0000001014037207 */ /* 0x041fe40004800000 */
[----:B-1----:R-:W-:-:S05]  /*1c7f0*/  SEL R2, R20, R15, !P1 ;  /* 0x0000000f14027207 */ /* 0x002fca0004800000 */
[----:B------:R0:W-:Y:S04]  /*1c800*/  STL [R1+0x764], R2 ;  /* 0x0007640201007387 */ /* 0x0001e80000100800 */
[----:B------:R1:W-:Y:S01]  /*1c810*/  STL [R1+0x760], R4 ;  /* 0x0007600401007387 */ /* 0x0003e20000100800 */
[----:B0-----:R-:W-:-:S03]  /*1c820*/  SEL R2, R20, R13, !P1 ;  /* 0x0000000d14027207 */ /* 0x001fc60004800000 */
[----:B------:R0:W-:Y:S01]  /*1c830*/  STL [R1+0x75c], R3 ;  /* 0x00075c0301007387 */ /* 0x0001e20000100800 */
[----:B-1----:R-:W-:-:S03]  /*1c840*/  SEL R4, R20, R11, !P1 ;  /* 0x0000000b14047207 */ /* 0x002fc60004800000 */
[----:B------:R1:W-:Y:S04]  /*1c850*/  STL [R1+0x758], R2 ;  /* 0x0007580201007387 */ /* 0x0003e80000100800 */
[----:B------:R-:W-:Y:S04]  /*1c860*/  STL [R1+0x754], R4 ;  /* 0x0007540401007387 */ /* 0x000fe80000100800 */
[----:B------:R-:W4:Y:S01]  /*1c870*/  LDL.LU R29, [R1+0x730] ;  /* 0x00073000011d7983 */ /* 0x000f220000300800 */
[C---:B0-----:R-:W-:Y:S02]  /*1c880*/  SEL R3, R20.reuse, R19, !P1 ;  /* 0x0000001314037207 */ /* 0x041fe40004800000 */
        /* <DEDUP_REMOVED lines=22> */
[----:B-1----:R-:W3:Y:S04]  /*1c9f0*/  LDL.LU R2, [R1+0x6dc] ;  /* 0x0006dc0001027983 */ /* 0x002ee80000300800 */
[----:B------:R-:W3:Y:S04]  /*1ca00*/  LDL.LU R6, [R1+0x6d8] ;  /* 0x0006d80001067983 */ /* 0x000ee80000300800 */
[----:B------:R-:W3:Y:S04]  /*1ca10*/  LDL.LU R19, [R1+0x6d4] ;  /* 0x0006d40001137983 */ /* 0x000ee80000300800 */
[----:B------:R-:W3:Y:S04]  /*1ca20*/  LDL.LU R18, [R1+0x6d0] ;  /* 0x0006d00001127983 */ /* 0x000ee80000300800 */
[----:B------:R-:W3:Y:S04]  /*1ca30*/  LDL.LU R27, [R1+0x6cc] ;  /* 0x0006cc00011b7983 */ /* 0x000ee80000300800 */
[----:B------:R0:W-:Y:S04]  /*1ca40*/  STL [R1+0x740], R11 ;  /* 0x0007400b01007387 */ /* 0x0001e80000100800 */
[----:B------:R-:W3:Y:S04]  /*1ca50*/  LDL.LU R15, [R1+0x6c8] ;  /* 0x0006c800010f7983 */ /* 0x000ee80000300800 */
[----:B------:R1:W-:Y:S04]  /*1ca60*/  STL [R1+0x73c], R0 ;  /* 0x00073c0001007387 */ /* 0x0003e80000100800 */
[----:B------:R-:W3:Y:S04]  /*1ca70*/  LDL.LU R17, [R1+0x6c4] ;  /* 0x0006c40001117983 */ /* 0x000ee80000300800 */
[----:B------:R-:W3:Y:S04]  /*1ca80*/  LDL.LU R16, [R1+0x6c0] ;  /* 0x0006c00001107983 */ /* 0x000ee80000300800 */
[----:B------:R-:W3:Y:S04]  /*1ca90*/  LDL.LU R13, [R1+0x6bc] ;  /* 0x0006bc00010d7983 */ /* 0x000ee80000300800 */
[----:B0-----:R-:W3:Y:S04]  /*1caa0*/  LDL.LU R11, [R1+0x6b8] ;  /* 0x0006b800010b7983 */ /* 0x001ee80000300800 */
[----:B-1----:R-:W3:Y:S04]  /*1cab0*/  LDL.LU R0, [R1+0x6b0] ;  /* 0x0006b00001007983 */ /* 0x002ee80000300800 */
[----:B------:R-:W3:Y:S01]  /*1cac0*/  LDL.LU R10, [R1+0x6ac] ;  /* 0x0006ac00010a7983 */ /* 0x000ee20000300800 */
[----:B----4-:R-:W-:-:S05]  /*1cad0*/  SEL R29, R20, R29, !P1 ;  /* 0x0000001d141d7207 */ /* 0x010fca0004800000 */
[----:B------:R0:W-:Y:S04]  /*1cae0*/  STL [R1+0x738], R29 ;  /* 0x0007381d01007387 */ /* 0x0001e80000100800 */
[----:B0-----:R-:W4:Y:S01]  /*1caf0*/  LDL.LU R29, [R1+0x33b8] ;  /* 0x0033b800011d7983 */ /* 0x001f220000300800 */
[C---:B-----5:R-:W-:Y:S02]  /*1cb00*/  SEL R9, R20.reuse, R9, !P1 ;  /* 0x0000000914097207 */ /* 0x060fe40004800000 */
[C---:B------:R-:W-:Y:S02]  /*1cb10*/  SEL R24, R20.reuse, R24, !P1 ;  /* 0x0000001814187207 */ /* 0x040fe40004800000 */
[C---:B------:R-:W-:Y:S02]  /*1cb20*/  SEL R21, R20.reuse, R21, !P1 ;  /* 0x0000001514157207 */ /* 0x040fe40004800000 */
[----:B--2---:R-:W-:-:S02]  /*1cb30*/  SEL R4, R20, R4, !P1 ;  /* 0x0000000414047207 */ /* 0x004fc40004800000 */
[C---:B---3--:R-:W-:Y:S02]  /*1cb40*/  SEL R3, R20.reuse, R3, !P1 ;  /* 0x0000000314037207 */ /* 0x048fe40004800000 */
[C---:B------:R-:W-:Y:S02]  /*1cb50*/  SEL R2, R20.reuse, R2, !P1 ;  /* 0x0000000214027207 */ /* 0x040fe40004800000 */
        /* <DEDUP_REMOVED lines=40> */
[----:B------:R1:W-:Y:S04]  /*1cde0*/  STL [R1+0x6c8], R4 ;  /* 0x0006c80401007387 */ /* 0x0003e80000100800 */
[----:B------:R4:W-:Y:S01]  /*1cdf0*/  STL [R1+0x6c4], R3 ;  /* 0x0006c40301007387 */ /* 0x0009e20000100800 */
[C---:B0-----:R-:W-:Y:S02]  /*1ce00*/  SEL R2, R20.reuse, R16, !P1 ;  /* 0x0000001014027207 */ /* 0x041fe40004800000 */
[----:B-1----:R-:W-:-:S03]  /*1ce10*/  SEL R4, R20, R13, !P1 ;  /* 0x0000000d14047207 */ /* 0x002fc60004800000 */
[----:B------:R0:W-:Y:S01]  /*1ce20*/  STL [R1+0x6c0], R2 ;  /* 0x0006c00201007387 */ /* 0x0001e20000100800 */
[----:B----4-:R-:W-:-:S03]  /*1ce30*/  SEL R3, R20, R11, !P1 ;  /* 0x0000000b14037207 */ /* 0x010fc60004800000 */
[----:B------:R-:W-:Y:S04]  /*1ce40*/  STL [R1+0x6bc], R4 ;  /* 0x0006bc0401007387 */ /* 0x000fe80000100800 */
[----:B------:R-:W-:Y:S04]  /*1ce50*/  STL [R1+0x6b8], R3 ;  /* 0x0006b80301007387 */ /* 0x000fe80000100800 */
[----:B------:R-:W4:Y:S01]  /*1ce60*/  LDL.LU R29, [R1+0x698] ;  /* 0x00069800011d7983 */ /* 0x000f220000300800 */
[C---:B0-----:R-:W-:Y:S02]  /*1ce70*/  SEL R2, R20.reuse, R0, !P1 ;  /* 0x0000000014027207 */ /* 0x041fe40004800000 */
        /* <DEDUP_REMOVED lines=66> */
[C---:B---3--:R-:W-:Y:S02]  /*1d2a0*/  SEL R7, R20.reuse, R4, !P1 ;  /* 0x0000000414077207 */ /* 0x048fe40004800000 */
[C---:B------:R-:W-:Y:S02]  /*1d2b0*/  SEL R4, R20.reuse, R2, !P1 ;  /* 0x0000000214047207 */ /* 0x040fe40004800000 */
[C---:B-1----:R-:W-:Y:S01]  /*1d2c0*/  SEL R5, R20.reuse, R3, !P1 ;  /* 0x0000000314057207 */ /* 0x042fe20004800000 */
[----:B------:R-:W-:Y:S01]  /*1d2d0*/  STL [R1+0x64c], R8 ;  /* 0x00064c0801007387 */ /* 0x000fe20000100800 */
[----:B------:R-:W-:-:S03]  /*1d2e0*/  SEL R3, R20, R0, !P1 ;  /* 0x0000000014037207 */ /* 0x000fc60004800000 */
[----:B------:R-:W-:Y:S01]  /*1d2f0*/  STL [R1+0x648], R7 ;  /* 0x0006480701007387 */ /* 0x000fe20000100800 */
[----:B------:R-:W-:-:S03]  /*1d300*/  SEL R2, R20, R10, !P1 ;  /* 0x0000000a14027207 */ /* 0x000fc60004800000 */
[----:B------:R-:W-:Y:S04]  /*1d310*/  STL [R1+0x644], R5 ;  /* 0x0006440501007387 */ /* 0x000fe80000100800 */
[----:B------:R0:W-:Y:S04]  /*1d320*/  STL [R1+0x63c], R4 ;  /* 0x00063c0401007387 */ /* 0x0001e80000100800 */
[----:B------:R-:W2:Y:S04]  /*1d330*/  LDL.LU R0, [R1+0x600] ;  /* 0x0006000001007983 */ /* 0x000ea80000300800 */
[----:B------:R1:W-:Y:S01]  /*1d340*/  STL [R1+0x638], R3 ;  /* 0x0006380301007387 */ /* 0x0003e20000100800 */
[----:B0-----:R-:W-:-:S03]  /*1d350*/  SEL R4, R20, R6, !P1 ;  /* 0x0000000614047207 */ /* 0x001fc60004800000 */
[----:B------:R-:W3:Y:S04]  /*1d360*/  LDL.LU R10, [R1+0x5fc] ;  /* 0x0005fc00010a7983 */ /* 0x000ee80000300800 */
[----:B------:R0:W-:Y:S01]  /*1d370*/  STL [R1+0x634], R2 ;  /* 0x0006340201007387 */ /* 0x0001e20000100800 */
[----:B-1----:R-:W-:-:S03]  /*1d380*/  SEL R3, R20, R27, !P1 ;  /* 0x0000001b14037207 */ /* 0x002fc60004800000 */
        /* <DEDUP_REMOVED lines=9> */
[----:B----4-:R-:W-:-:S03]  /*1d420*/  SEL R4, R20, R11, !P1 ;  /* 0x0000000b14047207 */ /* 0x010fc60004800000 */
        /* <DEDUP_REMOVED lines=26> */
[----:B------:R-:W3:Y:S04]  /*1d5d0*/  LDL.LU R19, [R1+0x5a4] ;  /* 0x0005a40001137983 */ /* 0x000ee80000300800 */
[----:B------:R-:W3:Y:S04]  /*1d5e0*/  LDL.LU R18, [R1+0x59c] ;  /* 0x00059c0001127983 */ /* 0x000ee80000300800 */
[----:B-1----:R-:W3:Y:S04]  /*1d5f0*/  LDL.LU R2, [R1+0x598] ;  /* 0x0005980001027983 */ /* 0x002ee80000300800 */
[----:B------:R0:W-:Y:S04]  /*1d600*/  STL [R1+0x600], R6 ;  /* 0x0006000601007387 */ /* 0x0001e80000100800 */
[----:B0-----:R-:W3:Y:S04]  /*1d610*/  LDL.LU R6, [R1+0x594] ;  /* 0x0005940001067983 */ /* 0x001ee80000300800 */
[----:B------:R0:W-:Y:S04]  /*1d620*/  STL [R1+0x5fc], R0 ;  /* 0x0005fc0001007387 */ /* 0x0001e80000100800 */
[----:B------:R-:W3:Y:S04]  /*1d630*/  LDL.LU R27, [R1+0x590] ;  /* 0x00059000011b7983 */ /* 0x000ee80000300800 */
[----:B------:R-:W3:Y:S04]  /*1d640*/  LDL.LU R15, [R1+0x588] ;  /* 0x00058800010f7983 */ /* 0x000ee80000300800 */
[----:B------:R-:W3:Y:S04]  /*1d650*/  LDL.LU R17, [R1+0x584] ;  /* 0x0005840001117983 */ /* 0x000ee80000300800 */
[----:B------:R-:W3:Y:S04]  /*1d660*/  LDL.LU R16, [R1+0x580] ;  /* 0x0005800001107983 */ /* 0x000ee80000300800 */
[----:B------:R-:W3:Y:S04]  /*1d670*/  LDL.LU R13, [R1+0x57c] ;  /* 0x00057c00010d7983 */ /* 0x000ee80000300800 */
[----:B------:R-:W3:Y:S04]  /*1d680*/  LDL.LU R11, [R1+0x578] ;  /* 0x00057800010b7983 */ /* 0x000ee80000300800 */
[----:B0-----:R-:W3:Y:S04]  /*1d690*/  LDL.LU R0, [R1+0x574] ;  /* 0x0005740001007983 */ /* 0x001ee80000300800 */
        /* <DEDUP_REMOVED lines=30> */
[----:B---3--:R-:W-:-:S02]  /*1d880*/  SEL R8, R20, R12, !P1 ;  /* 0x0000000c14087207 */ /* 0x008fc40004800000 */
[----:B0-----:R-:W-:-:S03]  /*1d890*/  SEL R7, R20, R4, !P1 ;  /* 0x0000000414077207 */ /* 0x001fc60004800000 */
[----:B------:R-:W-:Y:S01]  /*1d8a0*/  STL [R1+0x5b0], R8 ;  /* 0x0005b00801007387 */ /* 0x000fe20000100800 */
[C---:B------:R-:W-:Y:S02]  /*1d8b0*/  SEL R4, R20.reuse, R19, !P1 ;  /* 0x0000001314047207 */ /* 0x040fe40004800000 */
[C---:B-1----:R-:W-:Y:S01]  /*1d8c0*/  SEL R5, R20.reuse, R3, !P1 ;  /* 0x0000000314057207 */ /* 0x042fe20004800000 */
[----:B------:R-:W-:Y:S01]  /*1d8d0*/  STL [R1+0x5ac], R7 ;  /* 0x0005ac0701007387 */ /* 0x000fe20000100800 */
[----:B------:R-:W-:-:S03]  /*1d8e0*/  SEL R3, R20, R18, !P1 ;  /* 0x0000001214037207 */ /* 0x000fc60004800000 */
[----:B------:R-:W-:Y:S04]  /*1d8f0*/  STL [R1+0x5a8], R5 ;  /* 0x0005a80501007387 */ /* 0x000fe80000100800 */
[----:B------:R-:W2:Y:S04]  /*1d900*/  LDL.LU R19, [R1+0x564] ;  /* 0x0005640001137983 */ /* 0x000ea80000300800 */
[----:B------:R0:W-:Y:S04]  /*1d910*/  STL [R1+0x5a4], R4 ;  /* 0x0005a40401007387 */ /* 0x0001e80000100800 */
[----:B------:R-:W3:Y:S04]  /*1d920*/  LDL.LU R18, [R1+0x560] ;  /* 0x0005600001127983 */ /* 0x000ee80000300800 */
[----:B------:R1:W-:Y:S01]  /*1d930*/  STL [R1+0x59c], R3 ;  /* 0x00059c0301007387 */ /* 0x0003e20000100800 */
[----:B0-----:R-:W-:-:S02]  /*1d940*/  SEL R4, R20, R2, !P1 ;  /* 0x0000000214047207 */ /* 0x001fc40004800000 */
[C---:B------:R-:W-:Y:S02]  /*1d950*/  SEL R2, R20.reuse, R27, !P1 ;  /* 0x0000001b14027207 */ /* 0x040fe40004800000 */
[C---:B-1----:R-:W-:Y:S01]  /*1d960*/  SEL R3, R20.reuse, R6, !P1 ;  /* 0x0000000614037207 */ /* 0x042fe20004800000 */
        /* <DEDUP_REMOVED lines=40> */
[----:B0-----:R-:W2:Y:S04]  /*1dbf0*/  LDL.LU R2, [R1+0x4fc] ;  /* 0x0004fc0001027983 */ /* 0x001ea80000300800 */
[----:B------:R0:W-:Y:S04]  /*1dc00*/  STL [R1+0x560], R6 ;  /* 0x0005600601007387 */ /* 0x0001e80000100800 */
[----:B0-----:R-:W2:Y:S04]  /*1dc10*/  LDL.LU R6, [R1+0x4f8] ;  /* 0x0004f80001067983 */ /* 0x001ea80000300800 */
[----:B------:R-:W2:Y:S04]  /*1dc20*/  LDL.LU R27, [R1+0x4f4] ;  /* 0x0004f400011b7983 */ /* 0x000ea80000300800 */
[----:B------:R-:W2:Y:S04]  /*1dc30*/  LDL.LU R15, [R1+0x4ec] ;  /* 0x0004ec00010f7983 */ /* 0x000ea80000300800 */
[----:B------:R-:W2:Y:S04]  /*1dc40*/  LDL.LU R17, [R1+0x4e8] ;  /* 0x0004e80001117983 */ /* 0x000ea80000300800 */
[----:B------:R-:W2:Y:S04]  /*1dc50*/  LDL.LU R16, [R1+0x4e4] ;  /* 0x0004e40001107983 */ /* 0x000ea80000300800 */
[----:B------:R-:W2:Y:S04]  /*1dc60*/  LDL.LU R13, [R1+0x4e0] ;  /* 0x0004e000010d7983 */ /* 0x000ea80000300800 */
[----:B------:R-:W2:Y:S04]  /*1dc70*/  LDL.LU R11, [R1+0x4dc] ;  /* 0x0004dc00010b7983 */ /* 0x000ea80000300800 */
        /* <DEDUP_REMOVED lines=8> */
[----:B---3--:R-:W-:-:S02]  /*1dd00*/  SEL R5, R20, R5, !P1 ;  /* 0x0000000514057207 */ /* 0x008fc40004800000 */
[C---:B--2---:R-:W-:Y:S02]  /*1dd10*/  SEL R3, R20.reuse, R3, !P1 ;  /* 0x0000000314037207 */ /* 0x044fe40004800000 */
[C---:B------:R-:W-:Y:S02]  /*1dd20*/  SEL R2, R20.reuse, R2, !P1 ;  /* 0x0000000214027207 */ /* 0x040fe40004800000 */
        /* <DEDUP_REMOVED lines=23> */
[----:B-1----:R-:W-:-:S03]  /*1dea0*/  SEL R7, R20, R4, !P1 ;  /* 0x0000000414077207 */ /* 0x002fc60004800000 */
[----:B------:R-:W-:Y:S01]  /*1deb0*/  STL [R1+0x518], R8 ;  /* 0x0005180801007387 */ /* 0x000fe20000100800 */
[C---:B------:R-:W-:Y:S02]  /*1dec0*/  SEL R4, R20.reuse, R10, !P1 ;  /* 0x0000000a14047207 */ /* 0x040fe40004800000 */
[C---:B--2---:R-:W-:Y:S01]  /*1ded0*/  SEL R5, R20.reuse, R0, !P1 ;  /* 0x0000000014057207 */ /* 0x044fe20004800000 */
[----:B------:R-:W-:Y:S04]  /*1dee0*/  STL [R1+0x514], R7 ;  /* 0x0005140701007387 */ /* 0x000fe80000100800 */
[----:B------:R-:W2:Y:S04]  /*1def0*/  LDL.LU R0, [R1+0x4c8] ;  /* 0x0004c80001007983 */ /* 0x000ea80000300800 */
[----:B------:R-:W-:Y:S04]  /*1df00*/  STL [R1+0x50c], R5 ;  /* 0x00050c0501007387 */ /* 0x000fe80000100800 */
[----:B------:R-:W3:Y:S04]  /*1df10*/  LDL.LU R10, [R1+0x4c4] ;  /* 0x0004c400010a7983 */ /* 0x000ee80000300800 */
[----:B------:R0:W-:Y:S04]  /*1df20*/  STL [R1+0x508], R4 ;  /* 0x0005080401007387 */ /* 0x0001e80000100800 */
        /* <DEDUP_REMOVED lines=37> */
[----:B------:R-:W3:Y:S04]  /*1e180*/  LDL.LU R12, [R1+0x47c] ;  /* 0x00047c00010c7983 */ /* 0x000ee80000300800 */
[----:B------:R-:W3:Y:S04]  /*1e190*/  LDL.LU R19, [R1+0x474] ;  /* 0x0004740001137983 */ /* 0x000ee80000300800 */
[----:B------:R-:W3:Y:S04]  /*1e1a0*/  LDL.LU R18, [R1+0x470] ;  /* 0x0004700001127983 */ /* 0x000ee80000300800 */
[----:B------:R-:W3:Y:S04]  /*1e1b0*/  LDL.LU R4, [R1+0x46c] ;  /* 0x00046c0001047983 */ /* 0x000ee80000300800 */
[----:B------:R0:W-:Y:S04]  /*1e1c0*/  STL [R1+0x4c8], R2 ;  /* 0x0004c80201007387 */ /* 0x0001e80000100800 */
[----:B------:R-:W3:Y:S04]  /*1e1d0*/  LDL.LU R3, [R1+0x468] ;  /* 0x0004680001037983 */ /* 0x000ee80000300800 */
[----:B------:R1:W-:Y:S04]  /*1e1e0*/  STL [R1+0x4c4], R0 ;  /* 0x0004c40001007387 */ /* 0x0003e80000100800 */
[----:B0-----:R-:W3:Y:S04]  /*1e1f0*/  LDL.LU R2, [R1+0x464] ;  /* 0x0004640001027983 */ /* 0x001ee80000300800 */
[----:B------:R-:W3:Y:S04]  /*1e200*/  LDL.LU R6, [R1+0x45c] ;  /* 0x00045c0001067983 */ /* 0x000ee80000300800 */
[----:B------:R-:W3:Y:S04]  /*1e210*/  LDL.LU R27, [R1+0x454] ;  /* 0x00045400011b7983 */ /* 0x000ee80000300800 */
[----:B------:R-:W3:Y:S04]  /*1e220*/  LDL.LU R15, [R1+0x450] ;  /* 0x00045000010f7983 */ /* 0x000ee80000300800 */
[----:B------:R-:W3:Y:S04]  /*1e230*/  LDL.LU R17, [R1+0x448] ;  /* 0x0004480001117983 */ /* 0x000ee80000300800 */
[----:B------:R-:W3:Y:S04]  /*1e240*/  LDL.LU R16, [R1+0x444] ;  /* 0x0004440001107983 */ /* 0x000ee80000300800 */
[----:B------:R-:W3:Y:S04]  /*1e250*/  LDL.LU R13, [R1+0x440] ;  /* 0x00044000010d7983 */ /* 0x000ee80000300800 */
[----:B------:R-:W3:Y:S04]  /*1e260*/  LDL.LU R11, [R1+0x43c] ;  /* 0x00043c00010b7983 */ /* 0x000ee80000300800 */
        /* <DEDUP_REMOVED lines=24> */
[C---:B------:R-:W-:Y:S01]  /*1e3f0*/  SEL R8, R20.reuse, R7, !P1 ;  /* 0x0000000714087207 */ /* 0x040fe20004800000 */
[----:B------:R-:W-:Y:S01]  /*1e400*/  STL [R1+0x490], R14 ;  /* 0x0004900e01007387 */ /* 0x000fe20000100800 */
[----:B---3--:R-:W-:-:S03]  /*1e410*/  SEL R7, R20, R28, !P1 ;  /* 0x0000001c14077207 */ /* 0x008fc60004800000 */
[----:B------:R-:W-:Y:S04]  /*1e420*/  STL [R1+0x48c], R9 ;  /* 0x00048c0901007387 */ /* 0x000fe80000100800 */
[----:B------:R0:W-:Y:S04]  /*1e430*/  STL [R1+0x488], R8 ;  /* 0x0004880801007387 */ /* 0x0001e80000100800 */
[----:B------:R1:W-:Y:S01]  /*1e440*/  STL [R1+0x484], R7 ;  /* 0x0004840701007387 */ /* 0x0003e20000100800 */
[----:B0-----:R-:W-:-:S03]  /*1e450*/  SEL R8, R20, R12, !P1 ;  /* 0x0000000c14087207 */ /* 0x001fc60004800000 */
[----:B------:R0:W-:Y:S01]  /*1e460*/  STL [R1+0x480], R5 ;  /* 0x0004800501007387 */ /* 0x0001e20000100800 */
[----:B-1----:R-:W-:-:S03]  /*1e470*/  SEL R7, R20, R19, !P1 ;  /* 0x0000001314077207 */ /* 0x002fc60004800000 */
[----:B------:R-:W-:Y:S04]  /*1e480*/  STL [R1+0x47c], R8 ;  /* 0x00047c0801007387 */ /* 0x000fe80000100800 */
[----:B------:R-:W2:Y:S01]  /*1e490*/  LDL.LU R19, [R1+0x430] ;  /* 0x0004300001137983 */ /* 0x000ea20000300800 */
[----:B0-----:R-:W-:-:S03]  /*1e4a0*/  SEL R5, R20, R18, !P1 ;  /* 0x0000001214057207 */ /* 0x001fc60004800000 */
[----:B------:R0:W-:Y:S04]  /*1e4b0*/  STL [R1+0x474], R7 ;  /* 0x0004740701007387 */ /* 0x0001e80000100800 */
[----:B------:R-:W3:Y:S04]  /*1e4c0*/  LDL.LU R18, [R1+0x42c] ;  /* 0x00042c0001127983 */ /* 0x000ee80000300800 */
[----:B------:R1:W-:Y:S01]  /*1e4d0*/  STL [R1+0x470], R5 ;  /* 0x0004700501007387 */ /* 0x0003e20000100800 */
[C---:B0-----:R-:W-:Y:S02]  /*1e4e0*/  SEL R7, R20.reuse, R4, !P1 ;  /* 0x0000000414077207 */ /* 0x041fe40004800000 */
[----:B------:R-:W-:-:S02]  /*1e4f0*/  SEL R4, R20, R2, !P1 ;  /* 0x0000000214047207 */ /* 0x000fc40004800000 */
[C---:B-1----:R-:W-:Y:S02]  /*1e500*/  SEL R5, R20.reuse, R3, !P1 ;  /* 0x0000000314057207 */ /* 0x042fe40004800000 */
[C---:B------:R-:W-:Y:S01]  /*1e510*/  SEL R3, R20.reuse, R6, !P1 ;  /* 0x0000000614037207 */ /* 0x040fe20004800000 */
        /* <DEDUP_REMOVED lines=43> */
[----:B0-----:R-:W3:Y:S04]  /*1e7d0*/  LDL.LU R3, [R1+0x3c8] ;  /* 0x0003c80001037983 */ /* 0x001ee80000300800 */
[----:B-1----:R-:W3:Y:S04]  /*1e7e0*/  LDL.LU R2, [R1+0x3c0] ;  /* 0x0003c00001027983 */ /* 0x002ee80000300800 */
[----:B------:R-:W3:Y:S04]  /*1e7f0*/  LDL.LU R6, [R1+0x3bc] ;  /* 0x0003bc0001067983 */ /* 0x000ee80000300800 */
[----:B------:R-:W3:Y:S04]  /*1e800*/  LDL.LU R27, [R1+0x3b8] ;  /* 0x0003b800011b7983 */ /* 0x000ee80000300800 */
[----:B------:R-:W3:Y:S04]  /*1e810*/  LDL.LU R15, [R1+0x3b0] ;  /* 0x0003b000010f7983 */ /* 0x000ee80000300800 */
[----:B------:R-:W3:Y:S04]  /*1e820*/  LDL.LU R17, [R1+0x3ac] ;  /* 0x0003ac0001117983 */ /* 0x000ee80000300800 */
[----:B------:R-:W3:Y:S04]  /*1e830*/  LDL.LU R16, [R1+0x3a8] ;  /* 0x0003a80001107983 */ /* 0x000ee80000300800 */
[----:B------:R-:W3:Y:S04]  /*1e840*/  LDL.LU R13, [R1+0x3a4] ;  /* 0x0003a400010d7983 */ /* 0x000ee80000300800 */
[----:B------:R-:W3:Y:S04]  /*1e850*/  LDL.LU R11, [R1+0x3a0] ;  /* 0x0003a000010b7983 */ /* 0x000ee80000300800 */
[----:B------:R-:W3:Y:S04]  /*1e860*/  LDL.LU R19, [R1+0x39c] ;  /* 0x00039c0001137983 */ /* 0x000ee80000300800 */
[----:B------:R-:W3:Y:S01]  /*1e870*/  LDL.LU R18, [R1+0x398] ;  /* 0x0003980001127983 */ /* 0x000ee20000300800 */
[----:B----4-:R-:W-:-:S05]  /*1e880*/  SEL R29, R20, R29, !P1 ;  /* 0x0000001d141d7207 */ /* 0x010fca0004800000 */
[----:B------:R0:W-:Y:S04]  /*1e890*/  STL [R1+0x424], R29 ;  /* 0x0004241d01007387 */ /* 0x0001e80000100800 */
[----:B0-----:R-:W4:Y:S01]  /*1e8a0*/  LDL.LU R29, [R1+0x33a4] ;  /* 0x0033a400011d7983 */ /* 0x001f220000300800 */
[C---:B-----5:R-:W-:Y:S02]  /*1e8b0*/  SEL R26, R20.reuse, R26, !P1 ;  /* 0x0000001a141a7207 */ /* 0x060fe40004800000 */
[C---:B------:R-:W-:Y:S02]  /*1e8c0*/  SEL R23, R20.reuse, R23, !P1 ;  /* 0x0000001714177207 */ /* 0x040fe40004800000 */
[C---:B--2---:R-:W-:Y:S02]  /*1e8d0*/  SEL R8, R20.reuse, R8, !P1 ;  /* 0x0000000814087207 */ /* 0x044fe40004800000 */
[----:B---3--:R-:W-:-:S02]  /*1e8e0*/  SEL R7, R20, R7, !P1 ;  /* 0x0000000714077207 */ /* 0x008fc40004800000 */
[C---:B------:R-:W-:Y:S02]  /*1e8f0*/  SEL R4, R20.reuse, R4, !P1 ;  /* 0x0000000414047207 */ /* 0x040fe40004800000 */
[C---:B------:R-:W-:Y:S02]  /*1e900*/  SEL R3, R20.reuse, R3, !P1 ;  /* 0x0000000314037207 */ /* 0x040fe40004800000 */
[C---:B------:R-:W-:Y:S02]  /*1e910*/  SEL R2, R20.reuse, R2, !P1 ;  /* 0x0000000214027207 */ /* 0x040fe40004800000 */
        /* <DEDUP_REMOVED lines=27> */
[----:B------:R0:W-:Y:S02]  /*1ead0*/  STL [R1+0x3d8], R5 ;  /* 0x0003d80501007387 */ /* 0x0001e40000100800 */
[----:B0-----:R-:W-:-:S05]  /*1eae0*/  SEL R5, R20, R12, !P1 ;  /* 0x0000000c14057207 */ /* 0x001fca0004800000 */
[----:B------:R-:W-:Y:S04]  /*1eaf0*/  STL [R1+0x3d4], R5 ;  /* 0x0003d40501007387 */ /* 0x000fe80000100800 */
        /* <DEDUP_REMOVED lines=44> */
[----:B------:R-:W2:Y:S04]  /*1edc0*/  LDL.LU R3, [R1+0x320] ;  /* 0x0003200001037983 */ /* 0x000ea80000300800 */
        /* <DEDUP_REMOVED lines=8> */
[----:B-1----:R-:W2:Y:S04]  /*1ee50*/  LDL.LU R0, [R1+0x2f0] ;  /* 0x0002f00001007983 */ /* 0x002ea80000300800 */
[----:B------:R-:W2:Y:S01]  /*1ee60*/  LDL.LU R10, [R1+0x2ec] ;  /* 0x0002ec00010a7983 */ /* 0x000ea20000300800 */
[----:B----4-:R-:W-:-:S05]  /*1ee70*/  SEL R29, R20, R29, !P1 ;  /* 0x0000001d141d7207 */ /* 0x010fca0004800000 */
[----:B------:R0:W-:Y:S04]  /*1ee80*/  STL [R1+0x38c], R29 ;  /* 0x00038c1d01007387 */ /* 0x0001e80000100800 */
[----:B0-----:R-:W4:Y:S01]  /*1ee90*/  LDL.LU R29, [R1+0x33a0] ;  /* 0x0033a000011d7983 */ /* 0x001f220000300800 */
[C---:B-----5:R-:W-:Y:S02]  /*1eea0*/  SEL R26, R20.reuse, R26, !P1 ;  /* 0x0000001a141a7207 */ /* 0x060fe40004800000 */
[C---:B------:R-:W-:Y:S02]  /*1eeb0*/  SEL R23, R20.reuse, R23, !P1 ;  /* 0x0000001714177207 */ /* 0x040fe40004800000 */
[C---:B---3--:R-:W-:Y:S02]  /*1eec0*/  SEL R8, R20.reuse, R8, !P1 ;  /* 0x0000000814087207 */ /* 0x048fe40004800000 */
[----:B--2---:R-:W-:-:S02]  /*1eed0*/  SEL R7, R20, R7, !P1 ;  /* 0x0000000714077207 */ /* 0x004fc40004800000 */
        /* <DEDUP_REMOVED lines=27> */
[----:B0-----:R-:W-:-:S03]  /*1f090*/  SEL R8, R20, R12, !P1 ;  /* 0x0000000c14087207 */ /* 0x001fc60004800000 */
[----:B------:R0:W-:Y:S01]  /*1f0a0*/  STL [R1+0x330], R5 ;  /* 0x0003300501007387 */ /* 0x0001e20000100800 */
[C---:B-1----:R-:W-:Y:S02]  /*1f0b0*/  SEL R7, R20.reuse, R4, !P1 ;  /* 0x0000000414077207 */ /* 0x042fe40004800000 */
[C---:B------:R-:W-:Y:S02]  /*1f0c0*/  SEL R4, R20.reuse, R2, !P1 ;  /* 0x0000000214047207 */ /* 0x040fe40004800000 */
[C---:B0-----:R-:W-:Y:S01]  /*1f0d0*/  SEL R5, R20.reuse, R3, !P1 ;  /* 0x0000000314057207 */ /* 0x041fe20004800000 */
[----:B------:R-:W-:Y:S01]  /*1f0e0*/  STL [R1+0x32c], R8 ;  /* 0x00032c0801007387 */ /* 0x000fe20000100800 */
[----:B------:R-:W-:-:S03]  /*1f0f0*/  SEL R3, R20, R6, !P1 ;  /* 0x0000000614037207 */ /* 0x000fc60004800000 */
        /* <DEDUP_REMOVED lines=44> */
[----:B-1----:R-:W2:Y:S04]  /*1f3c0*/  LDL.LU R2, [R1+0x27c] ;  /* 0x00027c0001027983 */ /* 0x002ea80000300800 */
[----:B------:R-:W2:Y:S04]  /*1f3d0*/  LDL.LU R6, [R1+0x278] ;  /* 0x0002780001067983 */ /* 0x000ea80000300800 */
        /* <DEDUP_REMOVED lines=43> */
[C---:B-1----:R-:W-:Y:S02]  /*1f690*/  SEL R7, R20.reuse, R5, !P1 ;  /* 0x0000000514077207 */ /* 0x042fe40004800000 */
[C---:B------:R-:W-:Y:S01]  /*1f6a0*/  SEL R5, R20.reuse, R12, !P1 ;  /* 0x0000000c14057207 */ /* 0x040fe20004800000 */
        /* <DEDUP_REMOVED lines=16> */
[----:B------:R-:W-:Y:S01]  /*1f7b0*/  STL [R1+0x268], R3 ;  /* 0x0002680301007387 */ /* 0x000fe20000100800 */
[----:B----4-:R-:W-:-:S03]  /*1f7c0*/  SEL R4, R20, R11, !P1 ;  /* 0x0000000b14047207 */ /* 0x010fc60004800000 */
[----:B------:R0:W-:Y:S04]  /*1f7d0*/  STL [R1+0x25c], R2 ;  /* 0x00025c0201007387 */ /* 0x0001e80000100800 */
[----:B------:R-:W-:Y:S01]  /*1f7e0*/  STL [R1+0x258], R4 ;  /* 0x0002580401007387 */ /* 0x000fe20000100800 */
[----:B0-----:R-:W-:-:S03]  /*1f7f0*/  SEL R2, R20, R18, !P1 ;  /* 0x0000001214027207 */ /* 0x001fc60004800000 */
[----:B------:R-:W4:Y:S01]  /*1f800*/  LDL.LU R18, [R1+0x234] ;  /* 0x0002340001127983 */ /* 0x000f220000300800 */
[----:B------:R-:W-:-:S05]  /*1f810*/  SEL R3, R20, R19, !P1 ;  /* 0x0000001314037207 */ /* 0x000fca0004800000 */
[----:B------:R-:W-:Y:S04]  /*1f820*/  STL [R1+0x254], R3 ;  /* 0x0002540301007387 */ /* 0x000fe80000100800 */
[----:B----4-:R0:W-:Y:S04]  /*1f830*/  STL [R1+0x3398], R18 ;  /* 0x0033981201007387 */ /* 0x0101e80000100800 */
[----:B------:R2:W-:Y:S04]  /*1f840*/  STL [R1+0x250], R2 ;  /* 0x0002500201007387 */ /* 0x0005e80000100800 */
[----:B0-----:R-:W4:Y:S04]  /*1f850*/  LDL.LU R18, [R1+0x244] ;  /* 0x0002440001127983 */ /* 0x001f280000300800 */
        /* <DEDUP_REMOVED lines=36> */
[----:B----4-:R-:W-:-:S05]  /*1faa0*/  SEL R18, R20, R18, !P1 ;  /* 0x0000001214127207 */ /* 0x010fca0004800000 */
[----:B------:R0:W-:Y:S04]  /*1fab0*/  STL [R1+0x234], R18 ;  /* 0x0002341201007387 */ /* 0x0001e80000100800 */
[----:B0-----:R-:W4:Y:S04]  /*1fac0*/  LDL.LU R18, [R1+0x3394] ;  /* 0x0033940001127983 */ /* 0x001f280000300800 */
[----:B------:R0:W-:Y:S02]  /*1fad0*/  STL [R1+0x230], R29 ;  /* 0x0002301d01007387 */ /* 0x0001e40000100800 */
[----:B0-----:R-:W-:-:S02]  /*1fae0*/  SEL R29, R20, R9, !P1 ;  /* 0x00000009141d7207 */ /* 0x001fc40004800000 */
[C---:B------:R-:W-:Y:S02]  /*1faf0*/  SEL R9, R20.reuse, R14, !P1 ;  /* 0x0000000e14097207 */ /* 0x040fe40004800000 */
[C---:B--2---:R-:W-:Y:S01]  /*1fb00*/  SEL R14, R20.reuse, R25, !P1 ;  /* 0x00000019140e7207 */ /* 0x044fe20004800000 */
[----:B------:R-:W-:Y:S04]  /*1fb10*/  STL [R1+0x22c], R29 ;  /* 0x00022c1d01007387 */ /* 0x000fe80000100800 */
[----:B------:R0:W-:Y:S01]  /*1fb20*/  STL [R1+0x228], R9 ;  /* 0x0002280901007387 */ /* 0x0001e20000100800 */
[----:B---3--:R-:W-:-:S03]  /*1fb30*/  SEL R23, R20, R23, !P1 ;  /* 0x0000001714177207 */ /* 0x008fc60004800000 */
[----:B------:R-:W-:Y:S01]  /*1fb40*/  STL [R1+0x220], R26 ;  /* 0x0002201a01007387 */ /* 0x000fe20000100800 */
[----:B0-----:R-:W-:-:S03]  /*1fb50*/  SEL R9, R20, R24, !P1 ;  /* 0x0000001814097207 */ /* 0x001fc60004800000 */
[----:B------:R0:W-:Y:S01]  /*1fb60*/  STL [R1+0x21c], R14 ;  /* 0x00021c0e01007387 */ /* 0x0001e20000100800 */
[----:B------:R-:W-:-:S03]  /*1fb70*/  SEL R8, R20, R8, !P1 ;  /* 0x0000000814087207 */ /* 0x000fc60004800000 */
[----:B------:R1:W-:Y:S01]  /*1fb80*/  STL [R1+0x218], R9 ;  /* 0x0002180901007387 */ /* 0x0003e20000100800 */
[C---:B------:R-:W-:Y:S02]  /*1fb90*/  SEL R7, R20.reuse, R7, !P1 ;  /* 0x0000000714077207 */ /* 0x040fe40004800000 */
[C---:B0-----:R-:W-:Y:S01]  /*1fba0*/  SEL R14, R20.reuse, R22, !P1 ;  /* 0x00000016140e7207 */ /* 0x041fe20004800000 */
[----:B------:R-:W-:Y:S01]  /*1fbb0*/  STL [R1+0x214], R23 ;  /* 0x0002141701007387 */ /* 0x000fe20000100800 */
[----:B-1----:R-:W-:-:S03]  /*1fbc0*/  SEL R9, R20, R21, !P1 ;  /* 0x0000001514097207 */ /* 0x002fc60004800000 */
[----:B------:R-:W-:Y:S04]  /*1fbd0*/  STL [R1+0x210], R14 ;  /* 0x0002100e01007387 */ /* 0x000fe80000100800 */
[----:B------:R-:W-:Y:S04]  /*1fbe0*/  STL [R1+0x20c], R9 ;  /* 0x00020c0901007387 */ /* 0x000fe80000100800 */
[----:B------:R0:W-:Y:S01]  /*1fbf0*/  STL [R1+0x7f8], R8 ;  /* 0x0007f80801007387 */ /* 0x0001e20000100800 */
[C---:B------:R-:W-:Y:S02]  /*1fc00*/  SEL R4, R20.reuse, R4, !P1 ;  /* 0x0000000414047207 */ /* 0x040fe40004800000 */
[----:B------:R-:W-:-:S02]  /*1fc10*/  SEL R3, R20, R3, !P1 ;  /* 0x0000000314037207 */ /* 0x000fc40004800000 */
[C---:B0-----:R-:W-:Y:S02]  /*1fc20*/  SEL R8, R20.reuse, R28, !P1 ;  /* 0x0000001c14087207 */ /* 0x041fe40004800000 */
[C---:B------:R-:W-:Y:S02]  /*1fc30*/  SEL R2, R20.reuse, R2, !P1 ;  /* 0x0000000214027207 */ /* 0x040fe40004800000 */
[----:B----4-:R-:W-:-:S05]  /*1fc40*/  SEL R18, R20, R18, !P1 ;  /* 0x0000001214127207 */ /* 0x010fca0004800000 */
[----:B------:R-:W-:Y:S04]  /*1fc50*/  STL [R1+0x336c], R18 ;  /* 0x00336c1201007387 */ /* 0x000fe80000100800 */
[----:B------:R0:W-:Y:S04]  /*1fc60*/  STL [R1+0x208], R7 ;  /* 0x0002080701007387 */ /* 0x0001e80000100800 */
[----:B------:R-:W-:Y:S01]  /*1fc70*/  STL [R1+0x204], R8 ;  /* 0x0002040801007387 */ /* 0x000fe20000100800 */
[C---:B0-----:R-:W-:Y:S02]  /*1fc80*/  SEL R7, R20.reuse, R5, !P1 ;  /* 0x0000000514077207 */ /* 0x041fe40004800000 */
        /* <DEDUP_REMOVED lines=15> */
[----:B------:R2:W-:Y:S01]  /*1fd80*/  STL [R1+0x1cc], R3 ;  /* 0x0001cc0301007387 */ /* 0x0005e20000100800 */
[C---:B0-----:R-:W-:Y:S02]  /*1fd90*/  SEL R2, R20.reuse, R13, !P1 ;  /* 0x0000000d14027207 */ /* 0x041fe40004800000 */
[----:B-1----:R-:W-:-:S03]  /*1fda0*/  SEL R4, R20, R11, !P1 ;  /* 0x0000000b14047207 */ /* 0x002fc60004800000 */
[----:B------:R0:W-:Y:S01]  /*1fdb0*/  STL [R1+0x1c8], R2 ;  /* 0x0001c80201007387 */ /* 0x0001e20000100800 */
[----:B--2---:R-:W-:-:S03]  /*1fdc0*/  SEL R3, R20, R19, !P1 ;  /* 0x0000001314037207 */ /* 0x004fc60004800000 */
[----:B------:R-:W-:Y:S04]  /*1fdd0*/  STL [R1+0x1c4], R4 ;  /* 0x0001c40401007387 */ /* 0x000fe80000100800 */
[----:B------:R-:W-:Y:S04]  /*1fde0*/  STL [R1+0x1c0], R3 ;  /* 0x0001c00301007387 */ /* 0x000fe80000100800 */
[----:B------:R-:W2:Y:S01]  /*1fdf0*/  LDL.LU R18, [R1+0x1a0] ;  /* 0x0001a00001127983 */ /* 0x000ea20000300800 */
[C---:B0-----:R-:W-:Y:S02]  /*1fe00*/  SEL R2, R20.reuse, R0, !P1 ;  /* 0x0000000014027207 */ /* 0x041fe40004800000 */
[----:B------:R-:W-:-:S03]  /*1fe10*/  SEL R0, R20, R10, !P1 ;  /* 0x0000000a14007207 */ /* 0x000fc60004800000 */
[----:B------:R-:W-:Y:S04]  /*1fe20*/  STL [R1+0x1bc], R2 ;  /* 0x0001bc0201007387 */ /* 0x000fe80000100800 */
[----:B--2---:R0:W-:Y:S04]  /*1fe30*/  STL [R1+0x3388], R18 ;  /* 0x0033881201007387 */ /* 0x0041e80000100800 */
[----:B------:R-:W-:Y:S04]  /*1fe40*/  STL [R1+0x1b4], R0 ;  /* 0x0001b40001007387 */ /* 0x000fe80000100800 */
[----:B0-----:R-:W2:Y:S04]  /*1fe50*/  LDL.LU R18, [R1+0x1a4] ;  /* 0x0001a40001127983 */ /* 0x001ea80000300800 */
[----:B--2---:R0:W-:Y:S04]  /*1fe60*/  STL [R1+0x338c], R18 ;  /* 0x00338c1201007387 */ /* 0x0041e80000100800 */
[----:B0-----:R-:W2:Y:S04]  /*1fe70*/  LDL.LU R18, [R1+0x1ac] ;  /* 0x0001ac0001127983 */ /* 0x001ea80000300800 */
[----:B--2---:R0:W-:Y:S04]  /*1fe80*/  STL [R1+0x3390], R18 ;  /* 0x0033901201007387 */ /* 0x0041e80000100800 */
[----:B0-----:R-:W2:Y:S04]  /*1fe90*/  LDL.LU R18, [R1+0x1b0] ;  /* 0x0001b00001127983 */ /* 0x001ea80000300800 */
[----:B------:R-:W3:Y:S04]  /*1fea0*/  LDL.LU R29, [R1+0x19c] ;  /* 0x00019c00011d7983 */ /* 0x000ee80000300800 */
[----:B------:R-:W4:Y:S04]  /*1feb0*/  LDL.LU R9, [R1+0x198] ;  /* 0x0001980001097983 */ /* 0x000f280000300800 */
[----:B------:R-:W5:Y:S04]  /*1fec0*/  LDL.LU R14, [R1+0x194] ;  /* 0x00019400010e7983 */ /* 0x000f680000300800 */
        /* <DEDUP_REMOVED lines=24> */
[----:B--2---:R-:W-:-:S05]  /*20050*/  SEL R18, R20, R18, !P1 ;  /* 0x0000001214127207 */ /* 0x004fca0004800000 */
[----:B------:R0:W-:Y:S04]  /*20060*/  STL [R1+0x1b0], R18 ;  /* 0x0001b01201007387 */ /* 0x0001e80000100800 */
[----:B0-----:R-:W2:Y:S02]  /*20070*/  LDL.LU R18, [R1+0x3390] ;  /* 0x0033900001127983 */ /* 0x001ea40000300800 */
[----:B--2---:R-:W-:-:S05]  /*20080*/  SEL R18, R20, R18, !P1 ;  /* 0x0000001214127207 */ /* 0x004fca0004800000 */
[----:B------:R0:W-:Y:S04]  /*20090*/  STL [R1+0x1ac], R18 ;  /* 0x0001ac1201007387 */ /* 0x0001e80000100800 */
[----:B0-----:R-:W2:Y:S02]  /*200a0*/  LDL.LU R18, [R1+0x338c] ;  /* 0x00338c0001127983 */ /* 0x001ea40000300800 */
[----:B--2---:R-:W-:-:S05]  /*200b0*/  SEL R18, R20, R18, !P1 ;  /* 0x0000001214127207 */ /* 0x004fca0004800000 */
[----:B------:R0:W-:Y:S04]  /*200c0*/  STL [R1+0x1a4], R18 ;  /* 0x0001a41201007387 */ /* 0x0001e80000100800 */
[----:B0-----:R-:W2:Y:S01]  /*200d0*/  LDL.LU R18, [R1+0x3388] ;  /* 0x0033880001127983 */ /* 0x001ea20000300800 */
[C---:B---3--:R-:W-:Y:S02]  /*200e0*/  SEL R29, R20.reuse, R29, !P1 ;  /* 0x0000001d141d7207 */ /* 0x048fe40004800000 */
[C---:B----4-:R-:W-:Y:S02]  /*200f0*/  SEL R9, R20.reuse, R9, !P1 ;  /* 0x0000000914097207 */ /* 0x050fe40004800000 */
[C---:B------:R-:W-:Y:S02]  /*20100*/  SEL R4, R20.reuse, R4, !P1 ;  /* 0x0000000414047207 */ /* 0x040fe40004800000 */
[----:B------:R-:W-:-:S02]  /*20110*/  SEL R3, R20, R3, !P1 ;  /* 0x0000000314037207 */ /* 0x000fc40004800000 */
[C---:B------:R-:W-:Y:S02]  /*20120*/  SEL R2, R20.reuse, R2, !P1 ;  /* 0x0000000214027207 */ /* 0x040fe40004800000 */
[----:B--2---:R-:W-:-:S05]  /*20130*/  SEL R18, R20, R18, !P1 ;  /* 0x0000001214127207 */ /* 0x004fca0004800000 */
[----:B------:R5:W-:Y:S04]  /*20140*/  STL [R1+0x1a0], R18 ;  /* 0x0001a01201007387 */ /* 0x000be80000100800 */
[----:B------:R-:W-:Y:S04]  /*20150*/  STL [R1+0x19c], R29 ;  /* 0x00019c1d01007387 */ /* 0x000fe80000100800 */
[----:B------:R0:W-:Y:S01]  /*20160*/  STL [R1+0x198], R9 ;  /* 0x0001980901007387 */ /* 0x0001e20000100800 */
[C---:B-----5:R-:W-:Y:S02]  /*20170*/  SEL R18, R20.reuse, R14, !P1 ;  /* 0x0000000e14127207 */ /* 0x060fe40004800000 */
[----:B------:R-:W-:-:S03]  /*20180*/  SEL R14, R20, R26, !P1 ;  /* 0x0000001a140e7207 */ /* 0x000fc60004800000 */
[----:B------:R1:W-:Y:S01]  /*20190*/  STL [R1+0x194], R18 ;  /* 0x0001941201007387 */ /* 0x0003e20000100800 */
[----:B0-----:R-:W-:-:S03]  /*201a0*/  SEL R9, R20, R25, !P1 ;  /* 0x0000001914097207 */ /* 0x001fc60004800000 */
[----:B------:R0:W-:Y:S04]  /*201b0*/  STL [R1+0x190], R14 ;  /* 0x0001900e01007387 */ /* 0x0001e80000100800 */
[----:B------:R2:W-:Y:S01]  /*201c0*/  STL [R1+0x18c], R9 ;  /* 0x00018c0901007387 */ /* 0x0005e20000100800 */
[C---:B-1----:R-:W-:Y:S02]  /*201d0*/  SEL R18, R20.reuse, R24, !P1 ;  /* 0x0000001814127207 */ /* 0x042fe40004800000 */
[----:B0-----:R-:W-:-:S03]  /*201e0*/  SEL R14, R20, R23, !P1 ;  /* 0x00000017140e7207 */ /* 0x001fc60004800000 */
[----:B------:R0:W-:Y:S01]  /*201f0*/  STL [R1+0x188], R18 ;  /* 0x0001881201007387 */ /* 0x0001e20000100800 */
[----:B--2---:R-:W-:-:S03]  /*20200*/  SEL R9, R20, R22, !P1 ;  /* 0x0000001614097207 */ /* 0x004fc60004800000 */
[----:B------:R1:W-:Y:S04]  /*20210*/  STL [R1+0x184], R14 ;  /* 0x0001840e01007387 */ /* 0x0003e80000100800 */
[----:B------:R2:W-:Y:S01]  /*20220*/  STL [R1+0x180], R9 ;  /* 0x0001800901007387 */ /* 0x0005e20000100800 */
[C---:B0-----:R-:W-:Y:S02]  /*20230*/  SEL R18, R20.reuse, R21, !P1 ;  /* 0x0000001514127207 */ /* 0x041fe40004800000 */
[C---:B-1----:R-:W-:Y:S02]  /*20240*/  SEL R14, R20.reuse, R8, !P1 ;  /* 0x00000008140e7207 */ /* 0x042fe40004800000 */
[C---:B------:R-:W-:Y:S02]  /*20250*/  SEL R8, R20.reuse, R28, !P1 ;  /* 0x0000001c14087207 */ /* 0x040fe40004800000 */
[C---:B--2---:R-:W-:Y:S01]  /*20260*/  SEL R9, R20.reuse, R7, !P1 ;  /* 0x0000000714097207 */ /* 0x044fe20004800000 */
        /* <DEDUP_REMOVED lines=175> */
[C---:B-----5:R-:W-:Y:S02]  /*20d60*/  SEL R9, R20.reuse, R9, !P1 ;  /* 0x0000000914097207 */ /* 0x060fe40004800000 */
[----:B------:R-:W-:-:S02]  /*20d70*/  SEL R26, R20, R26, !P1 ;  /* 0x0000001a141a7207 */ /* 0x000fc40004800000 */
[C---:B------:R-:W-:Y:S02]  /*20d80*/  SEL R25, R20.reuse, R25, !P1 ;  /* 0x0000001914197207 */ /* 0x040fe40004800000 */
[C---:B------:R-:W-:Y:S02]  /*20d90*/  SEL R24, R20.reuse, R24, !P1 ;  /* 0x0000001814187207 */ /* 0x040fe40004800000 */
[C---:B------:R-:W-:Y:S02]  /*20da0*/  SEL R23, R20.reuse, R23, !P1 ;  /* 0x0000001714177207 */ /* 0x040fe40004800000 */
[C---:B------:R-:W-:Y:S02]  /*20db0*/  SEL R22, R20.reuse, R22, !P1 ;  /* 0x0000001614167207 */ /* 0x040fe40004800000 */
[C---:B------:R-:W-:Y:S02]  /*20dc0*/  SEL R21, R20.reuse, R21, !P1 ;  /* 0x0000001514157207 */ /* 0x040fe40004800000 */
        /* <DEDUP_REMOVED lines=17> */
[----:B--2---:R-:W-:-:S05]  /*20ee0*/  SEL R18, R20, R18, !P1 ;  /* 0x0000001214127207 */ /* 0x004fca0004800000 */
[----:B------:R0:W-:Y:S04]  /*20ef0*/  STL [R1+0xa0], R18 ;  /* 0x0000a01201007387 */ /* 0x0001e80000100800 */
[----:B0-----:R-:W2:Y:S04]  /*20f00*/  LDL.LU R18, [R1+0x336c] ;  /* 0x00336c0001127983 */ /* 0x001ea80000300800 */
[----:B------:R0:W-:Y:S04]  /*20f10*/  STL [R1+0x9c], R29 ;  /* 0x00009c1d01007387 */ /* 0x0001e80000100800 */
[----:B0-----:R-:W3:Y:S04]  /*20f20*/  LDL.LU R29, [R1+0x3368] ;  /* 0x00336800011d7983 */ /* 0x001ee80000300800 */
[----:B------:R0:W-:Y:S04]  /*20f30*/  STL [R1+0x98], R14 ;  /* 0x0000980e01007387 */ /* 0x0001e80000100800 */
[----:B0-----:R-:W4:Y:S04]  /*20f40*/  LDL.LU R14, [R1+0x3364] ;  /* 0x00336400010e7983 */ /* 0x001f280000300800 */
[----:B------:R0:W-:Y:S04]  /*20f50*/  STL [R1+0x94], R9 ;  /* 0x0000940901007387 */ /* 0x0001e80000100800 */
[----:B0-----:R-:W5:Y:S04]  /*20f60*/  LDL.LU R9, [R1+0x3360] ;  /* 0x0033600001097983 */ /* 0x001f680000300800 */
[----:B------:R0:W-:Y:S04]  /*20f70*/  STL [R1+0x90], R26 ;  /* 0x0000901a01007387 */ /* 0x0001e80000100800 */
[----:B0-----:R-:W2:Y:S04]  /*20f80*/  LDL.LU R26, [R1+0x335c] ;  /* 0x00335c00011a7983 */ /* 0x001ea80000300800 */
        /* <DEDUP_REMOVED lines=43> */
[----:B0-----:R-:W2:Y:S01]  /*21240*/  LDL.LU R10, [R1+0x3304] ;  /* 0x00330400010a7983 */ /* 0x001ea20000300800 */
[----:B------:R-:W-:-:S05]  /*21250*/  SEL R4, R20, R4, !P1 ;  /* 0x0000000414047207 */ /* 0x000fca0004800000 */
[----:B------:R2:W-:Y:S02]  /*21260*/  STL [R1+0x800], R4 ;  /* 0x0008000401007387 */ /* 0x0005e40000100800 */
[C---:B--2---:R-:W-:Y:S02]  /*21270*/  SEL R4, R20.reuse, R10, !P1 ;  /* 0x0000000a14047207 */ /* 0x044fe40004800000 */
[----:B------:R-:W2:Y:S01]  /*21280*/  LDL.LU R10, [R1+0x3300] ;  /* 0x00330000010a7983 */ /* 0x000ea20000300800 */
[----:B------:R-:W-:-:S03]  /*21290*/  SEL R0, R20, R0, !P1 ;  /* 0x0000000014007207 */ /* 0x000fc60004800000 */
[----:B------:R0:W-:Y:S01]  /*212a0*/  STL [R1+0x804], R4 ;  /* 0x0008040401007387 */ /* 0x0001e20000100800 */
[----:B------:R-:W-:-:S03]  /*212b0*/  SEL R11, R20, R11, !P1 ;  /* 0x0000000b140b7207 */ /* 0x000fc60004800000 */
[----:B------:R1:W-:Y:S01]  /*212c0*/  STL [R1+0x808], R0 ;  /* 0x0008080001007387 */ /* 0x0003e20000100800 */
[C---:B0-----:R-:W-:Y:S02]  /*212d0*/  SEL R4, R20.reuse, R19, !P1 ;  /* 0x0000001314047207 */ /* 0x041fe40004800000 */
[----:B-1----:R-:W-:-:S03]  /*212e0*/  SEL R0, R20, R13, !P1 ;  /* 0x0000000d14007207 */ /* 0x002fc60004800000 */
[----:B------:R-:W-:Y:S01]  /*212f0*/  IMAD.MOV.U32 R13, RZ, RZ, R4 ;  /* 0x000000ffff0d7224 */ /* 0x000fe200078e0004 */
[C---:B------:R-:W-:Y:S01]  /*21300*/  SEL R4, R20.reuse, R16, !P1 ;  /* 0x0000001014047207 */ /* 0x040fe20004800000 */
[----:B------:R0:W-:Y:S04]  /*21310*/  STL [R1+0x810], R11 ;  /* 0x0008100b01007387 */ /* 0x0001e80000100800 */
[----:B------:R1:W-:Y:S01]  /*21320*/  STL [R1+0x818], R4 ;  /* 0x0008180401007387 */ /* 0x0003e20000100800 */
[C---:B0-----:R-:W-:Y:S02]  /*21330*/  SEL R11, R20.reuse, R17, !P1 ;  /* 0x00000011140b7207 */ /* 0x041fe40004800000 */
[C---:B------:R-:W-:Y:S02]  /*21340*/  SEL R17, R20.reuse, R15, !P1 ;  /* 0x0000000f14117207 */ /* 0x040fe40004800000 */
[----:B-1----:R-:W-:-:S02]  /*21350*/  SEL R4, R20, R12, !P1 ;  /* 0x0000000c14047207 */ /* 0x002fc40004800000 */
[C---:B------:R-:W-:Y:S02]  /*21360*/  SEL R15, R20.reuse, R21, !P1 ;  /* 0x00000015140f7207 */ /* 0x040fe40004800000 */
[----:B------:R-:W-:-:S03]  /*21370*/  SEL R12, R20, R22, !P1 ;  /* 0x00000016140c7207 */ /* 0x000fc60004800000 */
[----:B------:R-:W-:Y:S04]  /*21380*/  STL [R1+0x828], R15 ;  /* 0x0008280f01007387 */ /* 0x000fe80000100800 */
[----:B------:R0:W-:Y:S02]  /*21390*/  STL [R1+0x82c], R12 ;  /* 0x00082c0c01007387 */ /* 0x0001e40000100800 */
[----:B0-----:R-:W0:Y:S01]  /*213a0*/  LDC R12, c[0x0][0x3ac] ;  /* 0x0000eb00ff0c7b82 */ /* 0x001e220000000800 */
[----:B------:R-:W-:Y:S01]  /*213b0*/  IMAD R19, RZ, RZ, -UR6 ;  /* 0x80000006ff137e24 */ /* 0x000fe2000f8e02ff */
[----:B------:R-:W-:Y:S02]  /*213c0*/  SEL R22, R20, R23, !P1 ;  /* 0x0000001714167207 */ /* 0x000fe40004800000 */
[----:B------:R-:W3:Y:S01]  /*213d0*/  LDL.LU R23, [R1+0x3c] ;  /* 0x00003c0001177983 */ /* 0x000ee20000300800 */
[----:B----4-:R-:W-:Y:S01]  /*213e0*/  IMAD R15, R19, 0x4, R14 ;  /* 0x00000004130f7824 */ /* 0x010fe200078e020e */
[----:B------:R-:W-:-:S02]  /*213f0*/  LOP3.LUT R19, R28, 0x7f, RZ, 0xc0, !PT ;  /* 0x0000007f1c137812 */ /* 0x000fc400078ec0ff */
[C---:B------:R-:W-:Y:S01]  /*21400*/  SEL R16, R20.reuse, R24, !P1 ;  /* 0x0000001814107207 */ /* 0x040fe20004800000 */
[----:B------:R1:W-:Y:S01]  /*21410*/  STL [R1+0x32e8], R14 ;  /* 0x0032e80e01007387 */ /* 0x0003e20000100800 */
[----:B------:R-:W-:Y:S01]  /*21420*/  IMAD.MOV.U32 R24, RZ, RZ, R13 ;  /* 0x000000ffff187224 */ /* 0x000fe200078e000d */
[----:B------:R-:W-:Y:S01]  /*21430*/  SEL R28, R20, R26, !P1 ;  /* 0x0000001a141c7207 */ /* 0x000fe20004800000 */
[----:B-1----:R-:W-:Y:S02]  /*21440*/  IMAD.MOV.U32 R14, RZ, RZ, R18 ;  /* 0x000000ffff0e7224 */ /* 0x002fe400078e0012 */
[----:B0-----:R-:W-:-:S04]  /*21450*/  IMAD R18, R19, R12, RZ ;  /* 0x0000000c13127224 */ /* 0x001fc800078e02ff */
[----:B------:R-:W-:Y:S02]  /*21460*/  IMAD R18, R12, 0x80, R18 ;  /* 0x000000800c127824 */ /* 0x000fe400078e0212 */
[----:B------:R-:W-:Y:S02]  /*21470*/  IMAD.MOV.U32 R26, RZ, RZ, R16 ;  /* 0x000000ffff1a7224 */ /* 0x000fe400078e0010 */
[----:B------:R-:W-:Y:S02]  /*21480*/  IMAD.MOV.U32 R21, RZ, RZ, R11 ;  /* 0x000000ffff157224 */ /* 0x000fe400078e000b */
[----:B------:R-:W-:Y:S02]  /*21490*/  IMAD R12, R19, R12, RZ ;  /* 0x0000000c130c7224 */ /* 0x000fe400078e02ff */
[----:B--2---:R-:W-:Y:S01]  /*214a0*/  IMAD R13, R10, UR7, RZ ;  /* 0x000000070a0d7c24 */ /* 0x004fe2000f8e02ff */
[----:B------:R-:W-:Y:S02]  /*214b0*/  SEL R10, R20, R25, !P1 ;  /* 0x00000019140a7207 */ /* 0x000fe40004800000 */
[----:B------:R-:W0:Y:S01]  /*214c0*/  S2R R20, SR_TID.X ;  /* 0x0000000000147919 */ /* 0x000e220000002100 */
[----:B------:R-:W-:-:S02]  /*214d0*/  IMAD R25, RZ, RZ, -UR6 ;  /* 0x80000006ff197e24 */ /* 0x000fc4000f8e02ff */
[----:B------:R1:W-:Y:S02]  /*214e0*/  STL [R1+0x20], R10 ;  /* 0x0000200a01007387 */ /* 0x0003e40000100800 */
[----:B------:R-:W-:Y:S02]  /*214f0*/  IMAD R16, R25, 0x4, R15 ;  /* 0x0000000419107824 */ /* 0x000fe400078e020f */
[----:B------:R2:W-:Y:S01]  /*21500*/  STL [R1+0x32ec], R15 ;  /* 0x0032ec0f01007387 */ /* 0x0005e20000100800 */
[----:B-1----:R-:W-:-:S03]  /*21510*/  LEA R10, P2, R18, UR14, 0x1 ;  /* 0x0000000e120a7c11 */ /* 0x002fc6000f8408ff */
[----:B--2---:R-:W2:Y:S01]  /*21520*/  LDL.LU R15, [R1+0x7c] ;  /* 0x00007c00010f7983 */ /* 0x004ea20000300800 */
[----:B------:R-:W-:Y:S01]  /*21530*/  LEA.HI.X.SX32 R11, R18, UR15, 0x1, P2 ;  /* 0x0000000f120b7c11 */ /* 0x000fe200090f0eff */
[----:B------:R-:W-:Y:S02]  /*21540*/  IMAD R18, R25, 0x4, R16 ;  /* 0x0000000419127824 */ /* 0x000fe400078e0210 */
[----:B------:R1:W-:Y:S02]  /*21550*/  STL [R1+0x32e4], R16 ;  /* 0x0032e41001007387 */ /* 0x0003e40000100800 */
[----:B-1----:R-:W1:Y:S01]  /*21560*/  LDC R16, c[0x0][0x3ac] ;  /* 0x0000eb00ff107b82 */ /* 0x002e620000000800 */
[----:B0-----:R-:W-:Y:S02]  /*21570*/  LOP3.LUT R20, R20, 0x7f, RZ, 0xc0, !PT ;  /* 0x0000007f14147812 */ /* 0x001fe400078ec0ff */
[C---:B------:R-:W-:Y:S01]  /*21580*/  LEA R19, P0, R13.reuse, UR12, 0x1 ;  /* 0x0000000c0d137c11 */ /* 0x040fe2000f8008ff */
[----:B------:R-:W-:Y:S01]  /*21590*/  USHF.R.S32.HI UR7, URZ, 0x1f, UR4 ;  /* 0x0000001fff077899 */ /* 0x000fe20008011404 */
[----:B------:R-:W-:Y:S01]  /*215a0*/  LEA R12, P1, R12, UR14, 0x1 ;  /* 0x0000000e0c0c7c11 */ /* 0x000fe2000f8208ff */
[----:B------:R-:W0:Y:S04]  /*215b0*/  LDCU UR12, c[0x0][0x3a0] ;  /* 0x00007400ff0c77ac */ /* 0x000e280008000800 */
[----:B------:R4:W-:Y:S01]  /*215c0*/  STL [R1+0x32c4], R12 ;  /* 0x0032c40c01007387 */ /* 0x0009e20000100800 */
[----:B-1----:R-:W-:Y:S01]  /*215d0*/  IMAD R16, R20, R16, RZ ;  /* 0x0000001014107224 */ /* 0x002fe200078e02ff */
[----:B------:R-:W-:Y:S01]  /*215e0*/  LEA.HI.X.SX32 R20, R13, UR13, 0x1, P0 ;  /* 0x0000000d0d147c11 */ /* 0x000fe200080f0eff */
[----:B----4-:R-:W-:-:S03]  /*215f0*/  IMAD.MOV.U32 R12, RZ, RZ, R24 ;  /* 0x000000ffff0c7224 */ /* 0x010fc600078e0018 */
[----:B------:R-:W-:Y:S01]  /*21600*/  LEA.HI.X.SX32 R13, R16, UR15, 0x1, P1 ;  /* 0x0000000f100d7c11 */ /* 0x000fe200088f0eff */
[----:B---3--:R-:W-:Y:S02]  /*21610*/  IMAD R16, R29, UR10, RZ ;  /* 0x0000000a1d107c24 */ /* 0x008fe4000f8e02ff */
[----:B------:R-:W-:Y:S02]  /*21620*/  IMAD.MOV.U32 R24, RZ, RZ, R0 ;  /* 0x000000ffff187224 */ /* 0x000fe400078e0000 */
[----:B------:R-:W-:Y:S02]  /*21630*/  IMAD.MOV.U32 R0, RZ, RZ, R28 ;  /* 0x000000ffff007224 */ /* 0x000fe400078e001c */
[----:B------:R-:W-:Y:S01]  /*21640*/  IMAD.WIDE R28, R16, 0x2, R10 ;  /* 0x00000002101c7825 */ /* 0x000fe200078e020a */
[----:B------:R-:W-:Y:S04]  /*21650*/  STL [R1+0x32c0], R13 ;  /* 0x0032c00d01007387 */ /* 0x000fe80000100800 */
[----:B------:R-:W-:Y:S04]  /*21660*/  STL [R1+0xc], R16 ;  /* 0x00000c1001007387 */ /* 0x000fe80000100800 */
[----:B------:R1:W-:Y:S04]  /*21670*/  STL.64 [R1+0x10], R28 ;  /* 0x0000101c01007387 */ /* 0x0003e80000100a00 */
[----:B-1----:R-:W3:Y:S01]  /*21680*/  LDL.LU.64 R28, [R1+0x32f8] ;  /* 0x0032f800011c7983 */ /* 0x002ee20000300a00 */
[----:B------:R-:W1:Y:S01]  /*21690*/  S2R R16, SR_TID.X ;  /* 0x0000000000107919 */ /* 0x000e620000002100 */
[----:B------:R-:W-:-:S02]  /*216a0*/  IMAD.MOV.U32 R13, RZ, RZ, R17 ;  /* 0x000000ffff0d7224 */ /* 0x000fc400078e0011 */
[----:B------:R-:W-:Y:S01]  /*216b0*/  IMAD R17, R25, 0x4, R18 ;  /* 0x0000000419117824 */ /* 0x000fe200078e0212 */
[----:B------:R4:W-:Y:S04]  /*216c0*/  STL [R1+0x32cc], R10 ;  /* 0x0032cc0a01007387 */ /* 0x0009e80000100800 */
[----:B------:R0:W-:Y:S01]  /*216d0*/  STL [R1+0x32c8], R11 ;  /* 0x0032c80b01007387 */ /* 0x0001e20000100800 */
[----:B----4-:R-:W-:Y:S01]  /*216e0*/  IMAD.MOV.U32 R10, RZ, RZ, R0 ;  /* 0x000000ffff0a7224 */ /* 0x010fe200078e0000 */
[----:B-1----:R-:W-:Y:S02]  /*216f0*/  SHF.R.U32.HI R16, RZ, 0x5, R16 ;  /* 0x00000005ff107819 */ /* 0x002fe40000011610 */
[----:B0-----:R-:W4:Y:S02]  /*21700*/  LDL.LU R11, [R1+0x4] ;  /* 0x00000400010b7983 */ /* 0x001f240000300800 */
[----:B------:R-:W-:-:S04]  /*21710*/  SGXT.U32 R16, R16, 0x2 ;  /* 0x000000021010781a */ /* 0x000fc80000000000 */
[----:B------:R-:W-:-:S05]  /*21720*/  LOP3.LUT R16, R16, 0xfc, RZ, 0xfc, !PT ;  /* 0x000000fc10107812 */ /* 0x000fca00078efcff */
[----:B------:R-:W-:Y:S01]  /*21730*/  IMAD R16, R16, UR6, RZ ;  /* 0x0000000610107c24 */ /* 0x000fe2000f8e02ff */
[----:B------:R0:W-:Y:S01]  /*21740*/  STL [R1+0x32e0], R17 ;  /* 0x0032e01101007387 */ /* 0x0001e20000100800 */
[----:B------:R-:W-:-:S03]  /*21750*/  IMAD R0, R25, 0x4, R17 ;  /* 0x0000000419007824 */ /* 0x000fc600078e0211 */
[----:B------:R-:W-:-:S05]  /*21760*/  LEA R16, P3, R16, R19, 0x1 ;  /* 0x0000001310107211 */ /* 0x000fca00078608ff */
[----:B------:R-:W-:Y:S01]  /*21770*/  STL [R1+0x319c], R16 ;  /* 0x00319c1001007387 */ /* 0x000fe20000100800 */
[----:B0-----:R-:W-:Y:S01]  /*21780*/  IMAD.MOV.U32 R17, RZ, RZ, R10 ;  /* 0x000000ffff117224 */ /* 0x001fe200078e000a */
[----:B------:R-:W-:-:S05]  /*21790*/  LEA R10, P5, R23, R19, 0x1 ;  /* 0x00000013170a7211 */ /* 0x000fca00078a08ff */
[----:B------:R0:W-:Y:S02]  /*217a0*/  STL [R1+0x31a0], R10 ;  /* 0x0031a00a01007387 */ /* 0x0001e40000100800 */
[----:B0-----:R-:W-:Y:S02]  /*217b0*/  IMAD.MOV.U32 R10, RZ, RZ, R21 ;  /* 0x000000ffff0a7224 */ /* 0x001fe400078e0015 */
[----:B------:R-:W-:Y:S01]  /*217c0*/  IMAD R21, R25, 0x4, R0 ;  /* 0x0000000419157824 */ /* 0x000fe200078e0200 */
[----:B--2---:R-:W-:-:S05]  /*217d0*/  LEA R16, P4, R15, R19, 0x1 ;  /* 0x000000130f107211 */ /* 0x004fca00078808ff */
[----:B------:R3:W-:Y:S02]  /*217e0*/  STL [R1+0x31a4], R16 ;  /* 0x0031a41001007387 */ /* 0x0007e40000100800 */
[----:B---3--:R-:W-:-:S05]  /*217f0*/  LEA R16, P0, R29, R19, 0x1 ;  /* 0x000000131d107211 */ /* 0x008fca00078008ff */
[----:B------:R0:W-:Y:S02]  /*21800*/  STL [R1+0x31a8], R16 ;  /* 0x0031a81001007387 */ /* 0x0001e40000100800 */
[----:B0-----:R-:W-:Y:S01]  /*21810*/  IMAD.MOV.U32 R16, RZ, RZ, R26 ;  /* 0x000000ffff107224 */ /* 0x001fe200078e001a */
[----:B------:R-:W-:-:S05]  /*21820*/  LEA R26, P1, R28, R19, 0x1 ;  /* 0x000000131c1a7211 */ /* 0x000fca00078208ff */
[----:B------:R0:W-:Y:S02]  /*21830*/  STL [R1+0x31ac], R26 ;  /* 0x0031ac1a01007387 */ /* 0x0001e40000100800 */
[----:B0-----:R-:W-:Y:S01]  /*21840*/  IMAD.MOV.U32 R26, RZ, RZ, R22 ;  /* 0x000000ffff1a7224 */ /* 0x001fe200078e0016 */
[----:B------:R-:W-:-:S05]  /*21850*/  LEA R22, P2, R27, R19, 0x1 ;  /* 0x000000131b167211 */ /* 0x000fca00078408ff */
[----:B------:R0:W-:Y:S04]  /*21860*/  STL [R1+0x31b0], R22 ;  /* 0x0031b01601007387 */ /* 0x0001e80000100800 */
[----:B------:R1:W-:Y:S01]  /*21870*/  STL [R1+0x32dc], R21 ;  /* 0x0032dc1501007387 */ /* 0x0003e20000100800 */
[----:B0-----:R-:W-:Y:S02]  /*21880*/  IMAD R22, R25, 0x4, R21 ;  /* 0x0000000419167824 */ /* 0x001fe400078e0215 */
[----:B-1----:R-:W0:Y:S02]  /*21890*/  S2R R21, SR_TID.X ;  /* 0x0000000000157919 */ /* 0x002e240000002100 */
[----:B0-----:R-:W-:-:S04]  /*218a0*/  SHF.R.U32.HI R21, RZ, 0x5, R21 ;  /* 0x00000005ff157819 */ /* 0x001fc80000011615 */
[----:B------:R-:W-:-:S04]  /*218b0*/  SGXT.U32 R21, R21, 0x2 ;  /* 0x000000021515781a */ /* 0x000fc80000000000 */
[----:B------:R-:W-:-:S05]  /*218c0*/  LOP3.LUT R21, R21, 0xfc, RZ, 0xfc, !PT ;  /* 0x000000fc15157812 */ /* 0x000fca00078efcff */
[----:B------:R-:W-:-:S05]  /*218d0*/  IMAD R21, R21, UR6, RZ ;  /* 0x0000000615157c24 */ /* 0x000fca000f8e02ff */
[----:B------:R-:W-:-:S05]  /*218e0*/  LEA.HI.X.SX32 R21, R21, R20, 0x1, P3 ;  /* 0x0000001415157211 */ /* 0x000fca00018f0eff */
[----:B------:R0:W-:Y:S02]  /*218f0*/  STL [R1+0x3194], R21 ;  /* 0x0031941501007387 */ /* 0x0001e40000100800 */
[----:B0-----:R-:W-:Y:S01]  /*21900*/  IMAD.MOV.U32 R21, RZ, RZ, R13 ;  /* 0x000000ffff157224 */ /* 0x001fe200078e000d */
[----:B------:R-:W-:-:S05]  /*21910*/  LEA R13, P3, R6, R19, 0x1 ;  /* 0x00000013060d7211 */ /* 0x000fca00078608ff */
[----:B------:R0:W-:Y:S02]  /*21920*/  STL [R1+0x3198], R13 ;  /* 0x0031980d01007387 */ /* 0x0001e40000100800 */
[----:B0-----:R-:W-:-:S05]  /*21930*/  LEA.HI.X.SX32 R13, R23, R20, 0x1, P5 ;  /* 0x00000014170d7211 */ /* 0x001fca00028f0eff */
[----:B------:R0:W-:Y:S02]  /*21940*/  STL [R1+0x318c], R13 ;  /* 0x00318c0d01007387 */ /* 0x0001e40000100800 */
[----:B0-----:R-:W-:-:S05]  /*21950*/  LEA R13, P5, R2, R19, 0x1 ;  /* 0x00000013020d7211 */ /* 0x001fca00078a08ff */
[----:B------:R0:W-:Y:S01]  /*21960*/  STL [R1+0x3190], R13 ;  /* 0x0031900d01007387 */ /* 0x0001e20000100800 */
[-C--:B------:R-:W-:Y:S02]  /*21970*/  LEA.HI.X.SX32 R29, R29, R20.reuse, 0x1, P0 ;  /* 0x000000141d1d7211 */ /* 0x080fe400000f0eff */
[----:B0-----:R-:W-:Y:S02]  /*21980*/  LEA.HI.X.SX32 R13, R15, R20, 0x1, P4 ;  /* 0x000000140f0d7211 */ /* 0x001fe400020f0eff */
[----:B------:R-:W-:-:S03]  /*21990*/  LEA R15, P4, R3, R19, 0x1 ;  /* 0x00000013030f7211 */ /* 0x000fc600078808ff */
[----:B------:R-:W-:Y:S04]  /*219a0*/  STL [R1+0x3184], R13 ;  /* 0x0031840d01007387 */ /* 0x000fe80000100800 */
[----:B------:R0:W-:Y:S04]  /*219b0*/  STL [R1+0x3188], R15 ;  /* 0x0031880f01007387 */ /* 0x0001e80000100800 */
[----:B------:R1:W-:Y:S01]  /*219c0*/  STL [R1+0x317c], R29 ;  /* 0x00317c1d01007387 */ /* 0x0003e20000100800 */
[----:B0-----:R-:W-:-:S04]  /*219d0*/  IMAD R15, RZ, RZ, -UR6 ;  /* 0x80000006ff0f7e24 */ /* 0x001fc8000f8e02ff */
[----:B------:R-:W-:Y:S02]  /*219e0*/  IMAD R15, R15, 0x4, R3 ;  /* 0x000000040f0f7824 */ /* 0x000fe400078e0203 */
[----:B-1----:R-:W-:Y:S02]  /*219f0*/  IMAD.MOV.U32 R29, RZ, RZ, R14 ;  /* 0x000000ffff1d7224 */ /* 0x002fe400078e000e */
[----:B------:R-:W-:Y:S01]  /*21a00*/  IMAD.MOV.U32 R14, RZ, RZ, R4 ;  /* 0x000000ffff0e7224 */ /* 0x000fe200078e0004 */
[----:B------:R-:W-:-:S05]  /*21a10*/  LEA R4, P0, R15, R19, 0x1 ;  /* 0x000000130f047211 */ /* 0x000fca00078008ff */
[----:B------:R0:W-:Y:S04]  /*21a20*/  STL [R1+0x3180], R4 ;  /* 0x0031800401007387 */ /* 0x0001e80000100800 */
[----:B0-----:R-:W2:Y:S01]  /*21a30*/  LDL.LU R4, [R1+0x32f0] ;  /* 0x0032f00001047983 */ /* 0x001ea20000300800 */
[----:B------:R-:W-:Y:S01]  /*21a40*/  LEA.HI.X.SX32 R28, R28, R20, 0x1, P1 ;  /* 0x000000141c1c7211 */ /* 0x000fe200008f0eff */
[C---:B------:R-:W-:Y:S02]  /*21a50*/  IMAD R23, R25.reuse, 0x4, R22 ;  /* 0x0000000419177824 */ /* 0x040fe400078e0216 */
[----:B------:R-:W-:Y:S02]  /*21a60*/  IMAD.MOV.U32 R13, RZ, RZ, R24 ;  /* 0x000000ffff0d7224 */ /* 0x000fe400078e0018 */
[----:B------:R0:W-:Y:S01]  /*21a70*/  STL [R1+0x3174], R28 ;  /* 0x0031741c01007387 */ /* 0x0001e20000100800 */
[----:B------:R-:W-:-:S02]  /*21a80*/  IMAD R24, R25, 0x4, R23 ;  /* 0x0000000419187824 */ /* 0x000fc400078e0217 */
[----:B0-----:R-:W-:Y:S01]  /*21a90*/  IMAD.MOV.U32 R28, RZ, RZ, R17 ;  /* 0x000000ffff1c7224 */ /* 0x001fe200078e0011 */
[----:B----4-:R-:W-:Y:S02]  /*21aa0*/  LEA R17, P1, R11, R19, 0x1 ;  /* 0x000000130b117211 */ /* 0x010fe400078208ff */
[----:B------:R-:W-:Y:S04]  /*21ab0*/  STL [R1+0x32d8], R24 ;  /* 0x0032d81801007387 */ /* 0x000fe80000100800 */
[----:B------:R0:W-:Y:S02]  /*21ac0*/  STL [R1+0x3178], R17 ;  /* 0x0031781101007387 */ /* 0x0001e40000100800 */
[----:B0-----:R-:W-:Y:S01]  /*21ad0*/  LEA.HI.X.SX32 R17, R27, R20, 0x1, P2 ;  /* 0x000000141b117211 */ /* 0x001fe200010f0eff */
[----:B------:R-:W-:-:S04]  /*21ae0*/  IMAD.MOV.U32 R27, RZ, RZ, R16 ;  /* 0x000000ffff1b7224 */ /* 0x000fc800078e0010 */
[----:B------:R-:W-:Y:S01]  /*21af0*/  STL [R1+0x316c], R17 ;  /* 0x00316c1101007387 */ /* 0x000fe20000100800 */
[----:B------:R-:W-:Y:S02]  /*21b00*/  LEA.HI.X.SX32 R6, R6, R20, 0x1, P3 ;  /* 0x0000001406067211 */ /* 0x000fe400018f0eff */
[----:B--2---:R-:W-:-:S05]  /*21b10*/  LEA R16, P2, R4, R19, 0x1 ;  /* 0x0000001304107211 */ /* 0x004fca00078408ff */
[----:B------:R0:W-:Y:S02]  /*21b20*/  STL [R1+0x3170], R16 ;  /* 0x0031701001007387 */ /* 0x0001e40000100800 */
[----:B0-----:R-:W-:-:S04]  /*21b30*/  IMAD R16, RZ, RZ, -UR6 ;  /* 0x80000006ff107e24 */ /* 0x001fc8000f8e02ff */
[----:B------:R-:W-:Y:S01]  /*21b40*/  IMAD R16, R16, 0x4, R4 ;  /* 0x0000000410107824 */ /* 0x000fe200078e0204 */
[----:B------:R0:W-:Y:S04]  /*21b50*/  STL [R1+0x3164], R6 ;  /* 0x0031640601007387 */ /* 0x0001e80000100800 */
[----:B0-----:R-:W-:-:S05]  /*21b60*/  LEA R6, P3, R16, R19, 0x1 ;  /* 0x0000001310067211 */ /* 0x001fca00078608ff */
[----:B------:R0:W-:Y:S02]  /*21b70*/  STL [R1+0x3168], R6 ;  /* 0x0031680601007387 */ /* 0x0001e40000100800 */
[----:B0-----:R-:W-:-:S05]  /*21b80*/  LEA.HI.X.SX32 R6, R2, R20, 0x1, P5 ;  /* 0x0000001402067211 */ /* 0x001fca00028f0eff */
[----:B------:R0:W-:Y:S02]  /*21b90*/  STL [R1+0x315c], R6 ;  /* 0x00315c0601007387 */ /* 0x0001e40000100800 */
[----:B0-----:R-:W-:-:S05]  /*21ba0*/  LEA R6, P5, R5, R19, 0x1 ;  /* 0x0000001305067211 */ /* 0x001fca00078a08ff */
[----:B------:R0:W-:Y:S02]  /*21bb0*/  STL [R1+0x3160], R6 ;  /* 0x0031600601007387 */ /* 0x0001e40000100800 */
[----:B0-----:R-:W-:Y:S02]  /*21bc0*/  LEA.HI.X.SX32 R6, R3, R20, 0x1, P4 ;  /* 0x0000001403067211 */ /* 0x001fe400020f0eff */
[----:B------:R-:W-:-:S03]  /*21bd0*/  LEA R3, P4, R7, R19, 0x1 ;  /* 0x0000001307037211 */ /* 0x000fc600078808ff */
[----:B------:R0:W-:Y:S04]  /*21be0*/  STL [R1+0x3154], R6 ;  /* 0x0031540601007387 */ /* 0x0001e80000100800 */
[----:B------:R-:W-:Y:S01]  /*21bf0*/  STL [R1+0x3158], R3 ;  /* 0x0031580301007387 */ /* 0x000fe20000100800 */
[----:B0-----:R-:W-:-:S03]  /*21c00*/  LEA.HI.X.SX32 R6, R15, R20, 0x1, P0 ;  /* 0x000000140f067211 */ /* 0x001fc600000f0eff */
[----:B------:R-:W2:Y:S04]  /*21c10*/  LDL.LU R15, [R1+0x32ec] ;  /* 0x0032ec00010f7983 */ /* 0x000ea80000300800 */
[----:B------:R0:W-:Y:S02]  /*21c20*/  STL [R1+0x314c], R6 ;  /* 0x00314c0601007387 */ /* 0x0001e40000100800 */
[----:B0-----:R-:W-:-:S05]  /*21c30*/  LEA R6, P0, R8, R19, 0x1 ;  /* 0x0000001308067211 */ /* 0x001fca00078008ff */
[----:B------:R0:W-:Y:S02]  /*21c40*/  STL [R1+0x3150], R6 ;  /* 0x0031500601007387 */ /* 0x0001e40000100800 */
[----:B0-----:R-:W-:Y:S01]  /*21c50*/  LEA.HI.X.SX32 R6, R11, R20, 0x1, P1 ;  /* 0x000000140b067211 */ /* 0x001fe200008f0eff */
[----:B------:R-:W-:Y:S01]  /*21c60*/  IMAD.MOV.U32 R11, RZ, RZ, R14 ;  /* 0x000000ffff0b7224 */ /* 0x000fe200078e000e */
[----:B-----5:R-:W-:-:S03]  /*21c70*/  LEA R14, P1, R9, R19, 0x1 ;  /* 0x00000013090e7211 */ /* 0x020fc600078208ff */
[----:B------:R-:W-:Y:S04]  /*21c80*/  STL [R1+0x3144], R6 ;  /* 0x0031440601007387 */ /* 0x000fe80000100800 */
[----:B------:R0:W-:Y:S04]  /*21c90*/  STL [R1+0x3148], R14 ;  /* 0x0031480e01007387 */ /* 0x0001e80000100800 */
[----:B0-----:R-:W3:Y:S01]  /*21ca0*/  LDL.LU R14, [R1+0x32e8] ;  /* 0x0032e800010e7983 */ /* 0x001ee20000300800 */
[-C--:B------:R-:W-:Y:S02]  /*21cb0*/  LEA.HI.X.SX32 R4, R4, R20.reuse, 0x1, P2 ;  /* 0x0000001404047211 */ /* 0x080fe400010f0eff */
[----:B------:R-:W-:-:S03]  /*21cc0*/  LEA.HI.X.SX32 R16, R16, R20, 0x1, P3 ;  /* 0x0000001410107211 */ /* 0x000fc600018f0eff */
[----:B------:R3:W-:Y:S01]  /*21cd0*/  STL [R1+0x313c], R4 ;  /* 0x00313c0401007387 */ /* 0x0007e20000100800 */
[----:B------:R-:W-:Y:S02]  /*21ce0*/  IMAD R25, R25, 0x4, R24 ;  /* 0x0000000419197824 */ /* 0x000fe400078e0218 */
[----:B------:R-:W-:Y:S02]  /*21cf0*/  IMAD R24, RZ, RZ, -UR6 ;  /* 0x80000006ff187e24 */ /* 0x000fe4000f8e02ff */
[----:B------:R-:W-:Y:S02]  /*21d00*/  IMAD.MOV.U32 R17, RZ, RZ, R26 ;  /* 0x000000ffff117224 */ /* 0x000fe400078e001a */
[----:B------:R-:W-:-:S04]  /*21d10*/  IMAD R26, R24, 0x4, R25 ;  /* 0x00000004181a7824 */ /* 0x000fc800078e0219 */
[----:B------:R-:W-:-:S04]  /*21d20*/  IMAD R2, R24, 0x4, R26 ;  /* 0x0000000418027824 */ /* 0x000fc800078e021a */
[----:B------:R-:W-:Y:S01]  /*21d30*/  IMAD R3, R24, 0x4, R2 ;  /* 0x0000000418037824 */ /* 0x000fe200078e0202 */
[----:B---3--:R-:W-:-:S05]  /*21d40*/  LEA R4, P2, R14, R19, 0x1 ;  /* 0x000000130e047211 */ /* 0x008fca00078408ff */
[----:B------:R-:W-:Y:S04]  /*21d50*/  STL [R1+0x3140], R4 ;  /* 0x0031400401007387 */ /* 0x000fe80000100800 */
[----:B------:R2:W-:Y:S02]  /*21d60*/  STL [R1+0x3134], R16 ;  /* 0x0031341001007387 */ /* 0x0005e40000100800 */
[----:B--2---:R-:W-:-:S05]  /*21d70*/  LEA R16, P3, R15, R19, 0x1 ;  /* 0x000000130f107211 */ /* 0x004fca00078608ff */
[----:B------:R0:W-:Y:S04]  /*21d80*/  STL [R1+0x3138], R16 ;  /* 0x0031381001007387 */ /* 0x0001e80000100800 */
[----:B0-----:R-:W2:Y:S01]  /*21d90*/  LDL.LU R16, [R1+0x32e4] ;  /* 0x0032e40001107983 */ /* 0x001ea20000300800 */
[----:B------:R-:W-:Y:S01]  /*21da0*/  IMAD R6, R24, 0x4, R3 ;  /* 0x0000000418067824 */ /* 0x000fe200078e0203 */
[----:B------:R-:W-:-:S03]  /*21db0*/  LEA.HI.X.SX32 R5, R5, R20, 0x1, P5 ;  /* 0x0000001405057211 */ /* 0x000fc600028f0eff */
[C---:B------:R-:W-:Y:S02]  /*21dc0*/  IMAD R4, R24.reuse, 0x4, R6 ;  /* 0x0000000418047824 */ /* 0x040fe400078e0206 */
[----:B------:R0:W-:Y:S04]  /*21dd0*/  STL [R1+0x312c], R5 ;  /* 0x00312c0501007387 */ /* 0x0001e80000100800 */
[----:B------:R1:W-:Y:S01]  /*21de0*/  STL [R1+0x32d4], R4 ;  /* 0x0032d40401007387 */ /* 0x0003e20000100800 */
[----:B0-----:R-:W-:Y:S02]  /*21df0*/  IMAD R5, R24, 0x4, R4 ;  /* 0x0000000418057824 */ /* 0x001fe400078e0204 */
[----:B-1----:R-:W-:Y:S02]  /*21e00*/  IMAD.MOV.U32 R4, RZ, RZ, R17 ;  /* 0x000000ffff047224 */ /* 0x002fe400078e0011 */
[----:B------:R-:W0:Y:S01]  /*21e10*/  S2R R17, SR_TID.X ;  /* 0x0000000000117919 */ /* 0x000e220000002100 */
[----:B------:R-:W-:-:S02]  /*21e20*/  LEA.HI.X.SX32 R7, R7, R20, 0x1, P4 ;  /* 0x0000001407077211 */ /* 0x000fc400020f0eff */
[-C--:B------:R-:W-:Y:S02]  /*21e30*/  LEA.HI.X.SX32 R8, R8, R20.reuse, 0x1, P0 ;  /* 0x0000001408087211 */ /* 0x080fe400000f0eff */
[-C--:B------:R-:W-:Y:S02]  /*21e40*/  LEA.HI.X.SX32 R9, R9, R20.reuse, 0x1, P1 ;  /* 0x0000001409097211 */ /* 0x080fe400008f0eff */
[----:B------:R-:W-:Y:S02]  /*21e50*/  LEA.HI.X.SX32 R14, R14, R20, 0x1, P2 ;  /* 0x000000140e0e7211 */ /* 0x000fe400010f0eff */
[----:B--2---:R-:W-:-:S05]  /*21e60*/  LEA R24, P5, R16, R19, 0x1 ;  /* 0x0000001310187211 */ /* 0x004fca00078a08ff */
[----:B------:R1:W-:Y:S02]  /*21e70*/  STL [R1+0x3130], R24 ;  /* 0x0031301801007387 */ /* 0x0003e40000100800 */
[----:B-1----:R-:W-:Y:S01]  /*21e80*/  IMAD.MOV.U32 R24, RZ, RZ, R21 ;  /* 0x000000ffff187224 */ /* 0x002fe200078e0015 */
[----:B0-----:R-:W-:Y:S02]  /*21e90*/  SHF.R.U32.HI R21, RZ, 0x5, R17 ;  /* 0x00000005ff157819 */ /* 0x001fe40000011611 */
[-C--:B------:R-:W-:Y:S02]  /*21ea0*/  LEA R17, P4, R18, R19.reuse, 0x1 ;  /* 0x0000001312117211 */ /* 0x080fe400078808ff */
[----:B------:R-:W-:Y:S01]  /*21eb0*/  SGXT.U32 R21, R21, 0x2 ;  /* 0x000000021515781a */ /* 0x000fe20000000000 */
[----:B------:R-:W-:Y:S04]  /*21ec0*/  STL [R1+0x3124], R7 ;  /* 0x0031240701007387 */ /* 0x000fe80000100800 */
[----:B------:R-:W-:Y:S01]  /*21ed0*/  IMAD R21, R21, UR6, RZ ;  /* 0x0000000615157c24 */ /* 0x000fe2000f8e02ff */
[----:B------:R0:W-:Y:S04]  /*21ee0*/  STL [R1+0x3128], R17 ;  /* 0x0031281101007387 */ /* 0x0001e80000100800 */
[----:B0-----:R-:W2:Y:S04]  /*21ef0*/  LDL.LU R17, [R1+0x32e0] ;  /* 0x0032e00001117983 */ /* 0x001ea80000300800 */
[----:B------:R0:W-:Y:S02]  /*21f00*/  STL [R1+0x311c], R8 ;  /* 0x00311c0801007387 */ /* 0x0001e40000100800 */
[----:B0-----:R-:W-:-:S05]  /*21f10*/  LEA R8, P0, R21, R19, 0x1 ;  /* 0x0000001315087211 */ /* 0x001fca00078008ff */
[----:B------:R-:W-:Y:S04]  /*21f20*/  STL [R1+0x3120], R8 ;  /* 0x0031200801007387 */ /* 0x000fe80000100800 */
[----:B------:R0:W-:Y:S04]  /*21f30*/  STL [R1+0x3118], R9 ;  /* 0x0031180901007387 */ /* 0x0001e80000100800 */
[----:B0-----:R-:W3:Y:S04]  /*21f40*/  LDL.LU R9, [R1+0x82c] ;  /* 0x00082c0001097983 */ /* 0x001ee80000300800 */
[----:B------:R0:W-:Y:S04]  /*21f50*/  STL [R1+0x3114], R14 ;  /* 0x0031140e01007387 */ /* 0x0001e80000100800 */
[----:B0-----:R-:W4:Y:S01]  /*21f60*/  LDL.LU R14, [R1+0x800] ;  /* 0x00080000010e7983 */ /* 0x001f220000300800 */
[----:B------:R-:W-:Y:S01]  /*21f70*/  IMAD R7, RZ, RZ, -UR6 ;  /* 0x80000006ff077e24 */ /* 0x000fe2000f8e02ff */
[----:B------:R-:W-:Y:S01]  /*21f80*/  LEA.HI.X.SX32 R15, R15, R20, 0x1, P3 ;  /* 0x000000140f0f7211 */ /* 0x000fe200018f0eff */
[----:B------:R-:W-:-:S02]  /*21f90*/  IMAD R8, RZ, RZ, -UR6 ;  /* 0x80000006ff087e24 */ /* 0x000fc4000f8e02ff */
[----:B------:R-:W-:Y:S01]  /*21fa0*/  IMAD R7, R7, 0x4, R5 ;  /* 0x0000000407077824 */ /* 0x000fe200078e0205 */
[-C--:B------:R-:W-:Y:S01]  /*21fb0*/  LEA.HI.X.SX32 R16, R16, R20.reuse, 0x1, P5 ;  /* 0x0000001410107211 */ /* 0x080fe200028f0eff */
[----:B------:R0:W-:Y:S02]  /*21fc0*/  STL [R1+0x3110], R15 ;  /* 0x0031100f01007387 */ /* 0x0001e40000100800 */
[----:B------:R-:W-:Y:S01]  /*21fd0*/  IMAD R8, R8, 0x4, R7 ;  /* 0x0000000408087824 */ /* 0x000fe200078e0207 */
[----:B------:R-:W-:Y:S01]  /*21fe0*/  LEA.HI.X.SX32 R18, R18, R20, 0x1, P4 ;  /* 0x0000001412127211 */ /* 0x000fe200020f0eff */
[----:B------:R3:W-:Y:S01]  /*21ff0*/  STL [R1+0x310c], R16 ;  /* 0x00310c1001007387 */ /* 0x0007e20000100800 */
[----:B0-----:R-:W-:-:S03]  /*22000*/  IMAD R15, RZ, RZ, -UR6 ;  /* 0x80000006ff0f7e24 */ /* 0x001fc6000f8e02ff */
[----:B------:R0:W-:Y:S01]  /*22010*/  STL [R1+0x32d0], R8 ;  /* 0x0032d00801007387 */ /* 0x0001e20000100800 */
[----:B------:R-:W-:Y:S01]  /*22020*/  LEA.HI.X.SX32 R21, R21, R20, 0x1, P0 ;  /* 0x0000001415157211 */ /* 0x000fe200000f0eff */
[----:B---3--:R-:W-:Y:S02]  /*22030*/  IMAD.MOV.U32 R16, RZ, RZ, R9 ;  /* 0x000000ffff107224 */ /* 0x008fe400078e0009 */
[----:B------:R-:W-:Y:S02]  /*22040*/  IMAD R9, R15, 0x4, R8 ;  /* 0x000000040f097824 */ /* 0x000fe400078e0208 */
[----:B0-----:R-:W3:Y:S04]  /*22050*/  LDL.LU R8, [R1+0x810] ;  /* 0x0008100001087983 */ /* 0x001ee80000300800 */
[----:B------:R4:W-:Y:S02]  /*22060*/  STL [R1+0x3100], R18 ;  /* 0x0031001201007387 */ /* 0x0009e40000100800 */
[----:B----4-:R-:W-:Y:S01]  /*22070*/  IMAD.MOV.U32 R18, RZ, RZ, R14 ;  /* 0x000000ffff127224 */ /* 0x010fe200078e000e */
[----:B--2---:R-:W-:-:S05]  /*22080*/  LEA R14, P1, R17, R19, 0x1 ;  /* 0x00000013110e7211 */ /* 0x004fca00078208ff */
[----:B------:R0:W-:Y:S02]  /*22090*/  STL [R1+0x3104], R14 ;  /* 0x0031040e01007387 */ /* 0x0001e40000100800 */
[----:B0-----:R-:W-:-:S05]  /*220a0*/  LEA R14, P2, R0, R19, 0x1 ;  /* 0x00000013000e7211 */ /* 0x001fca00078408ff */
[----:B------:R-:W-:Y:S04]  /*220b0*/  STL [R1+0x3108], R14 ;  /* 0x0031080e01007387 */ /* 0x000fe80000100800 */
[----:B------:R0:W-:Y:S04]  /*220c0*/  STL [R1+0x30fc], R21 ;  /* 0x0030fc1501007387 */ /* 0x0001e80000100800 */
[----:B0-----:R-:W2:Y:S01]  /*220d0*/  LDL.LU R21, [R1+0x32dc] ;  /* 0x0032dc0001157983 */ /* 0x001ea20000300800 */
[----:B------:R-:W-:-:S05]  /*220e0*/  LEA.HI.X.SX32 R17, R17, R20, 0x1, P1 ;  /* 0x0000001411117211 */ /* 0x000fca00008f0eff */
[----:B------:R0:W-:Y:S02]  /*220f0*/  STL [R1+0x30f8], R17 ;  /* 0x0030f81101007387 */ /* 0x0001e40000100800 */
[----:B0-----:R-:W-:Y:S02]  /*22100*/  IMAD.MOV.U32 R17, RZ, RZ, R4 ;  /* 0x000000ffff117224 */ /* 0x001fe400078e0004 */
[----:B------:R-:W-:Y:S01]  /*22110*/  IMAD.MOV.U32 R4, RZ, RZ, R24 ;  /* 0x000000ffff047224 */ /* 0x000fe200078e0018 */
[----:B------:R-:W-:-:S05]  /*22120*/  LEA.HI.X.SX32 R24, R0, R20, 0x1, P2 ;  /* 0x0000001400187211 */ /* 0x000fca00010f0eff */
[----:B------:R2:W-:Y:S02]  /*22130*/  STL [R1+0x30e8], R24 ;  /* 0x0030e81801007387 */ /* 0x0005e40000100800 */
[----:B--2---:R-:W-:-:S05]  /*22140*/  LEA R24, P0, R21, R19, 0x1 ;  /* 0x0000001315187211 */ /* 0x004fca00078008ff */
[----:B------:R0:W-:Y:S02]  /*22150*/  STL [R1+0x30ec], R24 ;  /* 0x0030ec1801007387 */ /* 0x0001e40000100800 */
[----:B0-----:R-:W-:-:S05]  /*22160*/  LEA R24, P1, R22, R19, 0x1 ;  /* 0x0000001316187211 */ /* 0x001fca00078208ff */
[----:B------:R0:W-:Y:S02]  /*22170*/  STL [R1+0x30f0], R24 ;  /* 0x0030f01801007387 */ /* 0x0001e40000100800 */
[----:B0-----:R-:W-:-:S05]  /*22180*/  LEA R24, P2, R23, R19, 0x1 ;  /* 0x0000001317187211 */ /* 0x001fca00078408ff */
[----:B------:R0:W-:Y:S04]  /*22190*/  STL [R1+0x30f4], R24 ;  /* 0x0030f41801007387 */ /* 0x0001e80000100800 */
[----:B0-----:R-:W2:Y:S01]  /*221a0*/  LDL.LU R24, [R1+0x32d8] ;  /* 0x0032d80001187983 */ /* 0x001ea20000300800 */
[----:B------:R-:W-:-:S05]  /*221b0*/  LEA.HI.X.SX32 R21, R21, R20, 0x1, P0 ;  /* 0x0000001415157211 */ /* 0x000fca00000f0eff */
[----:B------:R0:W-:Y:S02]  /*221c0*/  STL [R1+0x30e4], R21 ;  /* 0x0030e41501007387 */ /* 0x0001e40000100800 */
[-C--:B0-----:R-:W-:Y:S01]  /*221d0*/  LEA.HI.X.SX32 R21, R22, R20.reuse, 0x1, P1 ;  /* 0x0000001416157211 */ /* 0x081fe200008f0eff */
[----:B------:R-:W-:Y:S01]  /*221e0*/  IMAD.MOV.U32 R22, RZ, RZ, R17 ;  /* 0x000000ffff167224 */ /* 0x000fe200078e0011 */
[----:B------:R-:W-:-:S03]  /*221f0*/  LEA.HI.X.SX32 R17, R23, R20, 0x1, P2 ;  /* 0x0000001417117211 */ /* 0x000fc600010f0eff */
[----:B------:R-:W-:Y:S04]  /*22200*/  STL [R1+0x30e0], R21 ;  /* 0x0030e01501007387 */ /* 0x000fe80000100800 */
[----:B------:R2:W-:Y:S02]  /*22210*/  STL [R1+0x30d0], R17 ;  /* 0x0030d01101007387 */ /* 0x0005e40000100800 */
[----:B--2---:R-:W-:-:S05]  /*22220*/  LEA R17, P0, R24, R19, 0x1 ;  /* 0x0000001318117211 */ /* 0x004fca00078008ff */
[----:B------:R0:W-:Y:S01]  /*22230*/  STL [R1+0x30d4], R17 ;  /* 0x0030d41101007387 */ /* 0x0001e20000100800 */
[----:B------:R-:W-:Y:S02]  /*22240*/  LEA.HI.X.SX32 R24, R24, R20, 0x1, P0 ;  /* 0x0000001418187211 */ /* 0x000fe400000f0eff */
[----:B0-----:R-:W-:-:S05]  /*22250*/  LEA R17, P1, R25, R19, 0x1 ;  /* 0x0000001319117211 */ /* 0x001fca00078208ff */
[----:B------:R0:W-:Y:S01]  /*22260*/  STL [R1+0x30d8], R17 ;  /* 0x0030d81101007387 */ /* 0x0001e20000100800 */
[----:B------:R-:W-:Y:S02]  /*22270*/  LEA.HI.X.SX32 R25, R25, R20, 0x1, P1 ;  /* 0x0000001419197211 */ /* 0x000fe400008f0eff */
[----:B0-----:R-:W-:-:S05]  /*22280*/  LEA R17, P2, R26, R19, 0x1 ;  /* 0x000000131a117211 */ /* 0x001fca00078408ff */
[----:B------:R-:W-:Y:S04]  /*22290*/  STL [R1+0x30dc], R17 ;  /* 0x0030dc1101007387 */ /* 0x000fe80000100800 */
[----:B------:R0:W-:Y:S04]  /*222a0*/  STL [R1+0x30cc], R24 ;  /* 0x0030cc1801007387 */ /* 0x0001e80000100800 */
[----:B0-----:R-:W2:Y:S04]  /*222b0*/  LDL.LU R24, [R1+0x828] ;  /* 0x0008280001187983 */ /* 0x001ea80000300800 */
[----:B------:R0:W-:Y:S02]  /*222c0*/  STL [R1+0x30c8], R25 ;  /* 0x0030c81901007387 */ /* 0x0001e40000100800 */
[----:B0-----:R-:W-:Y:S01]  /*222d0*/  IMAD.MOV.U32 R25, RZ, RZ, R18 ;  /* 0x000000ffff197224 */ /* 0x001fe200078e0012 */
[----:B------:R-:W-:Y:S01]  /*222e0*/  LEA.HI.X.SX32 R18, R26, R20, 0x1, P2 ;  /* 0x000000141a127211 */ /* 0x000fe200010f0eff */
[----:B------:R-:W-:Y:S01]  /*222f0*/  IMAD.MOV.U32 R26, RZ, RZ, R4 ;  /* 0x000000ffff1a7224 */ /* 0x000fe200078e0004 */
[----:B------:R-:W-:-:S03]  /*22300*/  LEA R4, P0, R2, R19, 0x1 ;  /* 0x0000001302047211 */ /* 0x000fc600078008ff */
[----:B------:R-:W-:Y:S04]  /*22310*/  STL [R1+0x30b8], R18 ;  /* 0x0030b81201007387 */ /* 0x000fe80000100800 */
[----:B------:R0:W-:Y:S02]  /*22320*/  STL [R1+0x30bc], R4 ;  /* 0x0030bc0401007387 */ /* 0x0001e40000100800 */
[----:B0-----:R-:W-:-:S05]  /*22330*/  LEA R4, P1, R3, R19, 0x1 ;  /* 0x0000001303047211 */ /* 0x001fca00078208ff */
[----:B------:R0:W-:Y:S02]  /*22340*/  STL [R1+0x30c0], R4 ;  /* 0x0030c00401007387 */ /* 0x0001e40000100800 */
[----:B0-----:R-:W-:-:S05]  /*22350*/  LEA R4, P2, R6, R19, 0x1 ;  /* 0x0000001306047211 */ /* 0x001fca00078408ff */
[----:B------:R0:W-:Y:S04]  /*22360*/  STL [R1+0x30c4], R4 ;  /* 0x0030c40401007387 */ /* 0x0001e80000100800 */
[----:B0-----:R-:W4:Y:S01]  /*22370*/  LDL.LU R4, [R1+0x32d4] ;  /* 0x0032d40001047983 */ /* 0x001f220000300800 */
[----:B------:R-:W-:-:S05]  /*22380*/  LEA.HI.X.SX32 R2, R2, R20, 0x1, P0 ;  /* 0x0000001402027211 */ /* 0x000fca00000f0eff */
[----:B------:R0:W-:Y:S02]  /*22390*/  STL [R1+0x30b4], R2 ;  /* 0x0030b40201007387 */ /* 0x0001e40000100800 */
[----:B0-----:R-:W-:-:S05]  /*223a0*/  LEA.HI.X.SX32 R2, R3, R20, 0x1, P1 ;  /* 0x0000001403027211 */ /* 0x001fca00008f0eff */
[----:B------:R0:W-:Y:S02]  /*223b0*/  STL [R1+0x30b0], R2 ;  /* 0x0030b00201007387 */ /* 0x0001e40000100800 */
[----:B0-----:R-:W-:Y:S01]  /*223c0*/  LEA.HI.X.SX32 R2, R6, R20, 0x1, P2 ;  /* 0x0000001406027211 */ /* 0x001fe200010f0eff */
[----:B---3--:R-:W-:-:S04]  /*223d0*/  IMAD.MOV.U32 R6, RZ, RZ, R8 ;  /* 0x000000ffff067224 */ /* 0x008fc800078e0008 */
[----:B------:R-:W-:Y:S01]  /*223e0*/  STL [R1+0x30a0], R2 ;  /* 0x0030a00201007387 */ /* 0x000fe20000100800 */
[----:B----4-:R-:W-:-:S05]  /*223f0*/  LEA R8, P0, R4, R19, 0x1 ;  /* 0x0000001304087211 */ /* 0x010fca00078008ff */
[----:B------:R0:W-:Y:S02]  /*22400*/  STL [R1+0x30a4], R8 ;  /* 0x0030a40801007387 */ /* 0x0001e40000100800 */
[----:B0-----:R-:W-:-:S05]  /*22410*/  LEA R8, P1, R5, R19, 0x1 ;  /* 0x0000001305087211 */ /* 0x001fca00078208ff */
[----:B------:R0:W-:Y:S02]  /*22420*/  STL [R1+0x30a8], R8 ;  /* 0x0030a80801007387 */ /* 0x0001e40000100800 */
[----:B0-----:R-:W-:-:S05]  /*22430*/  LEA R8, P2, R7, R19, 0x1 ;  /* 0x0000001307087211 */ /* 0x001fca00078408ff */
[----:B------:R0:W-:Y:S04]  /*22440*/  STL [R1+0x30ac], R8 ;  /* 0x0030ac0801007387 */ /* 0x0001e80000100800 */
[----:B0-----:R-:W3:Y:S01]  /*22450*/  LDL.LU R8, [R1+0x32d0] ;  /* 0x0032d00001087983 */ /* 0x001ee20000300800 */
[----:B------:R-:W-:-:S05]  /*22460*/  LEA.HI.X.SX32 R4, R4, R20, 0x1, P0 ;  /* 0x0000001404047211 */ /* 0x000fca00000f0eff */
[----:B------:R0:W-:Y:S02]  /*22470*/  STL [R1+0x309c], R4 ;  /* 0x00309c0401007387 */ /* 0x0001e40000100800 */
[----:B0-----:R-:W-:-:S05]  /*22480*/  LEA.HI.X.SX32 R4, R5, R20, 0x1, P1 ;  /* 0x0000001405047211 */ /* 0x001fca00008f0eff */
[----:B------:R0:W-:Y:S01]  /*22490*/  STL [R1+0x3098], R4 ;  /* 0x0030980401007387 */ /* 0x0001e20000100800 */
[----:B------:R-:W-:Y:S01]  /*224a0*/  IMAD R14, R15, 0x4, R9 ;  /* 0x000000040f0e7824 */ /* 0x000fe200078e0209 */
[----:B0-----:R-:W-:Y:S01]  /*224b0*/  LEA.HI.X.SX32 R4, R7, R20, 0x1, P2 ;  /* 0x0000001407047211 */ /* 0x001fe200010f0eff */
[----:B------:R-:W-:-:S04]  /*224c0*/  IMAD.MOV.U32 R7, RZ, RZ, R10 ;  /* 0x000000ffff077224 */ /* 0x000fc800078e000a */
[----:B------:R-:W-:Y:S01]  /*224d0*/  STL [R1+0x3088], R4 ;  /* 0x0030880401007387 */ /* 0x000fe20000100800 */
[C---:B------:R-:W-:Y:S02]  /*224e0*/  IMAD R0, R15.reuse, 0x4, R14 ;  /* 0x000000040f007824 */ /* 0x040fe400078e020e */
[----:B------:R-:W-:Y:S02]  /*224f0*/  IMAD R21, RZ, RZ, -UR6 ;  /* 0x80000006ff157e24 */ /* 0x000fe4000f8e02ff */
[----:B------:R-:W-:Y:S02]  /*22500*/  IMAD R15, R15, 0x4, R0 ;  /* 0x000000040f0f7824 */ /* 0x000fe400078e0200 */
[----:B------:R-:W-:Y:S02]  /*22510*/  IMAD.MOV.U32 R23, RZ, RZ, R16 ;  /* 0x000000ffff177224 */ /* 0x000fe400078e0010 */
[----:B------:R-:W-:Y:S01]  /*22520*/  IMAD R16, R21, 0x4, R15 ;  /* 0x0000000415107824 */ /* 0x000fe200078e020f */
[----:B---3--:R-:W-:-:S05]  /*22530*/  LEA R10, P0, R8, R19, 0x1 ;  /* 0x00000013080a7211 */ /* 0x008fca00078008ff */
[----:B------:R0:W-:Y:S01]  /*22540*/  STL [R1+0x308c], R10 ;  /* 0x00308c0a01007387 */ /* 0x0001e20000100800 */
[----:B------:R-:W-:Y:S02]  /*22550*/  LEA.HI.X.SX32 R8, R8, R20, 0x1, P0 ;  /* 0x0000001408087211 */ /* 0x000fe400000f0eff */
[----:B0-----:R-:W-:-:S05]  /*22560*/  LEA R10, P1, R9, R19, 0x1 ;  /* 0x00000013090a7211 */ /* 0x001fca00078208ff */
[----:B------:R0:W-:Y:S02]  /*22570*/  STL [R1+0x3090], R10 ;  /* 0x0030900a01007387 */ /* 0x0001e40000100800 */
[----:B0-----:R-:W-:-:S05]  /*22580*/  LEA R10, P2, R14, R19, 0x1 ;  /* 0x000000130e0a7211 */ /* 0x001fca00078408ff */
[----:B------:R0:W-:Y:S04]  /*22590*/  STL [R1+0x3094], R10 ;  /* 0x0030940a01007387 */ /* 0x0001e80000100800 */
[----:B0-----:R-:W3:Y:S04]  /*225a0*/  LDL.LU R10, [R1+0x32cc] ;  /* 0x0032cc00010a7983 */ /* 0x001ee80000300800 */
[----:B------:R0:W-:Y:S02]  /*225b0*/  STL [R1+0x3084], R8 ;  /* 0x0030840801007387 */ /* 0x0001e40000100800 */
[----:B0-----:R-:W-:Y:S01]  /*225c0*/  IMAD.MOV.U32 R8, RZ, RZ, R7 ;  /* 0x000000ffff087224 */ /* 0x001fe200078e0007 */
[----:B------:R-:W-:-:S05]  /*225d0*/  LEA.HI.X.SX32 R7, R9, R20, 0x1, P1 ;  /* 0x0000001409077211 */ /* 0x000fca00008f0eff */
[----:B------:R0:W-:Y:S02]  /*225e0*/  STL [R1+0x3080], R7 ;  /* 0x0030800701007387 */ /* 0x0001e40000100800 */
[----:B0-----:R-:W-:-:S05]  /*225f0*/  LEA.HI.X.SX32 R7, R14, R20, 0x1, P2 ;  /* 0x000000140e077211 */ /* 0x001fca00010f0eff */
[----:B------:R0:W-:Y:S02]  /*22600*/  STL [R1+0x3070], R7 ;  /* 0x0030700701007387 */ /* 0x0001e40000100800 */
[----:B0-----:R-:W-:-:S05]  /*22610*/  LEA R7, P0, R0, R19, 0x1 ;  /* 0x0000001300077211 */ /* 0x001fca00078008ff */
[----:B------:R0:W-:Y:S01]  /*22620*/  STL [R1+0x3074], R7 ;  /* 0x0030740701007387 */ /* 0x0001e20000100800 */
[----:B------:R-:W-:Y:S02]  /*22630*/  LEA.HI.X.SX32 R0, R0, R20, 0x1, P0 ;  /* 0x0000001400007211 */ /* 0x000fe400000f0eff */
[----:B0-----:R-:W-:-:S05]  /*22640*/  LEA R7, P1, R15, R19, 0x1 ;  /* 0x000000130f077211 */ /* 0x001fca00078208ff */
[----:B------:R0:W-:Y:S02]  /*22650*/  STL [R1+0x3078], R7 ;  /* 0x0030780701007387 */ /* 0x0001e40000100800 */
[----:B0-----:R-:W-:-:S05]  /*22660*/  LEA R7, P2, R16, R19, 0x1 ;  /* 0x0000001310077211 */ /* 0x001fca00078408ff */
[----:B------:R-:W-:Y:S04]  /*22670*/  STL [R1+0x307c], R7 ;  /* 0x00307c0701007387 */ /* 0x000fe80000100800 */
[----:B------:R0:W-:Y:S04]  /*22680*/  STL [R1+0x306c], R0 ;  /* 0x00306c0001007387 */ /* 0x0001e80000100800 */
[----:B0-----:R-:W4:Y:S01]  /*22690*/  LDL.LU R0, [R1+0x23c] ;  /* 0x00023c0001007983 */ /* 0x001f220000300800 */
[----:B------:R-:W-:Y:S01]  /*226a0*/  LEA.HI.X.SX32 R15, R15, R20, 0x1, P1 ;  /* 0x000000140f0f7211 */ /* 0x000fe200008f0eff */
[----:B------:R-:W-:-:S04]  /*226b0*/  IMAD R17, R21, 0x4, R16 ;  /* 0x0000000415117824 */ /* 0x000fc800078e0210 */
[----:B------:R4:W-:Y:S01]  /*226c0*/  STL [R1+0x3068], R15 ;  /* 0x0030680f01007387 */ /* 0x0009e20000100800 */
[----:B------:R-:W-:-:S04]  /*226d0*/  IMAD R18, R21, 0x4, R17 ;  /* 0x0000000415127824 */ /* 0x000fc800078e0211 */
[----:B------:R-:W-:Y:S02]  /*226e0*/  IMAD R21, R21, 0x4, R18 ;  /* 0x0000000415157824 */ /* 0x000fe400078e0212 */
[----:B------:R-:W-:-:S04]  /*226f0*/  IMAD R3, RZ, RZ, -UR6 ;  /* 0x80000006ff037e24 */ /* 0x000fc8000f8e02ff */
[C---:B------:R-:W-:Y:S02]  /*22700*/  IMAD R2, R3.reuse, 0x4, R21 ;  /* 0x0000000403027824 */ /* 0x040fe400078e0215 */
[----:B------:R-:W-:Y:S02]  /*22710*/  IMAD R5, RZ, RZ, -UR6 ;  /* 0x80000006ff057e24 */ /* 0x000fe4000f8e02ff */
[----:B------:R-:W-:-:S04]  /*22720*/  IMAD R3, R3, 0x4, R2 ;  /* 0x0000000403037824 */ /* 0x000fc800078e0202 */
[----:B------:R-:W-:-:S04]  /*22730*/  IMAD R4, R5, 0x4, R3 ;  /* 0x0000000405047824 */ /* 0x000fc800078e0203 */
[----:B------:R-:W-:Y:S02]  /*22740*/  IMAD R5, R5, 0x4, R4 ;  /* 0x0000000405057824 */ /* 0x000fe400078e0204 */
[----:B------:R-:W-:Y:S02]  /*22750*/  IMAD R9, RZ, RZ, -UR6 ;  /* 0x80000006ff097e24 */ /* 0x000fe4000f8e02ff */
[----:B------:R-:W-:Y:S02]  /*22760*/  IMAD.MOV.U32 R14, RZ, RZ, R6 ;  /* 0x000000ffff0e7224 */ /* 0x000fe400078e0006 */
[----:B------:R-:W-:-:S04]  /*22770*/  IMAD R6, R9, 0x4, R5 ;  /* 0x0000000409067824 */ /* 0x000fc800078e0205 */
[----:B------:R-:W-:Y:S02]  /*22780*/  IMAD R7, R9, 0x4, R6 ;  /* 0x0000000409077824 */ /* 0x000fe400078e0206 */
[----:B----4-:R-:W-:Y:S01]  /*22790*/  IMAD.MOV.U32 R15, RZ, RZ, R0 ;  /* 0x000000ffff0f7224 */ /* 0x010fe200078e0000 */
[----:B------:R-:W-:-:S05]  /*227a0*/  LEA.HI.X.SX32 R0, R16, R20, 0x1, P2 ;  /* 0x0000001410007211 */ /* 0x000fca00010f0eff */
[----:B------:R0:W-:Y:S02]  /*227b0*/  STL [R1+0x3058], R0 ;  /* 0x0030580001007387 */ /* 0x0001e40000100800 */
[----:B0-----:R-:W-:-:S05]  /*227c0*/  LEA R0, P0, R17, R19, 0x1 ;  /* 0x0000001311007211 */ /* 0x001fca00078008ff */
        /* <DEDUP_REMOVED lines=8> */
[----:B0-----:R-:W4:Y:S04]  /*22850*/  LDL.LU R17, [R1+0x818] ;  /* 0x0008180001117983 */ /* 0x001f280000300800 */
[----:B------:R0:W-:Y:S02]  /*22860*/  STL [R1+0x3050], R18 ;  /* 0x0030501201007387 */ /* 0x0001e40000100800 */
[----:B0-----:R-:W-:-:S05]  /*22870*/  LEA.HI.X.SX32 R18, R21, R20, 0x1, P2 ;  /* 0x0000001415127211 */ /* 0x001fca00010f0eff */
[----:B------:R0:W-:Y:S02]  /*22880*/  STL [R1+0x3040], R18 ;  /* 0x0030401201007387 */ /* 0x0001e40000100800 */
[----:B0-----:R-:W-:Y:S02]  /*22890*/  IMAD.MOV.U32 R18, RZ, RZ, R25 ;  /* 0x000000ffff127224 */ /* 0x001fe400078e0019 */
[----:B------:R-:W-:Y:S01]  /*228a0*/  IMAD.MOV.U32 R25, RZ, RZ, R11 ;  /* 0x000000ffff197224 */ /* 0x000fe200078e000b */
[----:B------:R-:W-:-:S05]  /*228b0*/  LEA R11, P0, R2, R19, 0x1 ;  /* 0x00000013020b7211 */ /* 0x000fca00078008ff */
[----:B------:R0:W-:Y:S01]  /*228c0*/  STL [R1+0x3044], R11 ;  /* 0x0030440b01007387 */ /* 0x0001e20000100800 */
[----:B------:R-:W-:Y:S02]  /*228d0*/  LEA.HI.X.SX32 R2, R2, R20, 0x1, P0 ;  /* 0x0000001402027211 */ /* 0x000fe400000f0eff */
[----:B0-----:R-:W-:-:S05]  /*228e0*/  LEA R11, P1, R3, R19, 0x1 ;  /* 0x00000013030b7211 */ /* 0x001fca00078208ff */
[----:B------:R0:W-:Y:S02]  /*228f0*/  STL [R1+0x3048], R11 ;  /* 0x0030480b01007387 */ /* 0x0001e40000100800 */
[----:B0-----:R-:W-:-:S05]  /*22900*/  LEA R11, P2, R4, R19, 0x1 ;  /* 0x00000013040b7211 */ /* 0x001fca00078408ff */
[----:B------:R0:W-:Y:S01]  /*22910*/  STL [R1+0x304c], R11 ;  /* 0x00304c0b01007387 */ /* 0x0001e20000100800 */
[----:B------:R-:W-:-:S03]  /*22920*/  LEA.HI.X.SX32 R4, R4, R20, 0x1, P2 ;  /* 0x0000001404047211 */ /* 0x000fc600010f0eff */
[----:B0-----:R-:W3:Y:S04]  /*22930*/  LDL.LU R11, [R1+0x32c8] ;  /* 0x0032c800010b7983 */ /* 0x001ee80000300800 */
[----:B------:R0:W-:Y:S02]  /*22940*/  STL [R1+0x303c], R2 ;  /* 0x00303c0201007387 */ /* 0x0001e40000100800 */
[----:B0-----:R-:W-:Y:S01]  /*22950*/  IMAD.MOV.U32 R2, RZ, RZ, R15 ;  /* 0x000000ffff027224 */ /* 0x001fe200078e000f */
[----:B------:R-:W-:-:S05]  /*22960*/  LEA.HI.X.SX32 R15, R3, R20, 0x1, P1 ;  /* 0x00000014030f7211 */ /* 0x000fca00008f0eff */
[----:B------:R-:W-:Y:S04]  /*22970*/  STL [R1+0x3038], R15 ;  /* 0x0030380f01007387 */ /* 0x000fe80000100800 */
[----:B------:R0:W-:Y:S02]  /*22980*/  STL [R1+0x3028], R4 ;  /* 0x0030280401007387 */ /* 0x0001e40000100800 */
[----:B0-----:R-:W-:-:S05]  /*22990*/  LEA R4, P0, R5, R19, 0x1 ;  /* 0x0000001305047211 */ /* 0x001fca00078008ff */
[----:B------:R0:W-:Y:S01]  /*229a0*/  STL [R1+0x302c], R4 ;  /* 0x00302c0401007387 */ /* 0x0001e20000100800 */
[----:B------:R-:W-:Y:S01]  /*229b0*/  LEA.HI.X.SX32 R5, R5, R20, 0x1, P0 ;  /* 0x0000001405057211 */ /* 0x000fe200000f0eff */
[----:B0-----:R-:W-:Y:S01]  /*229c0*/  IMAD.MOV.U32 R4, RZ, RZ, R12 ;  /* 0x000000ffff047224 */ /* 0x001fe200078e000c */
[----:B------:R-:W-:-:S05]  /*229d0*/  LEA R12, P1, R6, R19, 0x1 ;  /* 0x00000013060c7211 */ /* 0x000fca00078208ff */
[----:B------:R0:W-:Y:S02]  /*229e0*/  STL [R1+0x3030], R12 ;  /* 0x0030300c01007387 */ /* 0x0001e40000100800 */
[----:B0-----:R-:W-:-:S05]  /*229f0*/  LEA R12, P2, R7, R19, 0x1 ;  /* 0x00000013070c7211 */ /* 0x001fca00078408ff */
[----:B------:R0:W-:Y:S01]  /*22a00*/  STL [R1+0x3034], R12 ;  /* 0x0030340c01007387 */ /* 0x0001e20000100800 */
[----:B------:R-:W-:Y:S02]  /*22a10*/  IMAD.MOV.U32 R16, RZ, RZ, R8 ;  /* 0x000000ffff107224 */ /* 0x000fe400078e0008 */
[C---:B------:R-:W-:Y:S01]  /*22a20*/  IMAD R8, R9.reuse, 0x4, R7 ;  /* 0x0000000409087824 */ /* 0x040fe200078e0207 */
[----:B0-----:R-:W5:Y:S04]  /*22a30*/  LDL.LU R12, [R1+0x32c4] ;  /* 0x0032c400010c7983 */ /* 0x001f680000300800 */
[----:B------:R0:W-:Y:S01]  /*22a40*/  STL [R1+0x3024], R5 ;  /* 0x0030240501007387 */ /* 0x0001e20000100800 */
[----:B------:R-:W-:Y:S01]  /*22a50*/  IMAD R0, R9, 0x4, R8 ;  /* 0x0000000409007824 */ /* 0x000fe200078e0208 */
[-C--:B0-----:R-:W-:Y:S01]  /*22a60*/  LEA.HI.X.SX32 R5, R6, R20.reuse, 0x1, P1 ;  /* 0x0000001406057211 */ /* 0x081fe200008f0eff */
[----:B------:R-:W-:Y:S01]  /*22a70*/  IMAD.MOV.U32 R6, RZ, RZ, R2 ;  /* 0x000000ffff067224 */ /* 0x000fe200078e0002 */
[----:B------:R-:W-:-:S03]  /*22a80*/  LEA.HI.X.SX32 R2, R7, R20, 0x1, P2 ;  /* 0x0000001407027211 */ /* 0x000fc600010f0eff */
[----:B------:R-:W-:Y:S04]  /*22a90*/  STL [R1+0x3020], R5 ;  /* 0x0030200501007387 */ /* 0x000fe80000100800 */
[----:B------:R0:W-:Y:S01]  /*22aa0*/  STL [R1+0x3010], R2 ;  /* 0x0030100201007387 */ /* 0x0001e20000100800 */
[----:B------:R-:W-:Y:S02]  /*22ab0*/  IMAD.MOV.U32 R21, RZ, RZ, R14 ;  /* 0x000000ffff157224 */ /* 0x000fe400078e000e */
[----:B------:R-:W-:Y:S01]  /*22ac0*/  IMAD R14, R9, 0x4, R0 ;  /* 0x00000004090e7824 */ /* 0x000fe200078e0200 */
[----:B0-----:R-:W-:-:S05]  /*22ad0*/  LEA R2, P0, R8, R19, 0x1 ;  /* 0x0000001308027211 */ /* 0x001fca00078008ff */
[----:B------:R0:W-:Y:S01]  /*22ae0*/  STL [R1+0x3014], R2 ;  /* 0x0030140201007387 */ /* 0x0001e20000100800 */
[----:B------:R-:W-:Y:S02]  /*22af0*/  LEA.HI.X.SX32 R8, R8, R20, 0x1, P0 ;  /* 0x0000001408087211 */ /* 0x000fe400000f0eff */
[----:B0-----:R-:W-:-:S05]  /*22b00*/  LEA R2, P1, R0, R19, 0x1 ;  /* 0x0000001300027211 */ /* 0x001fca00078208ff */
[----:B------:R0:W-:Y:S01]  /*22b10*/  STL [R1+0x3018], R2 ;  /* 0x0030180201007387 */ /* 0x0001e20000100800 */
[----:B------:R-:W-:Y:S01]  /*22b20*/  LEA.HI.X.SX32 R0, R0, R20, 0x1, P1 ;  /* 0x0000001400007211 */ /* 0x000fe200008f0eff */
[----:B------:R-:W-:Y:S01]  /*22b30*/  IMAD R9, R9, 0x4, R14 ;  /* 0x0000000409097824 */ /* 0x000fe200078e020e */
[----:B0-----:R-:W-:Y:S01]  /*22b40*/  LEA R2, P2, R14, R19, 0x1 ;  /* 0x000000130e027211 */ /* 0x001fe200078408ff */
[----:B------:R-:W-:-:S04]  /*22b50*/  IMAD R3, RZ, RZ, -UR6 ;  /* 0x80000006ff037e24 */ /* 0x000fc8000f8e02ff */
[----:B------:R-:W-:Y:S04]  /*22b60*/  STL [R1+0x301c], R2 ;  /* 0x00301c0201007387 */ /* 0x000fe80000100800 */
[----:B------:R0:W-:Y:S01]  /*22b70*/  STL [R1+0x300c], R8 ;  /* 0x00300c0801007387 */ /* 0x0001e20000100800 */
[----:B------:R-:W-:-:S03]  /*22b80*/  IMAD R15, R3, 0x4, R9 ;  /* 0x00000004030f7824 */ /* 0x000fc600078e0209 */
[----:B0-----:R-:W2:Y:S04]  /*22b90*/  LDL.LU R8, [R1+0x808] ;  /* 0x0008080001087983 */ /* 0x001ea80000300800 */
[----:B------:R0:W-:Y:S02]  /*22ba0*/  STL [R1+0x3008], R0 ;  /* 0x0030080001007387 */ /* 0x0001e40000100800 */
[----:B0-----:R-:W-:Y:S01]  /*22bb0*/  IMAD.MOV.U32 R0, RZ, RZ, R6 ;  /* 0x000000ffff007224 */ /* 0x001fe200078e0006 */
[----:B------:R-:W-:Y:S01]  /*22bc0*/  LEA.HI.X.SX32 R6, R14, R20, 0x1, P2 ;  /* 0x000000140e067211 */ /* 0x000fe200010f0eff */
[----:B------:R-:W-:Y:S01]  /*22bd0*/  IMAD.MOV.U32 R14, RZ, RZ, R4 ;  /* 0x000000ffff0e7224 */ /* 0x000fe200078e0004 */
[----:B------:R-:W-:-:S03]  /*22be0*/  LEA R4, P0, R9, R19, 0x1 ;  /* 0x0000001309047211 */ /* 0x000fc600078008ff */
[----:B------:R-:W-:Y:S01]  /*22bf0*/  STL [R1+0x2ff8], R6 ;  /* 0x002ff80601007387 */ /* 0x000fe20000100800 */
[----:B------:R-:W-:-:S03]  /*22c00*/  IMAD R3, R3, 0x4, R15 ;  /* 0x0000000403037824 */ /* 0x000fc600078e020f */
[----:B------:R0:W-:Y:S01]  /*22c10*/  STL [R1+0x2ffc], R4 ;  /* 0x002ffc0401007387 */ /* 0x0001e20000100800 */
[----:B------:R-:W-:Y:S02]  /*22c20*/  LEA.HI.X.SX32 R9, R9, R20, 0x1, P0 ;  /* 0x0000001409097211 */ /* 0x000fe400000f0eff */
[----:B0-----:R-:W-:-:S05]  /*22c30*/  LEA R4, P1, R15, R19, 0x1 ;  /* 0x000000130f047211 */ /* 0x001fca00078208ff */
[----:B------:R0:W-:Y:S01]  /*22c40*/  STL [R1+0x3000], R4 ;  /* 0x0030000401007387 */ /* 0x0001e20000100800 */
[----:B------:R-:W-:Y:S01]  /*22c50*/  LEA.HI.X.SX32 R15, R15, R20, 0x1, P1 ;  /* 0x000000140f0f7211 */ /* 0x000fe200008f0eff */
[----:B------:R-:W-:Y:S01]  /*22c60*/  IMAD R7, RZ, RZ, -UR6 ;  /* 0x80000006ff077e24 */ /* 0x000fe2000f8e02ff */
[----:B0-----:R-:W-:-:S05]  /*22c70*/  LEA R4, P2, R3, R19, 0x1 ;  /* 0x0000001303047211 */ /* 0x001fca00078408ff */
[----:B------:R-:W-:Y:S04]  /*22c80*/  STL [R1+0x3004], R4 ;  /* 0x0030040401007387 */ /* 0x000fe80000100800 */
[----:B------:R0:W-:Y:S01]  /*22c90*/  STL [R1+0x2ff4], R9 ;  /* 0x002ff40901007387 */ /* 0x0001e20000100800 */
[----:B------:R-:W-:-:S03]  /*22ca0*/  IMAD R5, R7, 0x4, R3 ;  /* 0x0000000407057824 */ /* 0x000fc600078e0203 */
[----:B0-----:R-:W2:Y:S04]  /*22cb0*/  LDL.LU R9, [R1+0x804] ;  /* 0x0008040001097983 */ /* 0x001ea80000300800 */
[----:B------:R0:W-:Y:S01]  /*22cc0*/  STL [R1+0x2fd4], R15 ;  /* 0x002fd40f01007387 */ /* 0x0001e20000100800 */
[----:B------:R-:W-:Y:S02]  /*22cd0*/  IMAD R2, R7, 0x4, R5 ;  /* 0x0000000407027824 */ /* 0x000fe400078e0205 */
[----:B0-----:R-:W-:Y:S01]  /*22ce0*/  IMAD.MOV.U32 R15, RZ, RZ, R0 ;  /* 0x000000ffff0f7224 */ /* 0x001fe200078e0000 */
[----:B------:R-:W-:-:S05]  /*22cf0*/  LEA.HI.X.SX32 R0, R3, R20, 0x1, P2 ;  /* 0x0000001403007211 */ /* 0x000fca00010f0eff */
[----:B------:R0:W-:Y:S01]  /*22d00*/  STL [R1+0x2fd8], R0 ;  /* 0x002fd80001007387 */ /* 0x0001e20000100800 */
[----:B------:R-:W-:Y:S01]  /*22d10*/  IMAD R6, R7, 0x4, R2 ;  /* 0x0000000407067824 */ /* 0x000fe200078e0202 */
[----:B0-----:R-:W-:-:S05]  /*22d20*/  LEA R0, P0, R5, R19, 0x1 ;  /* 0x0000001305007211 */ /* 0x001fca00078008ff */
[----:B------:R0:W-:Y:S01]  /*22d30*/  STL [R1+0x2fe0], R0 ;  /* 0x002fe00001007387 */ /* 0x0001e20000100800 */
[----:B------:R-:W-:Y:S01]  /*22d40*/  IMAD R4, R7, 0x4, R6 ;  /* 0x0000000407047824 */ /* 0x000fe200078e0206 */
[----:B0-----:R-:W-:-:S03]  /*22d50*/  LEA R0, P1, R2, R19, 0x1 ;  /* 0x0000001302007211 */ /* 0x001fc600078208ff */
[----:B------:R-:W-:Y:S02]  /*22d60*/  IMAD R3, R7, 0x4, R4 ;  /* 0x0000000407037824 */ /* 0x000fe400078e0204 */
[----:B------:R0:W-:Y:S01]  /*22d70*/  STL [R1+0x2fe8], R0 ;  /* 0x002fe80001007387 */ /* 0x0001e20000100800 */
[----:B------:R-:W-:Y:S02]  /*22d80*/  LEA.HI.X.SX32 R5, R5, R20, 0x1, P0 ;  /* 0x0000001405057211 */ /* 0x000fe400000f0eff */
[----:B0-----:R-:W-:-:S05]  /*22d90*/  LEA R0, P2, R6, R19, 0x1 ;  /* 0x0000001306007211 */ /* 0x001fca00078408ff */
[----:B------:R0:W-:Y:S04]  /*22da0*/  STL [R1+0x2ff0], R0 ;  /* 0x002ff00001007387 */ /* 0x0001e80000100800 */
[----:B------:R1:W-:Y:S01]  /*22db0*/  STL [R1+0x2fdc], R5 ;  /* 0x002fdc0501007387 */ /* 0x0003e20000100800 */
[----:B0-----:R-:W-:Y:S01]  /*22dc0*/  IMAD R0, R7, 0x4, R3 ;  /* 0x0000000407007824 */ /* 0x001fe200078e0203 */
[-C--:B------:R-:W-:Y:S02]  /*22dd0*/  LEA.HI.X.SX32 R7, R2, R20.reuse, 0x1, P1 ;  /* 0x0000001402077211 */ /* 0x080fe400008f0eff */
[----:B------:R-:W-:Y:S01]  /*22de0*/  LEA.HI.X.SX32 R2, R6, R20, 0x1, P2 ;  /* 0x0000001406027211 */ /* 0x000fe200010f0eff */
[----:B-1----:R-:W-:Y:S02]  /*22df0*/  IMAD R5, RZ, RZ, -UR6 ;  /* 0x80000006ff057e24 */ /* 0x002fe4000f8e02ff */
[----:B------:R0:W-:Y:S04]  /*22e00*/  STL [R1+0x2fe4], R7 ;  /* 0x002fe40701007387 */ /* 0x0001e80000100800 */
[----:B------:R-:W2:Y:S04]  /*22e10*/  LDL.LU R6, [R1+0x84] ;  /* 0x0000840001067983 */ /* 0x000ea80000300800 */
[----:B0-----:R-:W5:Y:S04]  /*22e20*/  LDL.LU R7, [R1+0xc] ;  /* 0x00000c0001077983 */ /* 0x001f680000300800 */
[----:B------:R0:W-:Y:S02]  /*22e30*/  STL [R1+0x2fec], R2 ;  /* 0x002fec0201007387 */ /* 0x0001e40000100800 */
[----:B0-----:R-:W-:Y:S01]  /*22e40*/  IMAD R2, R5, 0x4, R0 ;  /* 0x0000000405027824 */ /* 0x001fe200078e0200 */
[----:B------:R-:W-:-:S05]  /*22e50*/  LEA R5, P0, R4, R19, 0x1 ;  /* 0x0000001304057211 */ /* 0x000fca00078008ff */
[----:B------:R0:W-:Y:S02]  /*22e60*/  STL [R1+0x2fc8], R5 ;  /* 0x002fc80501007387 */ /* 0x0001e40000100800 */
[----:B0-----:R-:W-:Y:S02]  /*22e70*/  IMAD.MOV.U32 R5, RZ, RZ, R15 ;  /* 0x000000ffff057224 */ /* 0x001fe400078e000f */
[----:B------:R-:W-:Y:S02]  /*22e80*/  IMAD.MOV.U32 R15, RZ, RZ, R18 ;  /* 0x000000ffff0f7224 */ /* 0x000fe400078e0012 */
[----:B------:R-:W-:Y:S01]  /*22e90*/  IMAD.MOV.U32 R18, RZ, RZ, R13 ;  /* 0x000000ffff127224 */ /* 0x000fe200078e000d */
[----:B------:R-:W-:-:S05]  /*22ea0*/  LEA R13, P1, R3, R19, 0x1 ;  /* 0x00000013030d7211 */ /* 0x000fca00078208ff */
[----:B------:R0:W-:Y:S01]  /*22eb0*/  STL [R1+0x2fcc], R13 ;  /* 0x002fcc0d01007387 */ /* 0x0001e20000100800 */
[----:B------:R-:W-:Y:S02]  /*22ec0*/  LEA.HI.X.SX32 R4, R4, R20, 0x1, P0 ;  /* 0x0000001404047211 */ /* 0x000fe400000f0eff */
[-C--:B0-----:R-:W-:Y:S02]  /*22ed0*/  LEA R13, P2, R0, R19.reuse, 0x1 ;  /* 0x00000013000d7211 */ /* 0x081fe400078408ff */
[----:B------:R-:W-:-:S03]  /*22ee0*/  LEA R19, P3, R2, R19, 0x1 ;  /* 0x0000001302137211 */ /* 0x000fc600078608ff */
[----:B------:R0:W-:Y:S04]  /*22ef0*/  STL [R1+0x2fd0], R13 ;  /* 0x002fd00d01007387 */ /* 0x0001e80000100800 */
[----:B0-----:R-:W5:Y:S04]  /*22f00*/  LDL.LU R13, [R1+0x32c0] ;  /* 0x0032c000010d7983 */ /* 0x001f680000300800 */
[----:B------:R0:W-:Y:S04]  /*22f10*/  STL [R1+0x2fc4], R19 ;  /* 0x002fc41301007387 */ /* 0x0001e80000100800 */
[----:B0-----:R-:W3:Y:S04]  /*22f20*/  LDL.LU R19, [R1+0x7fc] ;  /* 0x0007fc0001137983 */ /* 0x001ee80000300800 */
[----:B------:R0:W-:Y:S02]  /*22f30*/  STL [R1+0x2fb8], R4 ;  /* 0x002fb80401007387 */ /* 0x0001e40000100800 */
[----:B0-----:R-:W-:-:S02]  /*22f40*/  LEA.HI.X.SX32 R4, R3, R20, 0x1, P1 ;  /* 0x0000001403047211 */ /* 0x001fc400008f0eff */
[-C--:B------:R-:W-:Y:S02]  /*22f50*/  LEA.HI.X.SX32 R3, R0, R20.reuse, 0x1, P2 ;  /* 0x0000001400037211 */ /* 0x080fe400010f0eff */
[----:B------:R-:W3:Y:S01]  /*22f60*/  LDL.LU R0, [R1+0x80] ;  /* 0x0000800001007983 */ /* 0x000ee20000300800 */
[----:B------:R-:W-:-:S03]  /*22f70*/  LEA.HI.X.SX32 R20, R2, R20, 0x1, P3 ;  /* 0x0000001402147211 */ /* 0x000fc600018f0eff */
[----:B------:R-:W-:Y:S04]  /*22f80*/  STL [R1+0x2fbc], R4 ;  /* 0x002fbc0401007387 */ /* 0x000fe80000100800 */
[----:B------:R0:W-:Y:S04]  /*22f90*/  STL [R1+0x2fc0], R3 ;  /* 0x002fc00301007387 */ /* 0x0001e80000100800 */
[----:B0-----:R-:W3:Y:S04]  /*22fa0*/  LDL.LU.64 R2, [R1+0x10] ;  /* 0x0000100001027983 */ /* 0x001ee80000300a00 */
[----:B------:R3:W-:Y:S01]  /*22fb0*/  STL [R1+0x2fb4], R20 ;  /* 0x002fb41401007387 */ /* 0x0007e20000100800 */
[----:B--2---:R-:W-:-:S02]  /*22fc0*/  IMAD R4, R6, UR10, RZ ;  /* 0x0000000a06047c24 */ /* 0x004fc4000f8e02ff */
[----:B-----5:R-:W-:-:S04]  /*22fd0*/  IMAD.WIDE R6, R7, 0x2, R12 ;  /* 0x0000000207067825 */ /* 0x020fc800078e020c */
[----:B---3--:R-:W-:Y:S01]  /*22fe0*/  IMAD.MOV.U32 R20, RZ, RZ, R3 ;  /* 0x000000ffff147224 */ /* 0x008fe200078e0003 */
[----:B------:R0:W-:Y:S04]  /*22ff0*/  STL [R1+0x2fb0], R2 ;  /* 0x002fb00201007387 */ /* 0x0001e80000100800 */
[----:B------:R1:W-:Y:S04]  /*23000*/  STL [R1+0x2fac], R20 ;  /* 0x002fac1401007387 */ /* 0x0003e80000100800 */
[----:B------:R-:W-:Y:S01]  /*23010*/  STL [R1+0x2f98], R6 ;  /* 0x002f980601007387 */ /* 0x000fe20000100800 */
[----:B0-----:R-:W-:-:S03]  /*23020*/  IMAD.WIDE R2, R4, 0x2, R10 ;  /* 0x0000000204027825 */ /* 0x001fc600078e020a */
[----:B------:R0:W-:Y:S01]  /*23030*/  STL [R1+0x2f94], R7 ;  /* 0x002f940701007387 */ /* 0x0001e20000100800 */
[----:B-1----:R-:W-:Y:S02]  /*23040*/  IMAD.MOV.U32 R20, RZ, RZ, R5 ;  /* 0x000000ffff147224 */ /* 0x002fe400078e0005 */
[----:B------:R-:W-:Y:S01]  /*23050*/  IMAD.WIDE R4, R4, 0x2, R12 ;  /* 0x0000000204047825 */ /* 0x000fe200078e020c */
[----:B0-----:R-:W2:Y:S04]  /*23060*/  LDL.LU R7, [R1+0x78] ;  /* 0x0000780001077983 */ /* 0x001ea80000300800 */
[----:B------:R-:W-:Y:S04]  /*23070*/  STL [R1+0x2fa0], R2 ;  /* 0x002fa00201007387 */ /* 0x000fe80000100800 */
[----:B------:R-:W-:Y:S04]  /*23080*/  STL [R1+0x2f9c], R3 ;  /* 0x002f9c0301007387 */ /* 0x000fe80000100800 */
[----:B------:R-:W-:Y:S04]  /*23090*/  STL [R1+0x2fa8], R4 ;  /* 0x002fa80401007387 */ /* 0x000fe80000100800 */
[----:B------:R0:W-:Y:S04]  /*230a0*/  STL [R1+0x2fa4], R5 ;  /* 0x002fa40501007387 */ /* 0x0001e80000100800 */
[----:B0-----:R-:W3:Y:S01]  /*230b0*/  LDL.LU R5, [R1+0x1a8] ;  /* 0x0001a80001057983 */ /* 0x001ee20000300800 */
[----:B------:R-:W-:-:S04]  /*230c0*/  IMAD R0, R0, UR10, RZ ;  /* 0x0000000a00007c24 */ /* 0x000fc8000f8e02ff */
[----:B------:R-:W-:-:S05]  /*230d0*/  IMAD.WIDE R2, R0, 0x2, R10 ;  /* 0x0000000200027825 */ /* 0x000fca00078e020a */
[----:B------:R-:W-:Y:S04]  /*230e0*/  STL [R1+0xfd0], R2 ;  /* 0x000fd00201007387 */ /* 0x000fe80000100800 */
[----:B------:R0:W-:Y:S01]  /*230f0*/  STL [R1+0xfcc], R3 ;  /* 0x000fcc0301007387 */ /* 0x0001e20000100800 */
[----:B--2---:R-:W-:Y:S02]  /*23100*/  IMAD R4, R7, UR10, RZ ;  /* 0x0000000a07047c24 */ /* 0x004fe4000f8e02ff */
[----:B------:R-:W-:-:S04]  /*23110*/  IMAD.WIDE R6, R0, 0x2, R12 ;  /* 0x0000000200067825 */ /* 0x000fc800078e020c */
[----:B0-----:R-:W-:Y:S01]  /*23120*/  IMAD.WIDE R2, R4, 0x2, R10 ;  /* 0x0000000204027825 */ /* 0x001fe200078e020a */
[----:B------:R-:W-:Y:S04]  /*23130*/  STL [R1+0xfd8], R6 ;  /* 0x000fd80601007387 */ /* 0x000fe80000100800 */
[----:B------:R0:W-:Y:S04]  /*23140*/  STL [R1+0xfd4], R7 ;  /* 0x000fd40701007387 */ /* 0x0001e80000100800 */
[----:B0-----:R-:W2:Y:S01]  /*23150*/  LDL.LU R7, [R1+0x1b8] ;  /* 0x0001b80001077983 */ /* 0x001ea20000300800 */
[----:B---3--:R-:W-:-:S02]  /*23160*/  IMAD R0, R5, UR10, RZ ;  /* 0x0000000a05007c24 */ /* 0x008fc4000f8e02ff */
[----:B------:R-:W-:Y:S01]  /*23170*/  IMAD.WIDE R4, R4, 0x2, R12 ;  /* 0x0000000204047825 */ /* 0x000fe200078e020c */
[----:B------:R-:W-:Y:S04]  /*23180*/  STL [R1+0xfe0], R2 ;  /* 0x000fe00201007387 */ /* 0x000fe80000100800 */
[----:B------:R-:W-:Y:S04]  /*23190*/  STL [R1+0xfdc], R3 ;  /* 0x000fdc0301007387 */ /* 0x000fe80000100800 */
[----:B------:R-:W-:Y:S04]  /*231a0*/  STL [R1+0x2f8c], R4 ;  /* 0x002f8c0401007387 */ /* 0x000fe80000100800 */
[----:B------:R0:W-:Y:S04]  /*231b0*/  STL [R1+0x2f80], R5 ;  /* 0x002f800501007387 */ /* 0x0001e80000100800 */
[----:B0-----:R-:W3:Y:S01]  /*231c0*/  LDL.LU R5, [R1+0x1d4] ;  /* 0x0001d40001057983 */ /* 0x001ee20000300800 */
        /* <DEDUP_REMOVED lines=8> */
[----:B0-----:R-:W2:Y:S04]  /*23250*/  LDL.LU R7, [R1+0x1e8] ;  /* 0x0001e80001077983 */ /* 0x001ea80000300800 */
[----:B------:R-:W-:Y:S01]  /*23260*/  STL [R1+0x2f7c], R2 ;  /* 0x002f7c0201007387 */ /* 0x000fe20000100800 */
[----:B---3--:R-:W-:-:S02]  /*23270*/  IMAD R0, R5, UR10, RZ ;  /* 0x0000000a05007c24 */ /* 0x008fc4000f8e02ff */
[----:B------:R-:W-:Y:S01]  /*23280*/  IMAD.WIDE R4, R4, 0x2, R12 ;  /* 0x0000000204047825 */ /* 0x000fe200078e020c */
        /* <DEDUP_REMOVED lines=410> */
[----:B------:R0:W-:Y:S04]  /*24c30*/  STL [R1+0x2c48], R6 ;  /* 0x002c480601007387 */ /* 0x0001e80000100800 */
[----:B------:R1:W-:Y:S04]  /*24c40*/  STL [R1+0xfe4], R7 ;  /* 0x000fe40701007387 */ /* 0x0003e80000100800 */
[----:B0-----:R-:W2:Y:S04]  /*24c50*/  LDL.LU R6, [R1+0x5cc] ;  /* 0x0005cc0001067983 */ /* 0x001ea80000300800 */
[----:B-1----:R-:W5:Y:S01]  /*24c60*/  LDL.LU R7, [R1+0x5d4] ;  /* 0x0005d40001077983 */ /* 0x002f620000300800 */
[----:B---3--:R-:W-:-:S02]  /*24c70*/  IMAD R0, R5, UR10, RZ ;  /* 0x0000000a05007c24 */ /* 0x008fc4000f8e02ff */
[----:B------:R-:W-:Y:S01]  /*24c80*/  IMAD.WIDE R4, R4, 0x2, R12 ;  /* 0x0000000204047825 */ /* 0x000fe200078e020c */
[----:B------:R-:W-:Y:S04]  /*24c90*/  STL [R1+0x2c3c], R2 ;  /* 0x002c3c0201007387 */ /* 0x000fe80000100800 */
[----:B------:R0:W-:Y:S04]  /*24ca0*/  STL [R1+0x2c34], R3 ;  /* 0x002c340301007387 */ /* 0x0001e80000100800 */
[----:B------:R-:W-:Y:S04]  /*24cb0*/  STL [R1+0x2c38], R4 ;  /* 0x002c380401007387 */ /* 0x000fe80000100800 */
[----:B------:R1:W-:Y:S01]  /*24cc0*/  STL [R1+0x2c2c], R5 ;  /* 0x002c2c0501007387 */ /* 0x0003e20000100800 */
[----:B0-----:R-:W-:-:S05]  /*24cd0*/  IMAD.WIDE R2, R0, 0x2, R10 ;  /* 0x0000000200027825 */ /* 0x001fca00078e020a */
[----:B------:R-:W-:Y:S01]  /*24ce0*/  STL [R1+0x2c30], R2 ;  /* 0x002c300201007387 */ /* 0x000fe20000100800 */
[----:B-1----:R-:W-:-:S03]  /*24cf0*/  IMAD.WIDE R4, R0, 0x2, R12 ;  /* 0x0000000200047825 */ /* 0x002fc600078e020c */
[----:B------:R-:W-:Y:S04]  /*24d00*/  STL [R1+0x2c24], R3 ;  /* 0x002c240301007387 */ /* 0x000fe80000100800 */
[----:B------:R-:W-:Y:S04]  /*24d10*/  STL [R1+0x2c28], R4 ;  /* 0x002c280401007387 */ /* 0x000fe80000100800 */
[----:B------:R0:W-:Y:S04]  /*24d20*/  STL [R1+0xfe8], R5 ;  /* 0x000fe80501007387 */ /* 0x0001e80000100800 */
[----:B0-----:R-:W3:Y:S01]  /*24d30*/  LDL.LU R5, [R1+0x608] ;  /* 0x0006080001057983 */ /* 0x001ee20000300800 */
[----:B--2---:R-:W-:-:S04]  /*24d40*/  IMAD R6, R6, UR10, RZ ;  /* 0x0000000a06067c24 */ /* 0x004fc8000f8e02ff */
[----:B------:R-:W-:-:S04]  /*24d50*/  IMAD.WIDE R2, R6, 0x2, R10 ;  /* 0x0000000206027825 */ /* 0x000fc800078e020a */
[----:B-----5:R-:W-:Y:S02]  /*24d60*/  IMAD R0, R7, UR10, RZ ;  /* 0x0000000a07007c24 */ /* 0x020fe4000f8e02ff */
[----:B------:R-:W-:Y:S01]  /*24d70*/  IMAD.WIDE R6, R6, 0x2, R12 ;  /* 0x0000000206067825 */ /* 0x000fe200078e020c */
[----:B------:R-:W-:Y:S04]  /*24d80*/  STL [R1+0x2c20], R2 ;  /* 0x002c200201007387 */ /* 0x000fe80000100800 */
[----:B------:R0:W-:Y:S04]  /*24d90*/  STL [R1+0xfec], R3 ;  /* 0x000fec0301007387 */ /* 0x0001e80000100800 */
[----:B------:R-:W-:Y:S04]  /*24da0*/  STL [R1+0xff4], R6 ;  /* 0x000ff40601007387 */ /* 0x000fe80000100800 */
[----:B------:R1:W-:Y:S01]  /*24db0*/  STL [R1+0xff0], R7 ;  /* 0x000ff00701007387 */ /* 0x0003e20000100800 */
[----:B0-----:R-:W-:-:S03]  /*24dc0*/  IMAD.WIDE R2, R0, 0x2, R10 ;  /* 0x0000000200027825 */ /* 0x001fc600078e020a */
[----:B-1----:R-:W2:Y:S04]  /*24dd0*/  LDL.LU R7, [R1+0x614] ;  /* 0x0006140001077983 */ /* 0x002ea80000300800 */
[----:B------:R-:W-:Y:S04]  /*24de0*/  STL [R1+0xffc], R2 ;  /* 0x000ffc0201007387 */ /* 0x000fe80000100800 */
[----:B------:R-:W-:Y:S01]  /*24df0*/  STL [R1+0xff8], R3 ;  /* 0x000ff80301007387 */ /* 0x000fe20000100800 */
[----:B---3--:R-:W-:Y:S02]  /*24e00*/  IMAD R6, R5, UR10, RZ ;  /* 0x0000000a05067c24 */ /* 0x008fe4000f8e02ff */
[----:B------:R-:W-:-:S05]  /*24e10*/  IMAD.WIDE R4, R0, 0x2, R12 ;  /* 0x0000000200047825 */ /* 0x000fca00078e020c */
        /* <DEDUP_REMOVED lines=12> */
[----:B------:R-:W-:Y:S04]  /*24ee0*/  STL [R1+0x101c], R2 ;  /* 0x00101c0201007387 */ /* 0x000fe80000100800 */
[----:B------:R-:W-:Y:S01]  /*24ef0*/  STL [R1+0x1018], R3 ;  /* 0x0010180301007387 */ /* 0x000fe20000100800 */
[----:B---3--:R-:W-:-:S02]  /*24f00*/  IMAD R6, R5, UR10, RZ ;  /* 0x0000000a05067c24 */ /* 0x008fc4000f8e02ff */
        /* <DEDUP_REMOVED lines=1009> */
[----:B------:R0:W-:Y:S04]  /*28e20*/  STL [R1+0x1804], R4 ;  /* 0x0018040401007387 */ /* 0x0001e80000100800 */
[----:B------:R1:W-:Y:S04]  /*28e30*/  STL [R1+0x1800], R5 ;  /* 0x0018000501007387 */ /* 0x0003e80000100800 */
[----:B0-----:R-:W3:Y:S04]  /*28e40*/  LDL.LU R4, [R1+0x208] ;  /* 0x0002080001047983 */ /* 0x001ee80000300800 */
[----:B-1----:R-:W5:Y:S01]  /*28e50*/  LDL.LU R5, [R1+0x5ec] ;  /* 0x0005ec0001057983 */ /* 0x002f620000300800 */
        /* <DEDUP_REMOVED lines=8> */
[----:B------:R-:W-:Y:S04]  /*28ee0*/  STL [R1+0x181c], R2 ;  /* 0x00181c0201007387 */ /* 0x000fe80000100800 */
[----:B------:R-:W-:Y:S01]  /*28ef0*/  STL [R1+0x1818], R3 ;  /* 0x0018180301007387 */ /* 0x000fe20000100800 */
[----:B---3--:R-:W-:-:S02]  /*28f00*/  IMAD.MOV.U32 R7, RZ, RZ, R4 ;  /* 0x000000ffff077224 */ /* 0x008fc400078e0004 */
[----:B-----5:R-:W-:Y:S02]  /*28f10*/  IMAD R6, R5, UR10, RZ ;  /* 0x0000000a05067c24 */ /* 0x020fe4000f8e02ff */
[----:B------:R-:W-:-:S05]  /*28f20*/  IMAD.WIDE R4, R0, 0x2, R12 ;  /* 0x0000000200047825 */ /* 0x000fca00078e020c */
[----:B------:R-:W-:Y:S04]  /*28f30*/  STL [R1+0x1824], R4 ;  /* 0x0018240401007387 */ /* 0x000fe80000100800 */
[----:B------:R0:W-:Y:S04]  /*28f40*/  STL [R1+0x1820], R5 ;  /* 0x0018200501007387 */ /* 0x0001e80000100800 */
[----:B0-----:R-:W2:Y:S01]  /*28f50*/  LDL.LU R5, [R1+0x5e8] ;  /* 0x0005e80001057983 */ /* 0x001ea20000300800 */
[----:B------:R-:W-:-:S04]  /*28f60*/  IMAD.WIDE R2, R6, 0x2, R10 ;  /* 0x0000000206027825 */ /* 0x000fc800078e020a */
[----:B------:R-:W-:Y:S02]  /*28f70*/  IMAD R0, R7, UR10, RZ ;  /* 0x0000000a07007c24 */ /* 0x000fe4000f8e02ff */
[----:B------:R-:W-:Y:S01]  /*28f80*/  IMAD.WIDE R6, R6, 0x2, R12 ;  /* 0x0000000206067825 */ /* 0x000fe200078e020c */
[----:B------:R-:W-:Y:S04]  /*28f90*/  STL [R1+0x182c], R2 ;  /* 0x00182c0201007387 */ /* 0x000fe80000100800 */
[----:B------:R0:W-:Y:S04]  /*28fa0*/  STL [R1+0x1828], R3 ;  /* 0x0018280301007387 */ /* 0x0001e80000100800 */
[----:B------:R-:W-:Y:S04]  /*28fb0*/  STL [R1+0x1834], R6 ;  /* 0x0018340601007387 */ /* 0x000fe80000100800 */
[----:B------:R1:W-:Y:S01]  /*28fc0*/  STL [R1+0x1830], R7 ;  /* 0x0018300701007387 */ /* 0x0003e20000100800 */
[----:B0-----:R-:W-:-:S03]  /*28fd0*/  IMAD.WIDE R2, R0, 0x2, R10 ;  /* 0x0000000200027825 */ /* 0x001fc600078e020a */
[----:B-1----:R-:W3:Y:S04]  /*28fe0*/  LDL.LU R7, [R1+0x5e4] ;  /* 0x0005e40001077983 */ /* 0x002ee80000300800 */
[----:B------:R-:W-:Y:S04]  /*28ff0*/  STL [R1+0x183c], R2 ;  /* 0x00183c0201007387 */ /* 0x000fe80000100800 */
[----:B------:R-:W-:Y:S01]  /*29000*/  STL [R1+0x1838], R3 ;  /* 0x0018380301007387 */ /* 0x000fe20000100800 */
[----:B--2---:R-:W-:Y:S02]  /*29010*/  IMAD R6, R5, UR10, RZ ;  /* 0x0000000a05067c24 */ /* 0x004fe4000f8e02ff */
[----:B------:R-:W-:-:S05]  /*29020*/  IMAD.WIDE R4, R0, 0x2, R12 ;  /* 0x0000000200047825 */ /* 0x000fca00078e020c */
[----:B------:R-:W-:Y:S04]  /*29030*/  STL [R1+0x1844], R4 ;  /* 0x0018440401007387 */ /* 0x000fe80000100800 */
[----:B------:R0:W-:Y:S04]  /*29040*/  STL [R1+0x1840], R5 ;  /* 0x0018400501007387 */ /* 0x0001e80000100800 */
[----:B0-----:R-:W2:Y:S01]  /*29050*/  LDL.LU R5, [R1+0x5e0] ;  /* 0x0005e00001057983 */ /* 0x001ea20000300800 */
[----:B------:R-:W-:-:S04]  /*29060*/  IMAD.WIDE R2, R6, 0x2, R10 ;  /* 0x0000000206027825 */ /* 0x000fc800078e020a */
[----:B---3--:R-:W-:Y:S02]  /*29070*/  IMAD R0, R7, UR10, RZ ;  /* 0x0000000a07007c24 */ /* 0x008fe4000f8e02ff */
        /* <DEDUP_REMOVED lines=14> */
[----:B------:R-:W-:-:S05]  /*29160*/  IMAD.WIDE R2, R6, 0x2, R10 ;  /* 0x0000000206027825 */ /* 0x000fca00078e020a */
[----:B------:R-:W-:Y:S01]  /*29170*/  STL [R1+0x186c], R2 ;  /* 0x00186c0201007387 */ /* 0x000fe20000100800 */
[----:B---3--:R-:W-:Y:S02]  /*29180*/  IMAD R0, R7, UR10, RZ ;  /* 0x0000000a07007c24 */ /* 0x008fe4000f8e02ff */
[----:B------:R-:W-:Y:S01]  /*29190*/  IMAD.WIDE R6, R6, 0x2, R12 ;  /* 0x0000000206067825 */ /* 0x000fe200078e020c */
        /* <DEDUP_REMOVED lines=473> */
[----:B------:R0:W-:Y:S04]  /*2af30*/  STL [R1+0x1c24], R4 ;  /* 0x001c240401007387 */ /* 0x0001e80000100800 */
[----:B------:R1:W-:Y:S04]  /*2af40*/  STL [R1+0x1c20], R5 ;  /* 0x001c200501007387 */ /* 0x0003e80000100800 */
[----:B0-----:R-:W2:Y:S04]  /*2af50*/  LDL.LU R4, [R1+0x49c] ;  /* 0x00049c0001047983 */ /* 0x001ea80000300800 */
[----:B-1----:R-:W5:Y:S01]  /*2af60*/  LDL.LU R5, [R1+0x4a0] ;  /* 0x0004a00001057983 */ /* 0x002f620000300800 */
[----:B------:R-:W-:-:S05]  /*2af70*/  IMAD.WIDE R2, R6, 0x2, R10 ;  /* 0x0000000206027825 */ /* 0x000fca00078e020a */
[----:B------:R-:W-:Y:S01]  /*2af80*/  STL [R1+0x1c2c], R2 ;  /* 0x001c2c0201007387 */ /* 0x000fe20000100800 */
[----:B---3--:R-:W-:Y:S02]  /*2af90*/  IMAD R0, R7, UR10, RZ ;  /* 0x0000000a07007c24 */ /* 0x008fe4000f8e02ff */
[----:B------:R-:W-:Y:S01]  /*2afa0*/  IMAD.WIDE R6, R6, 0x2, R12 ;  /* 0x0000000206067825 */ /* 0x000fe200078e020c */
[----:B------:R0:W-:Y:S04]  /*2afb0*/  STL [R1+0x1c28], R3 ;  /* 0x001c280301007387 */ /* 0x0001e80000100800 */
[----:B------:R-:W-:Y:S04]  /*2afc0*/  STL [R1+0x1c34], R6 ;  /* 0x001c340601007387 */ /* 0x000fe80000100800 */
[----:B------:R2:W-:Y:S01]  /*2afd0*/  STL [R1+0x1c30], R7 ;  /* 0x001c300701007387 */ /* 0x0005e20000100800 */
[----:B0-----:R-:W-:-:S05]  /*2afe0*/  IMAD.WIDE R2, R0, 0x2, R10 ;  /* 0x0000000200027825 */ /* 0x001fca00078e020a */
[----:B------:R-:W-:Y:S04]  /*2aff0*/  STL [R1+0x1c3c], R2 ;  /* 0x001c3c0201007387 */ /* 0x000fe80000100800 */
[----:B------:R-:W-:Y:S01]  /*2b000*/  STL [R1+0x1c38], R3 ;  /* 0x001c380301007387 */ /* 0x000fe20000100800 */
[----:B--2---:R-:W-:Y:S02]  /*2b010*/  IMAD.MOV.U32 R7, RZ, RZ, R4 ;  /* 0x000000ffff077224 */ /* 0x004fe400078e0004 */
[----:B-----5:R-:W-:Y:S02]  /*2b020*/  IMAD R6, R5, UR10, RZ ;  /* 0x0000000a05067c24 */ /* 0x020fe4000f8e02ff */
[----:B------:R-:W-:-:S05]  /*2b030*/  IMAD.WIDE R4, R0, 0x2, R12 ;  /* 0x0000000200047825 */ /* 0x000fca00078e020c */
[----:B------:R0:W-:Y:S04]  /*2b040*/  STL [R1+0x1c44], R4 ;  /* 0x001c440401007387 */ /* 0x0001e80000100800 */
[----:B------:R1:W-:Y:S04]  /*2b050*/  STL [R1+0x1c40], R5 ;  /* 0x001c400501007387 */ /* 0x0003e80000100800 */
[----:B0-----:R-:W2:Y:S04]  /*2b060*/  LDL.LU R4, [R1+0x490] ;  /* 0x0004900001047983 */ /* 0x001ea80000300800 */
[----:B-1----:R-:W3:Y:S01]  /*2b070*/  LDL.LU R5, [R1+0x498] ;  /* 0x0004980001057983 */ /* 0x002ee20000300800 */
[----:B------:R-:W-:-:S04]  /*2b080*/  IMAD.WIDE R2, R6, 0x2, R10 ;  /* 0x0000000206027825 */ /* 0x000fc800078e020a */
[----:B------:R-:W-:Y:S02]  /*2b090*/  IMAD R0, R7, UR10, RZ ;  /* 0x0000000a07007c24 */ /* 0x000fe4000f8e02ff */
[----:B------:R-:W-:Y:S01]  /*2b0a0*/  IMAD.WIDE R6, R6, 0x2, R12 ;  /* 0x0000000206067825 */ /* 0x000fe200078e020c */
[----:B------:R-:W-:Y:S04]  /*2b0b0*/  STL [R1+0x1c4c], R2 ;  /* 0x001c4c0201007387 */ /* 0x000fe80000100800 */
[----:B------:R0:W-:Y:S04]  /*2b0c0*/  STL [R1+0x1c48], R3 ;  /* 0x001c480301007387 */ /* 0x0001e80000100800 */
[----:B------:R-:W-:Y:S04]  /*2b0d0*/  STL [R1+0x1c54], R6 ;  /* 0x001c540601007387 */ /* 0x000fe80000100800 */
[----:B------:R2:W-:Y:S01]  /*2b0e0*/  STL [R1+0x1c50], R7 ;  /* 0x001c500701007387 */ /* 0x0005e20000100800 */
[----:B0-----:R-:W-:-:S05]  /*2b0f0*/  IMAD.WIDE R2, R0, 0x2, R10 ;  /* 0x0000000200027825 */ /* 0x001fca00078e020a */
[----:B------:R-:W-:Y:S04]  /*2b100*/  STL [R1+0x1c5c], R2 ;  /* 0x001c5c0201007387 */ /* 0x000fe80000100800 */
[----:B------:R-:W-:Y:S01]  /*2b110*/  STL [R1+0x1c58], R3 ;  /* 0x001c580301007387 */ /* 0x000fe20000100800 */
[----:B--2---:R-:W-:Y:S02]  /*2b120*/  IMAD.MOV.U32 R7, RZ, RZ, R4 ;  /* 0x000000ffff077224 */ /* 0x004fe400078e0004 */
[----:B---3--:R-:W-:Y:S02]  /*2b130*/  IMAD R6, R5, UR10, RZ ;  /* 0x0000000a05067c24 */ /* 0x008fe4000f8e02ff */
        /* <DEDUP_REMOVED lines=1981> */
[----:B------:R2:W-:Y:S04]  /*32d10*/  STL [R1+0x2af4], R6 ;  /* 0x002af40601007387 */ /* 0x0005e80000100800 */
[----:B------:R-:W-:Y:S01]  /*32d20*/  STL [R1+0x2af0], R7 ;  /* 0x002af00701007387 */ /* 0x000fe20000100800 */
[----:B0-----:R-:W-:-:S05]  /*32d30*/  IMAD.WIDE R2, R0, 0x2, R10 ;  /* 0x0000000200027825 */ /* 0x001fca00078e020a */
[----:B------:R-:W-:Y:S04]  /*32d40*/  STL [R1+0x2afc], R2 ;  /* 0x002afc0201007387 */ /* 0x000fe80000100800 */
[----:B------:R0:W-:Y:S01]  /*32d50*/  STL [R1+0x2af8], R3 ;  /* 0x002af80301007387 */ /* 0x0001e20000100800 */
[----:B------:R-:W-:Y:S01]  /*32d60*/  IMAD R8, R8, UR10, RZ ;  /* 0x0000000a08087c24 */ /* 0x000fe2000f8e02ff */
[----:B------:R-:W-:Y:S02]  /*32d70*/  USHF.L.U32 UR6, UR6, 0x8, URZ ;  /* 0x0000000806067899 */ /* 0x000fe400080006ff */
[----:B------:R-:W-:Y:S02]  /*32d80*/  ULEA.HI UR7, UR7, UR4, URZ, 0x8 ;  /* 0x0000000407077291 */ /* 0x000fe4000f8f40ff */
[----:B------:R-:W-:Y:S01]  /*32d90*/  USHF.R.S32.HI UR4, URZ, 0x1f, UR6 ;  /* 0x0000001fff047899 */ /* 0x000fe20008011406 */
[----:B--2---:R-:W-:-:S02]  /*32da0*/  IMAD R6, R5, UR10, RZ ;  /* 0x0000000a05067c24 */ /* 0x004fc4000f8e02ff */
[----:B------:R-:W-:-:S04]  /*32db0*/  IMAD.WIDE R4, R0, 0x2, R12 ;  /* 0x0000000200047825 */ /* 0x000fc800078e020c */
[----:B0-----:R-:W-:-:S04]  /*32dc0*/  IMAD.WIDE R2, R6, 0x2, R10 ;  /* 0x0000000206027825 */ /* 0x001fc800078e020a */
[----:B------:R-:W-:Y:S02]  /*32dd0*/  IMAD R0, R20, UR10, RZ ;  /* 0x0000000a14007c24 */ /* 0x000fe4000f8e02ff */
[----:B------:R-:W-:Y:S01]  /*32de0*/  IMAD.WIDE R6, R6, 0x2, R12 ;  /* 0x0000000206067825 */ /* 0x000fe200078e020c */
[----:B------:R-:W-:Y:S04]  /*32df0*/  STL [R1+0x2b04], R4 ;  /* 0x002b040401007387 */ /* 0x000fe80000100800 */
[----:B------:R-:W-:Y:S04]  /*32e00*/  STL [R1+0x2b00], R5 ;  /* 0x002b000501007387 */ /* 0x000fe80000100800 */
[----:B------:R-:W-:Y:S04]  /*32e10*/  STL [R1+0x2b0c], R2 ;  /* 0x002b0c0201007387 */ /* 0x000fe80000100800 */
[----:B------:R0:W-:Y:S04]  /*32e20*/  STL [R1+0x2b08], R3 ;  /* 0x002b080301007387 */ /* 0x0001e80000100800 */
[----:B------:R1:W-:Y:S04]  /*32e30*/  STL [R1+0x2b14], R6 ;  /* 0x002b140601007387 */ /* 0x0003e80000100800 */
[----:B------:R-:W-:Y:S01]  /*32e40*/  STL [R1+0x2b10], R7 ;  /* 0x002b100701007387 */ /* 0x000fe20000100800 */
[----:B0-----:R-:W-:-:S04]  /*32e50*/  IMAD.WIDE R2, R0, 0x2, R10 ;  /* 0x0000000200027825 */ /* 0x001fc800078e020a */
[----:B-1----:R-:W-:Y:S02]  /*32e60*/  IMAD R6, R19, UR10, RZ ;  /* 0x0000000a13067c24 */ /* 0x002fe4000f8e02ff */
[----:B------:R-:W-:Y:S01]  /*32e70*/  IMAD.WIDE R4, R0, 0x2, R12 ;  /* 0x0000000200047825 */ /* 0x000fe200078e020c */
[----:B------:R-:W-:Y:S04]  /*32e80*/  STL [R1+0x2b1c], R2 ;  /* 0x002b1c0201007387 */ /* 0x000fe80000100800 */
[----:B------:R0:W-:Y:S01]  /*32e90*/  STL [R1+0x2b18], R3 ;  /* 0x002b180301007387 */ /* 0x0001e20000100800 */
[----:B------:R-:W-:-:S03]  /*32ea0*/  IMAD R0, R15, UR10, RZ ;  /* 0x0000000a0f007c24 */ /* 0x000fc6000f8e02ff */
[----:B------:R-:W-:Y:S04]  /*32eb0*/  STL [R1+0x2b24], R4 ;  /* 0x002b240401007387 */ /* 0x000fe80000100800 */
[----:B------:R1:W-:Y:S01]  /*32ec0*/  STL [R1+0x2b20], R5 ;  /* 0x002b200501007387 */ /* 0x0003e20000100800 */
[----:B0-----:R-:W-:-:S04]  /*32ed0*/  IMAD.WIDE R2, R6, 0x2, R10 ;  /* 0x0000000206027825 */ /* 0x001fc800078e020a */
[--C-:B------:R-:W-:Y:S01]  /*32ee0*/  IMAD.WIDE R6, R6, 0x2, R12.reuse ;  /* 0x0000000206067825 */ /* 0x100fe200078e020c */
[----:B------:R-:W-:Y:S04]  /*32ef0*/  STL [R1+0x2b2c], R2 ;  /* 0x002b2c0201007387 */ /* 0x000fe80000100800 */
[----:B------:R0:W-:Y:S04]  /*32f00*/  STL [R1+0x2b28], R3 ;  /* 0x002b280301007387 */ /* 0x0001e80000100800 */
[----:B------:R2:W-:Y:S01]  /*32f10*/  STL [R1+0x2b34], R6 ;  /* 0x002b340601007387 */ /* 0x0005e20000100800 */
[----:B-1----:R-:W-:-:S03]  /*32f20*/  IMAD.WIDE R4, R0, 0x2, R12 ;  /* 0x0000000200047825 */ /* 0x002fc600078e020c */
[----:B------:R-:W-:Y:S01]  /*32f30*/  STL [R1+0x2b30], R7 ;  /* 0x002b300701007387 */ /* 0x000fe20000100800 */
[----:B0-----:R-:W-:-:S04]  /*32f40*/  IMAD.WIDE R2, R0, 0x2, R10 ;  /* 0x0000000200027825 */ /* 0x001fc800078e020a */
[----:B--2---:R-:W-:Y:S01]  /*32f50*/  IMAD R6, R9, UR10, RZ ;  /* 0x0000000a09067c24 */ /* 0x004fe2000f8e02ff */
[----:B------:R-:W-:Y:S04]  /*32f60*/  STL [R1+0x2b3c], R2 ;  /* 0x002b3c0201007387 */ /* 0x000fe80000100800 */
[----:B------:R0:W-:Y:S04]  /*32f70*/  STL [R1+0x2b38], R3 ;  /* 0x002b380301007387 */ /* 0x0001e80000100800 */
[----:B------:R-:W-:Y:S04]  /*32f80*/  STL [R1+0x2b44], R4 ;  /* 0x002b440401007387 */ /* 0x000fe80000100800 */
[----:B------:R1:W-:Y:S01]  /*32f90*/  STL [R1+0x2b40], R5 ;  /* 0x002b400501007387 */ /* 0x0003e20000100800 */
[----:B------:R-:W-:-:S02]  /*32fa0*/  IMAD R0, R14, UR10, RZ ;  /* 0x0000000a0e007c24 */ /* 0x000fc4000f8e02ff */
[----:B0-----:R-:W-:-:S04]  /*32fb0*/  IMAD.WIDE R2, R6, 0x2, R10 ;  /* 0x0000000206027825 */ /* 0x001fc800078e020a */
[----:B-1----:R-:W-:-:S04]  /*32fc0*/  IMAD.WIDE R4, R6, 0x2, R12 ;  /* 0x0000000206047825 */ /* 0x002fc800078e020c */
[--C-:B------:R-:W-:Y:S01]  /*32fd0*/  IMAD.WIDE R6, R8, 0x2, R10.reuse ;  /* 0x0000000208067825 */ /* 0x100fe200078e020a */
[----:B------:R-:W-:Y:S04]  /*32fe0*/  STL [R1+0x2b4c], R2 ;  /* 0x002b4c0201007387 */ /* 0x000fe80000100800 */
[----:B------:R0:W-:Y:S04]  /*32ff0*/  STL [R1+0x2b48], R3 ;  /* 0x002b480301007387 */ /* 0x0001e80000100800 */
[----:B------:R-:W-:Y:S04]  /*33000*/  STL [R1+0x2b54], R4 ;  /* 0x002b540401007387 */ /* 0x000fe80000100800 */
[----:B------:R1:W-:Y:S04]  /*33010*/  STL [R1+0x2b50], R5 ;  /* 0x002b500501007387 */ /* 0x0003e80000100800 */
[----:B------:R2:W-:Y:S04]  /*33020*/  STL [R1+0x2b5c], R6 ;  /* 0x002b5c0601007387 */ /* 0x0005e80000100800 */
[----:B------:R-:W-:Y:S01]  /*33030*/  STL [R1+0x2b58], R7 ;  /* 0x002b580701007387 */ /* 0x000fe20000100800 */
[----:B0-----:R-:W-:-:S04]  /*33040*/  IMAD.WIDE R2, R0, 0x2, R10 ;  /* 0x0000000200027825 */ /* 0x001fc800078e020a */
[----:B-1----:R-:W-:-:S04]  /*33050*/  IMAD.WIDE R4, R0, 0x2, R12 ;  /* 0x0000000200047825 */ /* 0x002fc800078e020c */
[----:B--2---:R-:W-:Y:S01]  /*33060*/  IMAD R6, R21, UR10, RZ ;  /* 0x0000000a15067c24 */ /* 0x004fe2000f8e02ff */
        /* <DEDUP_REMOVED lines=9> */
[----:B------:R4:W-:Y:S04]  /*33100*/  STL [R1+0x2b7c], R6 ;  /* 0x002b7c0601007387 */ /* 0x0009e80000100800 */
[----:B------:R-:W-:Y:S01]  /*33110*/  STL [R1+0x2b78], R7 ;  /* 0x002b780701007387 */ /* 0x000fe20000100800 */
[----:B-1----:R-:W-:-:S04]  /*33120*/  IMAD.WIDE R4, R0, 0x2, R12 ;  /* 0x0000000200047825 */ /* 0x002fc800078e020c */
[----:B0-----:R-:W-:-:S04]  /*33130*/  IMAD.WIDE R2, R0, 0x2, R10 ;  /* 0x0000000200027825 */ /* 0x001fc800078e020a */
[----:B----4-:R-:W-:Y:S01]  /*33140*/  IMAD R6, R17, UR10, RZ ;  /* 0x0000000a11067c24 */ /* 0x010fe2000f8e02ff */
        /* <DEDUP_REMOVED lines=45> */
[----:B------:R-:W-:Y:S01]  /*33420*/  STL [R1+0x2bec], R4 ;  /* 0x002bec0401007387 */ /* 0x000fe20000100800 */
[----:B------:R-:W1:Y:S03]  /*33430*/  S2R R27, SR_TID.X ;  /* 0x00000000001b7919 */ /* 0x000e660000002100 */
[----:B------:R2:W-:Y:S01]  /*33440*/  STL [R1+0x2be8], R5 ;  /* 0x002be80501007387 */ /* 0x0005e20000100800 */
[----:B0-----:R-:W-:-:S04]  /*33450*/  IMAD.WIDE R2, R6, 0x2, R10 ;  /* 0x0000000206027825 */ /* 0x001fc800078e020a */
[--C-:B------:R-:W-:Y:S01]  /*33460*/  IMAD.WIDE R6, R6, 0x2, R12.reuse ;  /* 0x0000000206067825 */ /* 0x100fe200078e020c */
[----:B------:R-:W-:Y:S04]  /*33470*/  STL [R1+0x2bf4], R2 ;  /* 0x002bf40201007387 */ /* 0x000fe80000100800 */
[----:B------:R0:W-:Y:S04]  /*33480*/  STL [R1+0x2bf0], R3 ;  /* 0x002bf00301007387 */ /* 0x0001e80000100800 */
[----:B------:R3:W-:Y:S04]  /*33490*/  STL [R1+0x2bfc], R6 ;  /* 0x002bfc0601007387 */ /* 0x0007e80000100800 */
[----:B------:R-:W-:Y:S01]  /*334a0*/  STL [R1+0x2bf8], R7 ;  /* 0x002bf80701007387 */ /* 0x000fe20000100800 */
[----:B--2---:R-:W-:-:S04]  /*334b0*/  IMAD.WIDE R4, R0, 0x2, R12 ;  /* 0x0000000200047825 */ /* 0x004fc800078e020c */
[----:B0-----:R-:W-:-:S04]  /*334c0*/  IMAD.WIDE R2, R0, 0x2, R10 ;  /* 0x0000000200027825 */ /* 0x001fc800078e020a */
[----:B---3--:R-:W-:Y:S01]  /*334d0*/  IMAD R6, R28, UR10, RZ ;  /* 0x0000000a1c067c24 */ /* 0x008fe2000f8e02ff */
[----:B------:R-:W-:Y:S04]  /*334e0*/  STL [R1+0x2c04], R2 ;  /* 0x002c040201007387 */ /* 0x000fe80000100800 */
[----:B------:R0:W-:Y:S04]  /*334f0*/  STL [R1+0x2c00], R3 ;  /* 0x002c000301007387 */ /* 0x0001e80000100800 */
[----:B------:R-:W-:Y:S04]  /*33500*/  STL [R1+0x2c0c], R4 ;  /* 0x002c0c0401007387 */ /* 0x000fe80000100800 */
[----:B------:R-:W-:Y:S01]  /*33510*/  STL [R1+0x2c08], R5 ;  /* 0x002c080501007387 */ /* 0x000fe20000100800 */
[----:B0-----:R-:W-:-:S05]  /*33520*/  IMAD.WIDE R2, R6, 0x2, R10 ;  /* 0x0000000206027825 */ /* 0x001fca00078e020a */
[----:B------:R-:W-:Y:S04]  /*33530*/  STL [R1+0x2c14], R2 ;  /* 0x002c140201007387 */ /* 0x000fe80000100800 */
[----:B------:R0:W-:Y:S01]  /*33540*/  STL [R1+0x2c10], R3 ;  /* 0x002c100301007387 */ /* 0x0001e20000100800 */
[----:B------:R-:W-:Y:S02]  /*33550*/  IMAD R0, R29, UR10, RZ ;  /* 0x0000000a1d007c24 */ /* 0x000fe4000f8e02ff */
[----:B------:R-:W2:Y:S01]  /*33560*/  LDC R29, c[0x0][0x3ac] ;  /* 0x0000eb00ff1d7b82 */ /* 0x000ea20000000800 */
[----:B0-----:R-:W-:-:S05]  /*33570*/  IMAD.WIDE R2, R6, 0x2, R12 ;  /* 0x0000000206027825 */ /* 0x001fca00078e020c */
[----:B------:R-:W-:Y:S04]  /*33580*/  STL [R1+0x2c1c], R2 ;  /* 0x002c1c0201007387 */ /* 0x000fe80000100800 */
[----:B------:R0:W-:Y:S01]  /*33590*/  STL [R1+0x2c18], R3 ;  /* 0x002c180301007387 */ /* 0x0001e20000100800 */
[----:B------:R-:W-:-:S04]  /*335a0*/  IMAD.WIDE R10, R0, 0x2, R10 ;  /* 0x00000002000a7825 */ /* 0x000fc800078e020a */
[----:B0-----:R-:W-:-:S04]  /*335b0*/  IMAD.WIDE R2, R8, 0x2, R12 ;  /* 0x0000000208027825 */ /* 0x001fc800078e020c */
[----:B------:R-:W-:Y:S01]  /*335c0*/  IMAD.WIDE R12, R0, 0x2, R12 ;  /* 0x00000002000c7825 */ /* 0x000fe200078e020c */
[----:B------:R-:W-:Y:S04]  /*335d0*/  STL [R1+0xfb8], R2 ;  /* 0x000fb80201007387 */ /* 0x000fe80000100800 */
[----:B------:R1:W-:Y:S04]  /*335e0*/  STL [R1+0xfb4], R3 ;  /* 0x000fb40301007387 */ /* 0x0003e80000100800 */
[----:B------:R-:W-:Y:S04]  /*335f0*/  STL [R1+0xfc0], R10 ;  /* 0x000fc00a01007387 */ /* 0x000fe80000100800 */
[----:B------:R-:W-:Y:S04]  /*33600*/  STL [R1+0xfbc], R11 ;  /* 0x000fbc0b01007387 */ /* 0x000fe80000100800 */
[----:B------:R-:W-:Y:S04]  /*33610*/  STL [R1+0xfc8], R12 ;  /* 0x000fc80c01007387 */ /* 0x000fe80000100800 */
[----:B------:R-:W-:Y:S01]  /*33620*/  STL [R1+0xfc4], R13 ;  /* 0x000fc40d01007387 */ /* 0x000fe20000100800 */
[----:B-1----:R-:W-:-:S05]  /*33630*/  IMAD.SHL.U32 R3, R27, 0x20, RZ ;  /* 0x000000201b037824 */ /* 0x002fca00078e00ff */
[----:B------:R0:W-:Y:S01]  /*33640*/  STL [R1+0x32b8], R3 ;  /* 0x0032b80301007387 */ /* 0x0001e20000100800 */
[----:B--2---:R-:W-:Y:S01]  /*33650*/  IMAD.SHL.U32 R2, R29, 0x100, RZ ;  /* 0x000001001d027824 */ /* 0x004fe200078e00ff */
[----:B------:R-:W-:-:S04]  /*33660*/  USHF.L.U32 UR10, UR6, 0x1, URZ ;  /* 0x00000001060a7899 */ /* 0x000fc800080006ff */
[----:B------:R-:W-:-:S04]  /*33670*/  SHF.R.S32.HI R0, RZ, 0x1f, R2 ;  /* 0x0000001fff007819 */ /* 0x000fc80000011402 */
[----:B------:R-:W-:Y:S01]  /*33680*/  SHF.L.U64.HI R0, R2, 0x1, R0 ;  /* 0x0000000102007819 */ /* 0x000fe20000010200 */
[----:B------:R-:W-:Y:S01]  /*33690*/  USHF.R.S32.HI UR7, URZ, 0x8, UR7 ;  /* 0x00000008ff077899 */ /* 0x000fe20008011407 */
[----:B------:R-:W0:Y:S01]  /*336a0*/  LDL.LU R29, [R1+0x840] ;  /* 0x00084000011d7983 */ /* 0x000e220000300800 */
[----:B------:R-:W-:-:S03]  /*336b0*/  USHF.L.U64.HI UR6, UR6, 0x1, UR4 ;  /* 0x0000000106067899 */ /* 0x000fc60008010204 */
[----:B------:R-:W-:Y:S04]  /*336c0*/  STL [R1+0x770], RZ ;  /* 0x000770ff01007387 */ /* 0x000fe80000100800 */
[----:B------:R-:W-:Y:S04]  /*336d0*/  STL [R1+0x774], RZ ;  /* 0x000774ff01007387 */ /* 0x000fe80000100800 */
[----:B------:R-:W-:Y:S01]  /*336e0*/  STL [R1+0x778], RZ ;  /* 0x000778ff01007387 */ /* 0x000fe20000100800 */
[----:B0-----:R-:W-:-:S05]  /*336f0*/  LOP3.LUT R3, R29, 0x200, R3, 0xf8, !PT ;  /* 0x000002001d037812 */ /* 0x001fca00078ef803 */
[----:B------:R0:W-:Y:S04]  /*33700*/  STL [R1+0x380], R3 ;  /* 0x0003800301007387 */ /* 0x0001e80000100800 */
        /* <DEDUP_REMOVED lines=105> */
[----:B------:R-:W2:Y:S04]  /*33da0*/  LDL R28, [R1+0x37c] ;  /* 0x00037c00011c7983 */ /* 0x000ea80000100800 */
[----:B------:R-:W3:Y:S01]  /*33db0*/  LDL R29, [R1+0x374] ;  /* 0x00037400011d7983 */ /* 0x000ee20000100800 */
[----:B------:R-:W-:Y:S01]  /*33dc0*/  LOP3.LUT R27, R27, 0x7f, RZ, 0xc0, !PT ;  /* 0x0000007f1b1b7812 */ /* 0x000fe200078ec0ff */
[----:B------:R-:W-:Y:S01]  /*33dd0*/  UMOV UR4, URZ ;  /* 0x000000ff00047c82 */ /* 0x000fe20008000000 */
[----:B0-----:R-:W-:Y:S01]  /*33de0*/  LOP3.LUT R3, R3, 0x20, RZ, 0x3c, !PT ;  /* 0x0000002003037812 */ /* 0x001fe200078e3cff */
[----:B------:R1:W-:Y:S02]  /*33df0*/  STL [R1+0x5d0], RZ ;  /* 0x0005d0ff01007387 */ /* 0x0003e40000100800 */
[----:B------:R-:W-:-:S02]  /*33e00*/  IMAD.SHL.U32 R2, R27, 0x2, RZ ;  /* 0x000000021b027824 */ /* 0x000fc400078e00ff */
[----:B------:R1:W-:Y:S03]  /*33e10*/  STL [R1+0x5d4], RZ ;  /* 0x0005d4ff01007387 */ /* 0x0003e60000100800 */
[C---:B------:R-:W-:Y:S01]  /*33e20*/  LOP3.LUT R5, R2.reuse, 0x20, RZ, 0x3c, !PT ;  /* 0x0000002002057812 */ /* 0x040fe200078e3cff */
[----:B------:R1:W-:Y:S01]  /*33e30*/  STL [R1+0x5d8], RZ ;  /* 0x0005d8ff01007387 */ /* 0x0003e20000100800 */
[C---:B------:R-:W-:Y:S02]  /*33e40*/  LOP3.LUT R4, R2.reuse, 0x30, RZ, 0x3c, !PT ;  /* 0x0000003002047812 */ /* 0x040fe400078e3cff */
[C---:B------:R-:W-:Y:S01]  /*33e50*/  LOP3.LUT R5, R2.reuse, 0x50, RZ, 0x3c, !PT ;  /* 0x0000005002057812 */ /* 0x040fe200078e3cff */
[----:B------:R1:W-:Y:S01]  /*33e60*/  STL [R1+0x5dc], RZ ;  /* 0x0005dcff01007387 */ /* 0x0003e20000100800 */
[C---:B------:R-:W-:Y:S02]  /*33e70*/  LOP3.LUT R4, R2.reuse, 0x60, RZ, 0x3c, !PT ;  /* 0x0000006002047812 */ /* 0x040fe400078e3cff */
[C---:B------:R-:W-:Y:S01]  /*33e80*/  LOP3.LUT R6, R2.reuse, 0x10, RZ, 0x3c, !PT ;  /* 0x0000001002067812 */ /* 0x040fe200078e3cff */
[----:B------:R1:W-:Y:S01]  /*33e90*/  STL [R1+0x5c0], RZ ;  /* 0x0005c0ff01007387 */ /* 0x0003e20000100800 */
[----:B------:R-:W-:-:S02]  /*33ea0*/  LOP3.LUT R6, R2, 0x40, RZ, 0x3c, !PT ;  /* 0x0000004002067812 */ /* 0x000fc400078e3cff */
[----:B------:R-:W-:Y:S01]  /*33eb0*/  LOP3.LUT R6, R2, 0x70, RZ, 0x3c, !PT ;  /* 0x0000007002067812 */ /* 0x000fe200078e3cff */
        /* <DEDUP_REMOVED lines=15> */
[----:B--2---:R-:W-:-:S02]  /*33fb0*/  LOP3.LUT R5, R28, 0x20, RZ, 0x3c, !PT ;  /* 0x000000201c057812 */ /* 0x004fc400078e3cff */
[----:B---3--:R-:W-:-:S03]  /*33fc0*/  LOP3.LUT R4, R29, 0x40, RZ, 0x3c, !PT ;  /* 0x000000401d047812 */ /* 0x008fc600078e3cff */
[----:B------:R1:W-:Y:S04]  /*33fd0*/  STL [R1+0x31b8], R5 ;  /* 0x0031b80501007387 */ /* 0x0003e80000100800 */
[----:B------:R1:W-:Y:S04]  /*33fe0*/  STL [R1+0x31b4], R4 ;  /* 0x0031b40401007387 */ /* 0x0003e80000100800 */
[----:B------:R1:W-:Y:S02]  /*33ff0*/  STL [R1+0x384], R3 ;  /* 0x0003840301007387 */ /* 0x0003e40000100800 */
.L_x_2:
[----:B01----:R-:W2:Y:S01]  /*34000*/  LDL R5, [R1+0x2fb4] ;  /* 0x002fb40001057983 */ /* 0x003ea20000100800 */
[----:B------:R-:W-:-:S03]  /*34010*/  UIMAD UR11, UR4, -0x100, UR12 ;  /* 0xffffff00040b78a4 */ /* 0x000fc6000f8e020c */
[----:B--2---:R-:W-:Y:S04]  /*34020*/  STL [R1+0x44dc], R5 ;  /* 0x0044dc0501007387 */ /* 0x004fe80000100800 */
[----:B-----5:R-:W2:Y:S04]  /*34030*/  LDL R4, [R1+0x2fc4] ;  /* 0x002fc40001047983 */ /* 0x020ea80000100800 */
[----:B------:R-:W-:Y:S04]  /*34040*/  STL [R1+0x4414], R3 ;  /* 0x0044140301007387 */ /* 0x000fe80000100800 */
        /* <DEDUP_REMOVED lines=25> */
[----:B------:R0:W-:Y:S04]  /*341e0*/  STL [R1+0x444c], R2 ;  /* 0x00444c0201007387 */ /* 0x0001e80000100800 */
        /* <DEDUP_REMOVED lines=88> */
[----:B------:R-:W-:Y:S01]  /*34770*/  STL [R1+0x4374], R15 ;  /* 0x0043740f01007387 */ /* 0x000fe20000100800 */
[----:B0-----:R-:W0:Y:S03]  /*34780*/  S2R R2, SR_TID.X ;  /* 0x0000000000027919 */ /* 0x001e260000002100 */
        /* <DEDUP_REMOVED lines=8> */
[----:B0-----:R-:W-:-:S02]  /*34810*/  SHF.R.U32.HI R5, RZ, 0x5, R2 ;  /* 0x00000005ff057819 */ /* 0x001fc40000011602 */
[----:B------:R-:W-:Y:S01]  /*34820*/  SHF.R.U32.HI R2, RZ, 0x5, R2 ;  /* 0x00000005ff027819 */ /* 0x000fe20000011602 */
[----:B------:R-:W-:Y:S01]  /*34830*/  STL [R1+0x43bc], R15 ;  /* 0x0043bc0f01007387 */ /* 0x000fe20000100800 */
[----:B------:R-:W-:Y:S02]  /*34840*/  SGXT.U32 R5, R5, 0x2 ;  /* 0x000000020505781a */ /* 0x000fe40000000000 */
[----:B------:R-:W-:Y:S01]  /*34850*/  SGXT.U32 R2, R2, 0x2 ;  /* 0x000000020202781a */ /* 0x000fe20000000000 */
[----:B------:R-:W-:Y:S01]  /*34860*/  STL [R1+0x43c4], R15 ;  /* 0x0043c40f01007387 */ /* 0x000fe20000100800 */
[----:B------:R-:W-:Y:S02]  /*34870*/  LOP3.LUT R5, R5, 0x8, RZ, 0xfc, !PT ;  /* 0x0000000805057812 */ /* 0x000fe400078efcff */
[----:B------:R-:W-:Y:S01]  /*34880*/  LOP3.LUT R2, R2, 0x4, RZ, 0xfc, !PT ;  /* 0x0000000402027812 */ /* 0x000fe200078efcff */
[----:B------:R-:W-:Y:S01]  /*34890*/  STL [R1+0x43cc], R15 ;  /* 0x0043cc0f01007387 */ /* 0x000fe20000100800 */
[----:B------:R-:W-:-:S02]  /*348a0*/  ISETP.GE.AND P1, PT, R5, UR11, PT ;  /* 0x0000000b05007c0c */ /* 0x000fc4000bf26270 */
[----:B------:R-:W-:Y:S01]  /*348b0*/  ISETP.GE.AND P0, PT, R2, UR11, PT ;  /* 0x0000000b02007c0c */ /* 0x000fe2000bf06270 */
[----:B------:R-:W-:Y:S04]  /*348c0*/  STL [R1+0x43d4], R15 ;  /* 0x0043d40f01007387 */ /* 0x000fe80000100800 */
[----:B------:R-:W-:Y:S01]  /*348d0*/  STL [R1+0x43e0], R15 ;  /* 0x0043e00f01007387 */ /* 0x000fe20000100800 */
[----:B-1----:R-:W0:Y:S03]  /*348e0*/  S2R R14, SR_TID.X ;  /* 0x00000000000e7919 */ /* 0x002e260000002100 */
        /* <DEDUP_REMOVED lines=27> */
[----:B------:R-:W-:Y:S01]  /*34aa0*/  STL [R1+0x4268], R23 ;  /* 0x0042681701007387 */ /* 0x000fe20000100800 */
[----:B0-----:R-:W-:-:S03]  /*34ab0*/  SHF.R.U32.HI R5, RZ, 0x5, R14 ;  /* 0x00000005ff057819 */ /* 0x001fc6000001160e */
[----:B------:R-:W-:Y:S04]  /*34ac0*/  STL [R1+0x4264], R13 ;  /* 0x0042640d01007387 */ /* 0x000fe80000100800 */
[----:B------:R-:W-:Y:S04]  /*34ad0*/  STL [R1+0x4260], R12 ;  /* 0x0042600c01007387 */ /* 0x000fe80000100800 */
[----:B------:R-:W-:Y:S04]  /*34ae0*/  STL [R1+0x425c], R11 ;  /* 0x00425c0b01007387 */ /* 0x000fe80000100800 */
[----:B------:R-:W-:Y:S01]  /*34af0*/  STL [R1+0x4258], R10 ;  /* 0x0042580a01007387 */ /* 0x000fe20000100800 */
[----:B------:R-:W-:-:S03]  /*34b00*/  SGXT.U32 R5, R5, 0x2 ;  /* 0x000000020505781a */ /* 0x000fc60000000000 */
[----:B------:R-:W-:Y:S04]  /*34b10*/  STL [R1+0x4254], R9 ;  /* 0x0042540901007387 */ /* 0x000fe80000100800 */
[----:B------:R-:W-:Y:S04]  /*34b20*/  STL [R1+0x4250], R8 ;  /* 0x0042500801007387 */ /* 0x000fe80000100800 */
[----:B------:R-:W-:Y:S04]  /*34b30*/  STL [R1+0x424c], R7 ;  /* 0x00424c0701007387 */ /* 0x000fe80000100800 */
[----:B------:R-:W-:Y:S01]  /*34b40*/  STL [R1+0x4248], R6 ;  /* 0x0042480601007387 */ /* 0x000fe20000100800 */
[----:B------:R-:W-:-:S03]  /*34b50*/  LOP3.LUT R5, R5, 0xc, RZ, 0xfc, !PT ;  /* 0x0000000c05057812 */ /* 0x000fc600078efcff */
[----:B------:R-:W-:Y:S04]  /*34b60*/  STL [R1+0x4244], R22 ;  /* 0x0042441601007387 */ /* 0x000fe80000100800 */
[----:B------:R-:W-:Y:S04]  /*34b70*/  STL [R1+0x4240], R18 ;  /* 0x0042401201007387 */ /* 0x000fe80000100800 */
[----:B------:R-:W-:Y:S04]  /*34b80*/  STL [R1+0x423c], R16 ;  /* 0x00423c1001007387 */ /* 0x000fe80000100800 */
[----:B------:R-:W-:Y:S04]  /*34b90*/  STL [R1+0x4238], R17 ;  /* 0x0042381101007387 */ /* 0x000fe80000100800 */
[----:B------:R-:W-:Y:S01]  /*34ba0*/  STL [R1+0x4234], R19 ;  /* 0x0042341301007387 */ /* 0x000fe20000100800 */
[----:B------:R-:W-:-:S03]  /*34bb0*/  ISETP.GE.AND P2, PT, R5, UR11, PT ;  /* 0x0000000b05007c0c */ /* 0x000fc6000bf46270 */
[----:B------:R-:W-:Y:S04]  /*34bc0*/  STL [R1+0x4230], R20 ;  /* 0x0042301401007387 */ /* 0x000fe80000100800 */
[----:B------:R-:W-:Y:S04]  /*34bd0*/  STL [R1+0x422c], R21 ;  /* 0x00422c1501007387 */ /* 0x000fe80000100800 */
[----:B------:R-:W-:Y:S04]  /*34be0*/  STL [R1+0x32c0], R0 ;  /* 0x0032c00001007387 */ /* 0x000fe80000100800 */
[----:B-1----:R-:W4:Y:S04]  /*34bf0*/  LDL R29, [R1+0x2fb8] ;  /* 0x002fb800011d7983 */ /* 0x002f280000100800 */
[----:B------:R-:W2:Y:S01]  /*34c00*/  LDL R2, [R1+0x2fc8] ;  /* 0x002fc80001027983 */ /* 0x000ea20000100800 */
[----:B---3--:R-:W-:-:S02]  /*34c10*/  PRMT R28, RZ, 0x7610, R28 ;  /* 0x00007610ff1c7816 */ /* 0x008fc4000000001c */
[----:B------:R-:W-:Y:S01]  /*34c20*/  PRMT R15, RZ, 0x7610, R15 ;  /* 0x00007610ff0f7816 */ /* 0x000fe2000000000f */
[----:B------:R-:W2:Y:S01]  /*34c30*/  LDL.LU R5, [R1+0x44dc] ;  /* 0x0044dc0001057983 */ /* 0x000ea20000300800 */
[----:B------:R-:W-:-:S04]  /*34c40*/  SHF.R.U32.HI R14, RZ, 0x5, R14 ;  /* 0x00000005ff0e7819 */ /* 0x000fc8000001160e */
[----:B------:R-:W-:-:S04]  /*34c50*/  SGXT.U32 R14, R14, 0x2 ;  /* 0x000000020e0e781a */ /* 0x000fc80000000000 */
[----:B------:R-:W-:Y:S01]  /*34c60*/  LOP3.LUT R14, R14, 0x10, RZ, 0xfc, !PT ;  /* 0x000000100e0e7812 */ /* 0x000fe200078efcff */
[----:B--2---:R-:W2:Y:S04]  /*34c70*/  @!P0 LDG.E.U16 R28, desc[UR8][R4.64] ;  /* 0x00000008041c8981 */ /* 0x004ea8000c1e1500 */
[----:B------:R-:W3:Y:S04]  /*34c80*/  LDL R4, [R1+0x2fc0] ;  /* 0x002fc00001047983 */ /* 0x000ee80000100800 */
[----:B--2---:R0:W-:Y:S04]  /*34c90*/  STL [R1+0x2d4], R28 ;  /* 0x0002d41c01007387 */ /* 0x0041e80000100800 */
[----:B------:R-:W3:Y:S01]  /*34ca0*/  LDL R5, [R1+0x2fd0] ;  /* 0x002fd00001057983 */ /* 0x000ee20000100800 */
[----:B------:R-:W-:-:S02]  /*34cb0*/  ISETP.GE.AND P3, PT, R14, UR11, PT ;  /* 0x0000000b0e007c0c */ /* 0x000fc4000bf66270 */
[----:B------:R-:W0:Y:S01]  /*34cc0*/  S2R R14, SR_TID.X ;  /* 0x00000000000e7919 */ /* 0x000e220000002100 */
[----:B---3--:R-:W-:-:S04]  /*34cd0*/  @!P1 LOP3.LUT R5, R5, R4, RZ, 0x3c, !PT ;  /* 0x0000000405059212 */ /* 0x008fc800078e3cff */
[----:B------:R-:W-:-:S04]  /*34ce0*/  @!P1 LOP3.LUT R4, R5, R4, RZ, 0x3c, !PT ;  /* 0x0000000405049212 */ /* 0x000fc800078e3cff */
[----:B------:R-:W-:-:S05]  /*34cf0*/  @!P1 LOP3.LUT R5, R5, R4, RZ, 0x3c, !PT ;  /* 0x0000000405059212 */ /* 0x000fca00078e3cff */
[----:B------:R-:W2:Y:S01]  /*34d00*/  @!P1 LDG.E.U16 R15, desc[UR8][R4.64] ;  /* 0x00000008040f9981 */ /* 0x000ea2000c1e1500 */
[----:B0-----:R-:W-:-:S04]  /*34d10*/  SHF.R.U32.HI R28, RZ, 0x5, R14 ;  /* 0x00000005ff1c7819 */ /* 0x001fc8000001160e */
[----:B------:R-:W-:-:S04]  /*34d20*/  SGXT.U32 R28, R28, 0x2 ;  /* 0x000000021c1c781a */ /* 0x000fc80000000000 */
[----:B------:R-:W-:-:S04]  /*34d30*/  LOP3.LUT R28, R28, 0x14, RZ, 0xfc, !PT ;  /* 0x000000141c1c7812 */ /* 0x000fc800078efcff */
[----:B------:R-:W-:Y:S02]  /*34d40*/  ISETP.GE.AND P0, PT, R28, UR11, PT ;  /* 0x0000000b1c007c0c */ /* 0x000fe4000bf06270 */
[----:B------:R-:W3:Y:S04]  /*34d50*/  LDL.LU R28, [R1+0x44d8] ;  /* 0x0044d800011c7983 */ /* 0x000ee80000300800 */
[----:B--2---:R0:W-:Y:S04]  /*34d60*/  STL [R1+0x2d0], R15 ;  /* 0x0002d00f01007387 */ /* 0x0041e80000100800 */
[----:B0-----:R-:W2:Y:S04]  /*34d70*/  LDL.LU R15, [R1+0x44d4] ;  /* 0x0044d400010f7983 */ /* 0x001ea80000300800 */
[----:B------:R-:W2:Y:S04]  /*34d80*/  LDL R4, [R1+0x2fbc] ;  /* 0x002fbc0001047983 */ /* 0x000ea80000100800 */
[----:B------:R-:W2:Y:S01]  /*34d90*/  LDL R5, [R1+0x2fcc] ;  /* 0x002fcc0001057983 */ /* 0x000ea20000100800 */
[----:B------:R-:W-:-:S02]  /*34da0*/  PRMT R3, RZ, 0x7610, R3 ;  /* 0x00007610ff037816 */ /* 0x000fc40000000003 */
[----:B--2---:R-:W-:-:S04]  /*34db0*/  @!P2 LOP3.LUT R5, R5, R4, RZ, 0x3c, !PT ;  /* 0x000000040505a212 */ /* 0x004fc800078e3cff */
[----:B------:R-:W-:-:S04]  /*34dc0*/  @!P2 LOP3.LUT R4, R5, R4, RZ, 0x3c, !PT ;  /* 0x000000040504a212 */ /* 0x000fc800078e3cff */
[----:B------:R-:W-:-:S05]  /*34dd0*/  @!P2 LOP3.LUT R5, R5, R4, RZ, 0x3c, !PT ;  /* 0x000000040505a212 */ /* 0x000fca00078e3cff */
[----:B------:R0:W2:Y:S02]  /*34de0*/  @!P2 LDG.E.U16 R3, desc[UR8][R4.64] ;  /* 0x000000080403a981 */ /* 0x0000a4000c1e1500 */
[----:B0-----:R-:W0:Y:S01]  /*34df0*/  S2R R5, SR_TID.X ;  /* 0x0000000000057919 */ /* 0x001e220000002100 */
[----:B------:R-:W-:Y:S01]  /*34e00*/  PRMT R15, RZ, 0x7610, R15 ;  /* 0x00007610ff0f7816 */ /* 0x000fe2000000000f */
[----:B------:R-:W-:Y:S01]  /*34e10*/  @!P3 IMAD.MOV.U32 R4, RZ, RZ, R2 ;  /* 0x000000ffff04b224 */ /* 0x000fe200078e0002 */
[----:B0-----:R-:W-:-:S04]  /*34e20*/  SHF.R.U32.HI R5, RZ, 0x5, R5 ;  /* 0x00000005ff057819 */ /* 0x001fc80000011605 */
[----:B------:R-:W-:-:S04]  /*34e30*/  SGXT.U32 R5, R5, 0x2 ;  /* 0x000000020505781a */ /* 0x000fc80000000000 */
[----:B------:R-:W-:-:S04]  /*34e40*/  LOP3.LUT R5, R5, 0x1c, RZ, 0xfc, !PT ;  /* 0x0000001c05057812 */ /* 0x000fc800078efcff */
[----:B------:R-:W-:Y:S01]  /*34e50*/  ISETP.GE.AND P2, PT, R5, UR11, PT ;  /* 0x0000000b05007c0c */ /* 0x000fe2000bf46270 */
[----:B----4-:R-:W-:-:S05]  /*34e60*/  @!P3 IMAD.MOV.U32 R5, RZ, RZ, R29 ;  /* 0x000000ffff05b224 */ /* 0x010fca00078e001d */
[----:B------:R-:W4:Y:S01]  /*34e70*/  @!P3 LDG.E.U16 R15, desc[UR8][R4.64] ;  /* 0x00000008040fb981 */ /* 0x000f22000c1e1500 */
[----:B------:R-:W-:-:S04]  /*34e80*/  SHF.R.U32.HI R14, RZ, 0x5, R14 ;  /* 0x00000005ff0e7819 */ /* 0x000fc8000001160e */
[----:B------:R-:W-:-:S04]  /*34e90*/  SGXT.U32 R14, R14, 0x2 ;  /* 0x000000020e0e781a */ /* 0x000fc80000000000 */
[----:B------:R-:W-:-:S04]  /*34ea0*/  LOP3.LUT R14, R14, 0x18, RZ, 0xfc, !PT ;  /* 0x000000180e0e7812 */ /* 0x000fc800078efcff */
[----:B------:R-:W-:Y:S02]  /*34eb0*/  ISETP.GE.AND P1, PT, R14, UR11, PT ;  /* 0x0000000b0e007c0c */ /* 0x000fe4000bf26270 */
[----:B------:R-:W3:Y:S04]  /*34ec0*/  LDL.LU R14, [R1+0x44d0] ;  /* 0x0044d000010e7983 */ /* 0x000ee80000300800 */
[----:B--2---:R0:W-:Y:S04]  /*34ed0*/  STL [R1+0x2ac], R3 ;  /* 0x0002ac0301007387 */ /* 0x0041e80000100800 */
[----:B0-----:R-:W2:Y:S04]  /*34ee0*/  LDL.LU R3, [R1+0x44cc] ;  /* 0x0044cc0001037983 */ /* 0x001ea80000300800 */
[----:B------:R-:W3:Y:S04]  /*34ef0*/  LDL R29, [R1+0x3004] ;  /* 0x00300400011d7983 */ /* 0x000ee80000100800 */
[----:B------:R-:W3:Y:S04]  /*34f00*/  LDL R4, [R1+0x2fec] ;  /* 0x002fec0001047983 */ /* 0x000ee80000100800 */
[----:B----4-:R0:W-:Y:S04]  /*34f10*/  STL [R1+0x2a8], R15 ;  /* 0x0002a80f01007387 */ /* 0x0101e80000100800 */
[----:B------:R-:W3:Y:S01]  /*34f20*/  LDL R5, [R1+0x2ff0] ;  /* 0x002ff00001057983 */ /* 0x000ee20000100800 */
[----:B--2---:R-:W-:-:S02]  /*34f30*/  PRMT R3, RZ, 0x7610, R3 ;  /* 0x00007610ff037816 */ /* 0x004fc40000000003 */
[----:B---3--:R-:W-:-:S04]  /*34f40*/  @!P0 LOP3.LUT R5, R5, R4, RZ, 0x3c, !PT ;  /* 0x0000000405058212 */ /* 0x008fc800078e3cff */
[----:B------:R-:W-:-:S04]  /*34f50*/  @!P0 LOP3.LUT R4, R5, R4, RZ, 0x3c, !PT ;  /* 0x0000000405048212 */ /* 0x000fc800078e3cff */
[----:B------:R-:W-:-:S05]  /*34f60*/  @!P0 LOP3.LUT R5, R5, R4, RZ, 0x3c, !PT ;  /* 0x0000000405058212 */ /* 0x000fca00078e3cff */
[----:B------:R-:W2:Y:S01]  /*34f70*/  @!P0 LDG.E.U16 R3, desc[UR8][R4.64] ;  /* 0x0000000804038981 */ /* 0x000ea2000c1e1500 */
[----:B------:R-:W0:Y:S02]  /*34f80*/  S2R R2, SR_TID.X ;  /* 0x0000000000027919 */ /* 0x000e240000002100 */
[----:B0-----:R-:W-:-:S04]  /*34f90*/  SHF.R.U32.HI R15, RZ, 0x5, R2 ;  /* 0x00000005ff0f7819 */ /* 0x001fc80000011602 */
[----:B------:R-:W-:-:S04]  /*34fa0*/  SGXT.U32 R15, R15, 0x2 ;  /* 0x000000020f0f781a */ /* 0x000fc80000000000 */
[----:B------:R-:W-:-:S04]  /*34fb0*/  LOP3.LUT R15, R15, 0x20, RZ, 0xfc, !PT ;  /* 0x000000200f0f7812 */ /* 0x000fc800078efcff */
[----:B------:R-:W-:Y:S02]  /*34fc0*/  ISETP.GE.AND P3, PT, R15, UR11, PT ;  /* 0x0000000b0f007c0c */ /* 0x000fe4000bf66270 */
[----:B------:R-:W3:Y:S04]  /*34fd0*/  LDL.LU R15, [R1+0x44c8] ;  /* 0x0044c800010f7983 */ /* 0x000ee80000300800 */
[----:B--2---:R0:W-:Y:S04]  /*34fe0*/  STL [R1+0x2a4], R3 ;  /* 0x0002a40301007387 */ /* 0x0041e80000100800 */
[----:B0-----:R-:W2:Y:S04]  /*34ff0*/  LDL.LU R3, [R1+0x44c4] ;  /* 0x0044c40001037983 */ /* 0x001ea80000300800 */
[----:B------:R-:W4:Y:S04]  /*35000*/  LDL R4, [R1+0x2fe4] ;  /* 0x002fe40001047983 */ /* 0x000f280000100800 */
[----:B------:R-:W4:Y:S01]  /*35010*/  LDL R5, [R1+0x2fe8] ;  /* 0x002fe80001057983 */ /* 0x000f220000100800 */
[----:B------:R-:W-:-:S02]  /*35020*/  PRMT R14, RZ, 0x7610, R14 ;  /* 0x00007610ff0e7816 */ /* 0x000fc4000000000e */
[----:B----4-:R-:W-:-:S04]  /*35030*/  @!P1 LOP3.LUT R5, R5, R4, RZ, 0x3c, !PT ;  /* 0x0000000405059212 */ /* 0x010fc800078e3cff */
[----:B------:R-:W-:-:S04]  /*35040*/  @!P1 LOP3.LUT R4, R5, R4, RZ, 0x3c, !PT ;  /* 0x0000000405049212 */ /* 0x000fc800078e3cff */
[----:B------:R-:W-:-:S05]  /*35050*/  @!P1 LOP3.LUT R5, R5, R4, RZ, 0x3c, !PT ;  /* 0x0000000405059212 */ /* 0x000fca00078e3cff */
[----:B------:R-:W4:Y:S04]  /*35060*/  @!P1 LDG.E.U16 R14, desc[UR8][R4.64] ;  /* 0x00000008040e9981 */ /* 0x000f28000c1e1500 */
[----:B------:R-:W3:Y:S04]  /*35070*/  LDL R4, [R1+0x2fdc] ;  /* 0x002fdc0001047983 */ /* 0x000ee80000100800 */
[----:B----4-:R0:W-:Y:S04]  /*35080*/  STL [R1+0x2a0], R14 ;  /* 0x0002a00e01007387 */ /* 0x0101e80000100800 */
[----:B------:R-:W3:Y:S01]  /*35090*/  LDL R5, [R1+0x2fe0] ;  /* 0x002fe00001057983 */ /* 0x000ee20000100800 */
[----:B--2---:R-:W-:-:S02]  /*350a0*/  PRMT R3, RZ, 0x7610, R3 ;  /* 0x00007610ff037816 */ /* 0x004fc40000000003 */
[----:B------:R-:W-:-:S04]  /*350b0*/  SHF.R.U32.HI R2, RZ, 0x5, R2 ;  /* 0x00000005ff027819 */ /* 0x000fc80000011602 */
[----:B------:R-:W-:-:S04]  /*350c0*/  SGXT.U32 R2, R2, 0x2 ;  /* 0x000000020202781a */ /* 0x000fc80000000000 */
[----:B------:R-:W-:-:S04]  /*350d0*/  LOP3.LUT R2, R2, 0x24, RZ, 0xfc, !PT ;  /* 0x0000002402027812 */ /* 0x000fc800078efcff */
[----:B------:R-:W-:Y:S02]  /*350e0*/  ISETP.GE.AND P0, PT, R2, UR11, PT ;  /* 0x0000000b02007c0c */ /* 0x000fe4000bf06270 */
[----:B------:R-:W0:Y:S01]  /*350f0*/  S2R R2, SR_TID.X ;  /* 0x0000000000027919 */ /* 0x000e220000002100 */
[----:B---3--:R-:W-:-:S04]  /*35100*/  @!P2 LOP3.LUT R5, R5, R4, RZ, 0x3c, !PT ;  /* 0x000000040505a212 */ /* 0x008fc800078e3cff */
[----:B------:R-:W-:-:S04]  /*35110*/  @!P2 LOP3.LUT R4, R5, R4, RZ, 0x3c, !PT ;  /* 0x000000040504a212 */ /* 0x000fc800078e3cff */
[----:B------:R-:W-:-:S05]  /*35120*/  @!P2 LOP3.LUT R5, R5, R4, RZ, 0x3c, !PT ;  /* 0x000000040505a212 */ /* 0x000fca00078e3cff */
[----:B------:R1:W2:Y:S01]  /*35130*/  @!P2 LDG.E.U16 R3, desc[UR8][R4.64] ;  /* 0x000000080403a981 */ /* 0x0002a2000c1e1500 */
[----:B0-----:R-:W-:-:S04]  /*35140*/  SHF.R.U32.HI R14, RZ, 0x5, R2 ;  /* 0x00000005ff0e7819 */ /* 0x001fc80000011602 */
[----:B------:R-:W-:-:S04]  /*35150*/  SGXT.U32 R14, R14, 0x2 ;  /* 0x000000020e0e781a */ /* 0x000fc80000000000 */
[----:B------:R-:W-:-:S04]  /*35160*/  LOP3.LUT R14, R14, 0x28, RZ, 0xfc, !PT ;  /* 0x000000280e0e7812 */ /* 0x000fc800078efcff */
[----:B------:R-:W-:Y:S02]  /*35170*/  ISETP.GE.AND P1, PT, R14, UR11, PT ;  /* 0x0000000b0e007c0c */ /* 0x000fe4000bf26270 */
[----:B------:R-:W3:Y:S01]  /*35180*/  LDL.LU R14, [R1+0x44c0] ;  /* 0x0044c000010e7983 */ /* 0x000ee20000300800 */
[----:B-1----:R-:W-:-:S03]  /*35190*/  SHF.R.U32.HI R4, RZ, 0x5, R2 ;  /* 0x00000005ff047819 */ /* 0x002fc60000011602 */
[----:B--2---:R0:W-:Y:S04]  /*351a0*/  STL [R1+0x29c], R3 ;  /* 0x00029c0301007387 */ /* 0x0041e80000100800 */
[----:B0-----:R-:W2:Y:S04]  /*351b0*/  LDL.LU R3, [R1+0x44bc] ;  /* 0x0044bc0001037983 */ /* 0x001ea80000300800 */
[----:B------:R-:W4:Y:S01]  /*351c0*/  LDL R5, [R1+0x2fd8] ;  /* 0x002fd80001057983 */ /* 0x000f220000100800 */
[----:B------:R-:W-:-:S04]  /*351d0*/  SGXT.U32 R4, R4, 0x2 ;  /* 0x000000020404781a */ /* 0x000fc80000000000 */
[----:B------:R-:W-:Y:S02]  /*351e0*/  LOP3.LUT R4, R4, 0x2c, RZ, 0xfc, !PT ;  /* 0x0000002c04047812 */ /* 0x000fe400078efcff */
[----:B------:R-:W-:Y:S02]  /*351f0*/  PRMT R15, RZ, 0x7610, R15 ;  /* 0x00007610ff0f7816 */ /* 0x000fe4000000000f */
[----:B------:R-:W-:Y:S01]  /*35200*/  ISETP.GE.AND P2, PT, R4, UR11, PT ;  /* 0x0000000b04007c0c */ /* 0x000fe2000bf46270 */
[----:B------:R-:W-:Y:S01]  /*35210*/  @!P3 IMAD.MOV.U32 R4, RZ, RZ, R29 ;  /* 0x000000ffff04b224 */ /* 0x000fe200078e001d */
[----:B------:R-:W-:Y:S01]  /*35220*/  SHF.R.U32.HI R2, RZ, 0x5, R2 ;  /* 0x00000005ff027819 */ /* 0x000fe20000011602 */
[----:B------:R-:W2:Y:S04]  /*35230*/  LDL R29, [R1+0x300c] ;  /* 0x00300c00011d7983 */ /* 0x000ea80000100800 */
[----:B----4-:R0:W4:Y:S04]  /*35240*/  @!P3 LDG.E.U16 R15, desc[UR8][R4.64] ;  /* 0x00000008040fb981 */ /* 0x010128000c1e1500 */
[----:B------:R-:W0:Y:S04]  /*35250*/  LDL R4, [R1+0x2fd4] ;  /* 0x002fd40001047983 */ /* 0x000e280000100800 */
[----:B------:R-:W0:Y:S01]  /*35260*/  LDL R5, [R1+0x3000] ;  /* 0x0030000001057983 */ /* 0x000e220000100800 */
[----:B--2---:R-:W-:-:S02]  /*35270*/  PRMT R3, RZ, 0x7610, R3 ;  /* 0x00007610ff037816 */ /* 0x004fc40000000003 */
[----:B0-----:R-:W-:-:S04]  /*35280*/  @!P0 LOP3.LUT R5, R5, R4, RZ, 0x3c, !PT ;  /* 0x0000000405058212 */ /* 0x001fc800078e3cff */
[----:B------:R-:W-:-:S04]  /*35290*/  @!P0 LOP3.LUT R4, R5, R4, RZ, 0x3c, !PT ;  /* 0x0000000405048212 */ /* 0x000fc800078e3cff */
[----:B------:R-:W-:-:S05]  /*352a0*/  @!P0 LOP3.LUT R5, R5, R4, RZ, 0x3c, !PT ;  /* 0x0000000405058212 */ /* 0x000fca00078e3cff */
[----:B------:R-:W2:Y:S01]  /*352b0*/  @!P0 LDG.E.U16 R3, desc[UR8][R4.64] ;  /* 0x0000000804038981 */ /* 0x000ea2000c1e1500 */
[----:B------:R-:W-:-:S04]  /*352c0*/  SGXT.U32 R2, R2, 0x2 ;  /* 0x000000020202781a */ /* 0x000fc80000000000 */
[----:B------:R-:W-:Y:S01]  /*352d0*/  LOP3.LUT R2, R2, 0x30, RZ, 0xfc, !PT ;  /* 0x0000003002027812 */ /* 0x000fe200078efcff */
[----:B----4-:R-:W-:Y:S03]  /*352e0*/  STL [R1+0x298], R15 ;  /* 0x0002980f01007387 */ /* 0x010fe60000100800 */
[----:B------:R-:W-:Y:S02]  /*352f0*/  ISETP.GE.AND P3, PT, R2, UR11, PT ;  /* 0x0000000b02007c0c */ /* 0x000fe4000bf66270 */
[----:B------:R-:W4:Y:S04]  /*35300*/  LDL R2, [R1+0x3014] ;  /* 0x0030140001027983 */ /* 0x000f280000100800 */
        /* <DEDUP_REMOVED lines=8> */
[----:B------:R-:W2:Y:S04]  /*35390*/  @!P1 LDG.E.U16 R28, desc[UR8][R4.64] ;  /* 0x00000008041c9981 */ /* 0x000ea8000c1e1500 */
[----:B------:R-:W4:Y:S04]  /*353a0*/  LDL R4, [R1+0x2ff8] ;  /* 0x002ff80001047983 */ /* 0x000f280000100800 */
[----:B--2---:R0:W-:Y:S04]  /*353b0*/  STL [R1+0x290], R28 ;  /* 0x0002901c01007387 */ /* 0x0041e80000100800 */
[----:B------:R-:W4:Y:S01]  /*353c0*/  LDL R5, [R1+0x301c] ;  /* 0x00301c0001057983 */ /* 0x000f220000100800 */
[----:B---3--:R-:W-:Y:S01]  /*353d0*/  PRMT R14, RZ, 0x7610, R14 ;  /* 0x00007610ff0e7816 */ /* 0x008fe2000000000e */
[----:B------:R-:W1:Y:S02]  /*353e0*/  S2R R15, SR_TID.X ;  /* 0x00000000000f7919 */ /* 0x000e640000002100 */
[----:B-1----:R-:W-:-:S04]  /*353f0*/  SHF.R.U32.HI R15, RZ, 0x5, R15 ;  /* 0x00000005ff0f7819 */ /* 0x002fc8000001160f */
[----:B------:R-:W-:Y:S02]  /*35400*/  SGXT.U32 R15, R15, 0x2 ;  /* 0x000000020f0f781a */ /* 0x000fe40000000000 */
[----:B----4-:R-:W-:-:S04]  /*35410*/  @!P2 LOP3.LUT R5, R5, R4, RZ, 0x3c, !PT ;  /* 0x000000040505a212 */ /* 0x010fc800078e3cff */
[----:B------:R-:W-:-:S04]  /*35420*/  @!P2 LOP3.LUT R4, R5, R4, RZ, 0x3c, !PT ;  /* 0x000000040504a212 */ /* 0x000fc800078e3cff */
[----:B------:R-:W-:-:S05]  /*35430*/  @!P2 LOP3.LUT R5, R5, R4, RZ, 0x3c, !PT ;  /* 0x000000040505a212 */ /* 0x000fca00078e3cff */
[----:B------:R-:W2:Y:S01]  /*35440*/  @!P2 LDG.E.U16 R14, desc[UR8][R4.64] ;  /* 0x00000008040ea981 */ /* 0x000ea2000c1e1500 */
[----:B------:R-:W-:-:S04]  /*35450*/  LOP3.LUT R15, R15, 0x34, RZ, 0xfc, !PT ;  /* 0x000000340f0f7812 */ /* 0x000fc800078efcff */
[----:B------:R-:W-:Y:S02]  /*35460*/  ISETP.GE.AND P0, PT, R15, UR11, PT ;  /* 0x0000000b0f007c0c */ /* 0x000fe4000bf06270 */
        /* <DEDUP_REMOVED lines=14> */
[----:B------:R0:W4:Y:S02]  /*35550*/  @!P3 LDG.E.U16 R3, desc[UR8][R4.64] ;  /* 0x000000080403b981 */ /* 0x000124000c1e1500 */
[----:B0-----:R-:W0:Y:S01]  /*35560*/  S2R R5, SR_TID.X ;  /* 0x0000000000057919 */ /* 0x001e220000002100 */
[----:B--2---:R-:W-:Y:S01]  /*35570*/  PRMT R14, RZ, 0x7610, R14 ;  /* 0x00007610ff0e7816 */ /* 0x004fe2000000000e */
[----:B------:R-:W-:Y:S01]  /*35580*/  @!P0 IMAD.MOV.U32 R4, RZ, RZ, R2 ;  /* 0x000000ffff048224 */ /* 0x000fe200078e0002 */
[----:B0-----:R-:W-:-:S04]  /*35590*/  SHF.R.U32.HI R5, RZ, 0x5, R5 ;  /* 0x00000005ff057819 */ /* 0x001fc80000011605 */
[----:B------:R-:W-:-:S04]  /*355a0*/  SGXT.U32 R5, R5, 0x2 ;  /* 0x000000020505781a */ /* 0x000fc80000000000 */
[----:B------:R-:W-:-:S04]  /*355b0*/  LOP3.LUT R5, R5, 0x40, RZ, 0xfc, !PT ;  /* 0x0000004005057812 */ /* 0x000fc800078efcff */
[----:B------:R-:W-:Y:S01]  /*355c0*/  ISETP.GE.AND P3, PT, R5, UR11, PT ;  /* 0x0000000b05007c0c */ /* 0x000fe2000bf66270 */
[----:B------:R-:W-:-:S05]  /*355d0*/  @!P0 IMAD.MOV.U32 R5, RZ, RZ, R29 ;  /* 0x000000ffff058224 */ /* 0x000fca00078e001d */
[----:B------:R-:W2:Y:S01]  /*355e0*/  @!P0 LDG.E.U16 R14, desc[UR8][R4.64] ;  /* 0x00000008040e8981 */ /* 0x000ea2000c1e1500 */
[----:B------:R-:W-:-:S04]  /*355f0*/  SHF.R.U32.HI R15, RZ, 0x5, R15 ;  /* 0x00000005ff0f7819 */ /* 0x000fc8000001160f */
[----:B------:R-:W-:-:S04]  /*35600*/  SGXT.U32 R15, R15, 0x2 ;  /* 0x000000020f0f781a */ /* 0x000fc80000000000 */
[----:B------:R-:W-:-:S04]  /*35610*/  LOP3.LUT R15, R15, 0x3c, RZ, 0xfc, !PT ;  /* 0x0000003c0f0f7812 */ /* 0x000fc800078efcff */
[----:B------:R-:W-:Y:S02]  /*35620*/  ISETP.GE.AND P2, PT, R15, UR11, PT ;  /* 0x0000000b0f007c0c */ /* 0x000fe4000bf46270 */
[----:B------:R-:W3:Y:S04]  /*35630*/  LDL.LU R15, [R1+0x44ac] ;  /* 0x0044ac00010f7983 */ /* 0x000ee80000300800 */
[----:B----4-:R0:W-:Y:S04]  /*35640*/  STL [R1+0x288], R3 ;  /* 0x0002880301007387 */ /* 0x0101e80000100800 */
[----:B0-----:R-:W4:Y:S04]  /*35650*/  LDL.LU R3, [R1+0x44a8] ;  /* 0x0044a80001037983 */ /* 0x001f280000300800 */
[----:B------:R-:W3:Y:S04]  /*35660*/  LDL R29, [R1+0x304c] ;  /* 0x00304c00011d7983 */ /* 0x000ee80000100800 */
[----:B------:R-:W3:Y:S04]  /*35670*/  LDL R4, [R1+0x3010] ;  /* 0x0030100001047983 */ /* 0x000ee80000100800 */
[----:B--2---:R0:W-:Y:S04]  /*35680*/  STL [R1+0x284], R14 ;  /* 0x0002840e01007387 */ /* 0x0041e80000100800 */
[----:B------:R-:W3:Y:S01]  /*35690*/  LDL R5, [R1+0x3034] ;  /* 0x0030340001057983 */ /* 0x000ee20000100800 */
[----:B----4-:R-:W-:-:S02]  /*356a0*/  PRMT R3, RZ, 0x7610, R3 ;  /* 0x00007610ff037816 */ /* 0x010fc40000000003 */
        /* <DEDUP_REMOVED lines=164> */
[----:B------:R-:W-:-:S05]  /*360f0*/  @!P1 IMAD.MOV.U32 R4, RZ, RZ, R29 ;  /* 0x000000ffff049224 */ /* 0x000fca00078e001d */
[----:B----4-:R0:W4:Y:S04]  /*36100*/  @!P1 LDG.E.U16 R15, desc[UR8][R4.64] ;  /* 0x00000008040f9981 */ /* 0x010128000c1e1500 */
[----:B------:R-:W0:Y:S04]  /*36110*/  LDL R4, [R1+0x3080] ;  /* 0x0030800001047983 */ /* 0x000e280000100800 */
[----:B------:R-:W0:Y:S01]  /*36120*/  LDL R5, [R1+0x3090] ;  /* 0x0030900001057983 */ /* 0x000e220000100800 */
[----:B--2---:R-:W-:Y:S02]  /*36130*/  PRMT R3, RZ, 0x7610, R3 ;  /* 0x00007610ff037816 */ /* 0x004fe40000000003 */
[----:B0-----:R-:W-:-:S04]  /*36140*/  @!P2 LOP3.LUT R5, R5, R4, RZ, 0x3c, !PT ;  /* 0x000000040505a212 */ /* 0x001fc800078e3cff */
[----:B------:R-:W-:-:S04]  /*36150*/  @!P2 LOP3.LUT R4, R5, R4, RZ, 0x3c, !PT ;  /* 0x000000040504a212 */ /* 0x000fc800078e3cff */
[----:B------:R-:W-:-:S05]  /*36160*/  @!P2 LOP3.LUT R5, R5, R4, RZ, 0x3c, !PT ;  /* 0x000000040505a212 */ /* 0x000fca00078e3cff */
[----:B------:R-:W2:Y:S01]  /*36170*/  @!P2 LDG.E.U16 R3, desc[UR8][R4.64] ;  /* 0x000000080403a981 */ /* 0x000ea2000c1e1500 */
[----:B------:R-:W-:-:S04]  /*36180*/  SHF.R.U32.HI R2, RZ, 0x5, R2 ;  /* 0x00000005ff027819 */ /* 0x000fc80000011602 */
[----:B------:R-:W-:-:S04]  /*36190*/  SGXT.U32 R2, R2, 0x2 ;  /* 0x000000020202781a */ /* 0x000fc80000000000 */
[----:B------:R-:W-:Y:S01]  /*361a0*/  LOP3.LUT R2, R2, 0x78, RZ, 0xfc, !PT ;  /* 0x0000007802027812 */ /* 0x000fe200078efcff */
[----:B----4-:R0:W-:Y:S03]  /*361b0*/  STL [R1+0x250], R15 ;  /* 0x0002500f01007387 */ /* 0x0101e60000100800 */
[----:B------:R-:W-:Y:S02]  /*361c0*/  ISETP.GE.AND P1, PT, R2, UR11, PT ;  /* 0x0000000b02007c0c */ /* 0x000fe4000bf26270 */
[----:B------:R-:W4:Y:S04]  /*361d0*/  LDL R2, [R1+0x30a4] ;  /* 0x0030a40001027983 */ /* 0x000f280000100800 */
[----:B0-----:R-:W3:Y:S04]  /*361e0*/  LDL R15, [R1+0x309c] ;  /* 0x00309c00010f7983 */ /* 0x001ee80000100800 */
        /* <DEDUP_REMOVED lines=104> */
[----:B---3--:R-:W-:Y:S01]  /*36870*/  PRMT R29, RZ, 0x7610, R29 ;  /* 0x00007610ff1d7816 */ /* 0x008fe2000000001d */
[----:B------:R-:W3:Y:S04]  /*36880*/  LDL R15, [R1+0x30e4] ;  /* 0x0030e400010f7983 */ /* 0x000ee80000100800 */
[----:B----4-:R-:W4:Y:S04]  /*36890*/  @!P2 LDG.E.U16 R14, desc[UR8][R4.64] ;  /* 0x00000008040ea981 */ /* 0x010f28000c1e1500 */
[----:B------:R-:W3:Y:S04]  /*368a0*/  LDL R4, [R1+0x30c8] ;  /* 0x0030c80001047983 */ /* 0x000ee80000100800 */
[----:B------:R-:W3:Y:S04]  /*368b0*/  LDL R5, [R1+0x30d8] ;  /* 0x0030d80001057983 */ /* 0x000ee80000100800 */
[----:B----4-:R0:W-:Y:S01]  /*368c0*/  STL [R1+0x22c], R14 ;  /* 0x00022c0e01007387 */ /* 0x0101e20000100800 */
[----:B--2---:R-:W-:-:S02]  /*368d0*/  PRMT R3, RZ, 0x7610, R3 ;  /* 0x00007610ff037816 */ /* 0x004fc40000000003 */
[----:B------:R-:W-:Y:S02]  /*368e0*/  SHF.R.U32.HI R2, RZ, 0x5, R2 ;  /* 0x00000005ff027819 */ /* 0x000fe40000011602 */
[-C--:B---3--:R-:W-:Y:S01]  /*368f0*/  @!P3 LOP3.LUT R5, R5, R4.reuse, RZ, 0x3c, !PT ;  /* 0x000000040505b212 */ /* 0x088fe200078e3cff */
[----:B0-----:R-:W2:Y:S03]  /*36900*/  LDL R14, [R1+0x30ec] ;  /* 0x0030ec00010e7983 */ /* 0x001ea60000100800 */
[----:B------:R-:W-:-:S04]  /*36910*/  @!P3 LOP3.LUT R4, R5, R4, RZ, 0x3c, !PT ;  /* 0x000000040504b212 */ /* 0x000fc800078e3cff */
[----:B------:R-:W-:-:S05]  /*36920*/  @!P3 LOP3.LUT R5, R5, R4, RZ, 0x3c, !PT ;  /* 0x000000040505b212 */ /* 0x000fca00078e3cff */
[----:B------:R0:W3:Y:S04]  /*36930*/  @!P3 LDG.E.U16 R29, desc[UR8][R4.64] ;  /* 0x00000008041db981 */ /* 0x0000e8000c1e1500 */
[----:B------:R-:W0:Y:S04]  /*36940*/  LDL R4, [R1+0x30cc] ;  /* 0x0030cc0001047983 */ /* 0x000e280000100800 */
[----:B------:R-:W0:Y:S01]  /*36950*/  LDL R5, [R1+0x30d4] ;  /* 0x0030d40001057983 */ /* 0x000e220000100800 */
[----:B------:R-:W-:-:S04]  /*36960*/  SGXT.U32 R2, R2, 0x2 ;  /* 0x000000020202781a */ /* 0x000fc80000000000 */
[----:B------:R-:W-:-:S04]  /*36970*/  LOP3.LUT R2, R2, 0x9c, RZ, 0xfc, !PT ;  /* 0x0000009c02027812 */ /* 0x000fc800078efcff */
[----:B------:R-:W-:Y:S02]  /*36980*/  ISETP.GE.AND P2, PT, R2, UR11, PT ;  /* 0x0000000b02007c0c */ /* 0x000fe4000bf46270 */
[----:B------:R-:W1:Y:S01]  /*36990*/  S2R R2, SR_TID.X ;  /* 0x0000000000027919 */ /* 0x000e620000002100 */
[----:B0-----:R-:W-:-:S04]  /*369a0*/  @!P0 LOP3.LUT R5, R5, R4, RZ, 0x3c, !PT ;  /* 0x0000000405058212 */ /* 0x001fc800078e3cff */
[----:B------:R-:W-:-:S04]  /*369b0*/  @!P0 LOP3.LUT R4, R5, R4, RZ, 0x3c, !PT ;  /* 0x0000000405048212 */ /* 0x000fc800078e3cff */
[----:B------:R-:W-:-:S05]  /*369c0*/  @!P0 LOP3.LUT R5, R5, R4, RZ, 0x3c, !PT ;  /* 0x0000000405058212 */ /* 0x000fca00078e3cff */
[----:B------:R-:W4:Y:S01]  /*369d0*/  @!P0 LDG.E.U16 R3, desc[UR8][R4.64] ;  /* 0x0000000804038981 */ /* 0x000f22000c1e1500 */
[----:B-1----:R-:W-:-:S04]  /*369e0*/  SHF.R.U32.HI R2, RZ, 0x5, R2 ;  /* 0x00000005ff027819 */ /* 0x002fc80000011602 */
[----:B------:R-:W-:-:S04]  /*369f0*/  SGXT.U32 R2, R2, 0x2 ;  /* 0x000000020202781a */ /* 0x000fc80000000000 */
[----:B------:R-:W-:Y:S01]  /*36a00*/  LOP3.LUT R2, R2, 0xa0, RZ, 0xfc, !PT ;  /* 0x000000a002027812 */ /* 0x000fe200078efcff */
[----:B---3--:R-:W-:Y:S03]  /*36a10*/  STL [R1+0x228], R29 ;  /* 0x0002281d01007387 */ /* 0x008fe60000100800 */
[----:B------:R-:W-:Y:S02]  /*36a20*/  ISETP.GE.AND P3, PT, R2, UR11, PT ;  /* 0x0000000b02007c0c */ /* 0x000fe4000bf66270 */
[----:B------:R-:W3:Y:S04]  /*36a30*/  LDL.LU R2, [R1+0x444c] ;  /* 0x00444c0001027983 */ /* 0x000ee80000300800 */
[----:B----4-:R0:W-:Y:S04]  /*36a40*/  STL [R1+0x224], R3 ;  /* 0x0002240301007387 */ /* 0x0101e80000100800 */
[----:B0-----:R-:W4:Y:S04]  /*36a50*/  LDL.LU R3, [R1+0x4448] ;  /* 0x0044480001037983 */ /* 0x001f280000300800 */
[----:B------:R-:W2:Y:S04]  /*36a60*/  LDL R4, [R1+0x30d0] ;  /* 0x0030d00001047983 */ /* 0x000ea80000100800 */
[----:B------:R-:W2:Y:S01]  /*36a70*/  LDL R5, [R1+0x30f4] ;  /* 0x0030f40001057983 */ /* 0x000ea20000100800 */
[----:B------:R-:W-:-:S02]  /*36a80*/  PRMT R28, RZ, 0x7610, R28 ;  /* 0x00007610ff1c7816 */ /* 0x000fc4000000001c */
[----:B--2---:R-:W-:-:S04]  /*36a90*/  @!P1 LOP3.LUT R5, R5, R4, RZ, 0x3c, !PT ;  /* 0x0000000405059212 */ /* 0x004fc800078e3cff */
[----:B------:R-:W-:-:S04]  /*36aa0*/  @!P1 LOP3.LUT R4, R5, R4, RZ, 0x3c, !PT ;  /* 0x0000000405049212 */ /* 0x000fc800078e3cff */
[----:B------:R-:W-:-:S05]  /*36ab0*/  @!P1 LOP3.LUT R5, R5, R4, RZ, 0x3c, !PT ;  /* 0x0000000405059212 */ /* 0x000fca00078e3cff */
[----:B------:R-:W2:Y:S04]  /*36ac0*/  @!P1 LDG.E.U16 R28, desc[UR8][R4.64] ;  /* 0x00000008041c9981 */ /* 0x000ea8000c1e1500 */
[----:B------:R-:W3:Y:S04]  /*36ad0*/  LDL R4, [R1+0x30e0] ;  /* 0x0030e00001047983 */ /* 0x000ee80000100800 */
[----:B--2---:R0:W-:Y:S04]  /*36ae0*/  STL [R1+0x220], R28 ;  /* 0x0002201c01007387 */ /* 0x0041e80000100800 */
[----:B------:R-:W2:Y:S01]  /*36af0*/  LDL R5, [R1+0x30f0] ;  /* 0x0030f00001057983 */ /* 0x000ea20000100800 */
[----:B----4-:R-:W-:-:S02]  /*36b00*/  PRMT R3, RZ, 0x7610, R3 ;  /* 0x00007610ff037816 */ /* 0x010fc40000000003 */
[----:B---3--:R-:W-:Y:S01]  /*36b10*/  PRMT R2, RZ, 0x7610, R2 ;  /* 0x00007610ff027816 */ /* 0x008fe20000000002 */
[----:B------:R-:W1:Y:S02]  /*36b20*/  S2R R29, SR_TID.X ;  /* 0x00000000001d7919 */ /* 0x000e640000002100 */
[----:B-1----:R-:W-:-:S04]  /*36b30*/  SHF.R.U32.HI R29, RZ, 0x5, R29 ;  /* 0x00000005ff1d7819 */ /* 0x002fc8000001161d */
[----:B------:R-:W-:Y:S02]  /*36b40*/  SGXT.U32 R29, R29, 0x2 ;  /* 0x000000021d1d781a */ /* 0x000fe40000000000 */
[----:B--2---:R-:W-:-:S04]  /*36b50*/  @!P2 LOP3.LUT R5, R5, R4, RZ, 0x3c, !PT ;  /* 0x000000040505a212 */ /* 0x004fc800078e3cff */
[----:B------:R-:W-:-:S04]  /*36b60*/  @!P2 LOP3.LUT R4, R5, R4, RZ, 0x3c, !PT ;  /* 0x000000040504a212 */ /* 0x000fc800078e3cff */
[----:B------:R-:W-:-:S05]  /*36b70*/  @!P2 LOP3.LUT R5, R5, R4, RZ, 0x3c, !PT ;  /* 0x000000040505a212 */ /* 0x000fca00078e3cff */
[----:B------:R1:W2:Y:S02]  /*36b80*/  @!P2 LDG.E.U16 R3, desc[UR8][R4.64] ;  /* 0x000000080403a981 */ /* 0x0002a4000c1e1500 */
[----:B-1----:R-:W-:Y:S02]  /*36b90*/  @!P3 IMAD.MOV.U32 R4, RZ, RZ, R14 ;  /* 0x000000ffff04b224 */ /* 0x002fe400078e000e */
[----:B------:R-:W-:-:S05]  /*36ba0*/  @!P3 IMAD.MOV.U32 R5, RZ, RZ, R15 ;  /* 0x000000ffff05b224 */ /* 0x000fca00078e000f */
[----:B------:R-:W3:Y:S01]  /*36bb0*/  @!P3 LDG.E.U16 R2, desc[UR8][R4.64] ;  /* 0x000000080402b981 */ /* 0x000ee2000c1e1500 */
[----:B------:R-:W-:-:S04]  /*36bc0*/  LOP3.LUT R29, R29, 0xa4, RZ, 0xfc, !PT ;  /* 0x000000a41d1d7812 */ /* 0x000fc800078efcff */
[----:B------:R-:W-:Y:S02]  /*36bd0*/  ISETP.GE.AND P0, PT, R29, UR11, PT ;  /* 0x0000000b1d007c0c */ /* 0x000fe4000bf06270 */
[----:B------:R-:W0:Y:S02]  /*36be0*/  S2R R29, SR_TID.X ;  /* 0x00000000001d7919 */ /* 0x000e240000002100 */
[----:B0-----:R-:W-:-:S04]  /*36bf0*/  SHF.R.U32.HI R28, RZ, 0x5, R29 ;  /* 0x00000005ff1c7819 */ /* 0x001fc8000001161d */
[----:B------:R-:W-:-:S04]  /*36c00*/  SGXT.U32 R28, R28, 0x2 ;  /* 0x000000021c1c781a */ /* 0x000fc80000000000 */
[----:B------:R-:W-:-:S04]  /*36c10*/  LOP3.LUT R28, R28, 0xa8, RZ, 0xfc, !PT ;  /* 0x000000a81c1c7812 */ /* 0x000fc800078efcff */
[----:B------:R-:W-:Y:S02]  /*36c20*/  ISETP.GE.AND P1, PT, R28, UR11, PT ;  /* 0x0000000b1c007c0c */ /* 0x000fe4000bf26270 */
[----:B------:R-:W4:Y:S04]  /*36c30*/  LDL.LU R28, [R1+0x4444] ;  /* 0x00444400011c7983 */ /* 0x000f280000300800 */
[----:B--2---:R0:W-:Y:S04]  /*36c40*/  STL [R1+0x21c], R3 ;  /* 0x00021c0301007387 */ /* 0x0041e80000100800 */
[----:B0-----:R-:W2:Y:S04]  /*36c50*/  LDL.LU R3, [R1+0x4440] ;  /* 0x0044400001037983 */ /* 0x001ea80000300800 */
[----:B---3--:R0:W-:Y:S04]  /*36c60*/  STL [R1+0x218], R2 ;  /* 0x0002180201007387 */ /* 0x0081e80000100800 */
[----:B------:R-:W3:Y:S04]  /*36c70*/  LDL R4, [R1+0x30e8] ;  /* 0x0030e80001047983 */ /* 0x000ee80000100800 */
[----:B------:R-:W3:Y:S01]  /*36c80*/  LDL R5, [R1+0x3108] ;  /* 0x0031080001057983 */ /* 0x000ee20000100800 */
[----:B0-----:R-:W0:Y:S01]  /*36c90*/  S2R R2, SR_TID.X ;  /* 0x0000000000027919 */ /* 0x001e220000002100 */
[----:B------:R-:W-:-:S02]  /*36ca0*/  SHF.R.U32.HI R29, RZ, 0x5, R29 ;  /* 0x00000005ff1d7819 */ /* 0x000fc4000001161d */
[----:B------:R-:W4:Y:S01]  /*36cb0*/  LDL R15, [R1+0x3138] ;  /* 0x00313800010f7983 */ /* 0x000f220000100800 */
[----:B--2---:R-:W-:Y:S02]  /*36cc0*/  PRMT R3, RZ, 0x7610, R3 ;  /* 0x00007610ff037816 */ /* 0x004fe40000000003 */
[----:B---3--:R-:W-:-:S04]  /*36cd0*/  @!P0 LOP3.LUT R5, R5, R4, RZ, 0x3c, !PT ;  /* 0x0000000405058212 */ /* 0x008fc800078e3cff */
[----:B------:R-:W-:-:S04]  /*36ce0*/  @!P0 LOP3.LUT R4, R5, R4, RZ, 0x3c, !PT ;  /* 0x0000000405048212 */ /* 0x000fc800078e3cff */
[----:B------:R-:W-:-:S05]  /*36cf0*/  @!P0 LOP3.LUT R5, R5, R4, RZ, 0x3c, !PT ;  /* 0x0000000405058212 */ /* 0x000fca00078e3cff */
[----:B------:R-:W2:Y:S01]  /*36d00*/  @!P0 LDG.E.U16 R3, desc[UR8][R4.64] ;  /* 0x0000000804038981 */ /* 0x000ea2000c1e1500 */
[----:B0-----:R-:W-:Y:S02]  /*36d10*/  SHF.R.U32.HI R2, RZ, 0x5, R2 ;  /* 0x00000005ff027819 */ /* 0x001fe40000011602 */
[----:B------:R-:W-:Y:S02]  /*36d20*/  SGXT.U32 R29, R29, 0x2 ;  /* 0x000000021d1d781a */ /* 0x000fe40000000000 */
[----:B------:R-:W-:Y:S02]  /*36d30*/  SGXT.U32 R2, R2, 0x2 ;  /* 0x000000020202781a */ /* 0x000fe40000000000 */
[----:B------:R-:W-:Y:S02]  /*36d40*/  LOP3.LUT R29, R29, 0xac, RZ, 0xfc, !PT ;  /* 0x000000ac1d1d7812 */ /* 0x000fe400078efcff */
[----:B------:R-:W-:Y:S02]  /*36d50*/  LOP3.LUT R2, R2, 0xb0, RZ, 0xfc, !PT ;  /* 0x000000b002027812 */ /* 0x000fe400078efcff */
[----:B------:R-:W-:-:S02]  /*36d60*/  ISETP.GE.AND P2, PT, R29, UR11, PT ;  /* 0x0000000b1d007c0c */ /* 0x000fc4000bf46270 */
[----:B------:R-:W3:Y:S01]  /*36d70*/  LDL R29, [R1+0x3110] ;  /* 0x00311000011d7983 */ /* 0x000ee20000100800 */
[----:B------:R-:W-:-:S03]  /*36d80*/  ISETP.GE.AND P3, PT, R2, UR11, PT ;  /* 0x0000000b02007c0c */ /* 0x000fc6000bf66270 */
[----:B------:R-:W3:Y:S04]  /*36d90*/  LDL.LU R2, [R1+0x443c] ;  /* 0x00443c0001027983 */ /* 0x000ee80000300800 */
[----:B--2---:R0:W-:Y:S04]  /*36da0*/  STL [R1+0x214], R3 ;  /* 0x0002140301007387 */ /* 0x0041e80000100800 */
[----:B0-----:R-:W2:Y:S04]  /*36db0*/  LDL.LU R3, [R1+0x4438] ;  /* 0x0044380001037983 */ /* 0x001ea80000300800 */
[----:B------:R-:W2:Y:S04]  /*36dc0*/  LDL R4, [R1+0x30f8] ;  /* 0x0030f80001047983 */ /* 0x000ea80000100800 */
[----:B------:R-:W2:Y:S01]  /*36dd0*/  LDL R5, [R1+0x3104] ;  /* 0x0031040001057983 */ /* 0x000ea20000100800 */
[----:B----4-:R-:W-:-:S02]  /*36de0*/  PRMT R28, RZ, 0x7610, R28 ;  /* 0x00007610ff1c7816 */ /* 0x010fc4000000001c */
[----:B--2---:R-:W-:-:S04]  /*36df0*/  @!P1 LOP3.LUT R5, R5, R4, RZ, 0x3c, !PT ;  /* 0x0000000405059212 */ /* 0x004fc800078e3cff */
[----:B------:R-:W-:-:S04]  /*36e00*/  @!P1 LOP3.LUT R4, R5, R4, RZ, 0x3c, !PT ;  /* 0x0000000405049212 */ /* 0x000fc800078e3cff */
[----:B------:R-:W-:-:S05]  /*36e10*/  @!P1 LOP3.LUT R5, R5, R4, RZ, 0x3c, !PT ;  /* 0x0000000405059212 */ /* 0x000fca00078e3cff */
[----:B------:R-:W2:Y:S04]  /*36e20*/  @!P1 LDG.E.U16 R28, desc[UR8][R4.64] ;  /* 0x00000008041c9981 */ /* 0x000ea8000c1e1500 */
[----:B------:R-:W4:Y:S04]  /*36e30*/  LDL R4, [R1+0x3100] ;  /* 0x0031000001047983 */ /* 0x000f280000100800 */
[----:B--2---:R0:W-:Y:S04]  /*36e40*/  STL [R1+0x210], R28 ;  /* 0x0002101c01007387 */ /* 0x0041e80000100800 */
[----:B------:R-:W4:Y:S01]  /*36e50*/  LDL R5, [R1+0x3128] ;  /* 0x0031280001057983 */ /* 0x000f220000100800 */
[----:B------:R-:W-:Y:S01]  /*36e60*/  PRMT R3, RZ, 0x7610, R3 ;  /* 0x00007610ff037816 */ /* 0x000fe20000000003 */
        /* <DEDUP_REMOVED lines=17> */
[----:B------:R-:W2:Y:S04]  /*36f80*/  LDL R4, [R1+0x310c] ;  /* 0x00310c0001047983 */ /* 0x000ea80000100800 */
[----:B------:R-:W2:Y:S01]  /*36f90*/  LDL R5, [R1+0x3130] ;  /* 0x0031300001057983 */ /* 0x000ea20000100800 */
[----:B---3--:R-:W-:-:S02]  /*36fa0*/  PRMT R2, RZ, 0x7610, R2 ;  /* 0x00007610ff027816 */ /* 0x008fc40000000002 */
[----:B--2---:R-:W-:-:S04]  /*36fb0*/  @!P3 LOP3.LUT R5, R5, R4, RZ, 0x3c, !PT ;  /* 0x000000040505b212 */ /* 0x004fc800078e3cff */
[----:B------:R-:W-:-:S04]  /*36fc0*/  @!P3 LOP3.LUT R4, R5, R4, RZ, 0x3c, !PT ;  /* 0x000000040504b212 */ /* 0x000fc800078e3cff */
[----:B------:R-:W-:-:S05]  /*36fd0*/  @!P3 LOP3.LUT R5, R5, R4, RZ, 0x3c, !PT ;  /* 0x000000040505b212 */ /* 0x000fca00078e3cff */
[----:B------:R0:W2:Y:S02]  /*36fe0*/  @!P3 LDG.E.U16 R2, desc[UR8][R4.64] ;  /* 0x000000080402b981 */ /* 0x0000a4000c1e1500 */
[----:B0-----:R-:W0:Y:S01]  /*36ff0*/  S2R R5, SR_TID.X ;  /* 0x0000000000057919 */ /* 0x001e220000002100 */
[----:B------:R-:W-:-:S04]  /*37000*/  SHF.R.U32.HI R14, RZ, 0x5, R14 ;  /* 0x00000005ff0e7819 */ /* 0x000fc8000001160e */
[----:B------:R-:W-:Y:S01]  /*37010*/  SGXT.U32 R14, R14, 0x2 ;  /* 0x000000020e0e781a */ /* 0x000fe20000000000 */
[----:B------:R-:W-:Y:S01]  /*37020*/  @!P4 IMAD.MOV.U32 R4, RZ, RZ, R15 ;  /* 0x000000ffff04c224 */ /* 0x000fe200078e000f */
[----:B------:R-:W-:Y:S02]  /*37030*/  PRMT R3, RZ, 0x7610, R3 ;  /* 0x00007610ff037816 */ /* 0x000fe40000000003 */
[----:B------:R-:W-:-:S04]  /*37040*/  LOP3.LUT R14, R14, 0xbc, RZ, 0xfc, !PT ;  /* 0x000000bc0e0e7812 */ /* 0x000fc800078efcff */
[----:B------:R-:W-:Y:S02]  /*37050*/  ISETP.GE.AND P1, PT, R14, UR11, PT ;  /* 0x0000000b0e007c0c */ /* 0x000fe4000bf26270 */
[----:B------:R-:W3:Y:S01]  /*37060*/  LDL.LU R14, [R1+0x442c] ;  /* 0x00442c00010e7983 */ /* 0x000ee20000300800 */
[----:B0-----:R-:W-:-:S04]  /*37070*/  SHF.R.U32.HI R5, RZ, 0x5, R5 ;  /* 0x00000005ff057819 */ /* 0x001fc80000011605 */
[----:B------:R-:W-:-:S04]  /*37080*/  SGXT.U32 R5, R5, 0x2 ;  /* 0x000000020505781a */ /* 0x000fc80000000000 */
[----:B------:R-:W-:-:S04]  /*37090*/  LOP3.LUT R5, R5, 0xc0, RZ, 0xfc, !PT ;  /* 0x000000c005057812 */ /* 0x000fc800078efcff */
[----:B------:R-:W-:Y:S01]  /*370a0*/  ISETP.GE.AND P2, PT, R5, UR11, PT ;  /* 0x0000000b05007c0c */ /* 0x000fe2000bf46270 */
[----:B------:R-:W-:-:S05]  /*370b0*/  @!P4 IMAD.MOV.U32 R5, RZ, RZ, R29 ;  /* 0x000000ffff05c224 */ /* 0x000fca00078e001d */
[----:B------:R-:W4:Y:S04]  /*370c0*/  @!P4 LDG.E.U16 R3, desc[UR8][R4.64] ;  /* 0x000000080403c981 */ /* 0x000f28000c1e1500 */
[----:B--2---:R0:W-:Y:S04]  /*370d0*/  STL [R1+0x208], R2 ;  /* 0x0002080201007387 */ /* 0x0041e80000100800 */
[----:B0-----:R-:W2:Y:S04]  /*370e0*/  LDL.LU R2, [R1+0x4428] ;  /* 0x0044280001027983 */ /* 0x001ea80000300800 */
[----:B------:R-:W2:Y:S04]  /*370f0*/  LDL R4, [R1+0x3114] ;  /* 0x0031140001047983 */ /* 0x000ea80000100800 */
[----:B------:R-:W2:Y:S01]  /*37100*/  LDL R5, [R1+0x3140] ;  /* 0x0031400001057983 */ /* 0x000ea20000100800 */
[----:B------:R-:W0:Y:S03]  /*37110*/  S2R R15, SR_TID.X ;  /* 0x00000000000f7919 */ /* 0x000e260000002100 */
[----:B------:R-:W2:Y:S01]  /*37120*/  LDL R29, [R1+0x3158] ;  /* 0x00315800011d7983 */ /* 0x000ea20000100800 */
[----:B---3--:R-:W-:-:S03]  /*37130*/  PRMT R14, RZ, 0x7610, R14 ;  /* 0x00007610ff0e7816 */ /* 0x008fc6000000000e */
[----:B----4-:R0:W-:Y:S02]  /*37140*/  STL [R1+0x204], R3 ;  /* 0x0002040301007387 */ /* 0x0101e40000100800 */
[--C-:B0-----:R-:W-:Y:S02]  /*37150*/  SHF.R.U32.HI R3, RZ, 0x5, R15.reuse ;  /* 0x00000005ff037819 */ /* 0x101fe4000001160f */
[----:B------:R-:W-:Y:S02]  /*37160*/  SHF.R.U32.HI R15, RZ, 0x5, R15 ;  /* 0x00000005ff0f7819 */ /* 0x000fe4000001160f */
[----:B------:R-:W-:Y:S02]  /*37170*/  SGXT.U32 R3, R3, 0x2 ;  /* 0x000000020303781a */ /* 0x000fe40000000000 */
[----:B------:R-:W-:Y:S02]  /*37180*/  SGXT.U32 R15, R15, 0x2 ;  /* 0x000000020f0f781a */ /* 0x000fe40000000000 */
[----:B------:R-:W-:-:S02]  /*37190*/  LOP3.LUT R3, R3, 0xc8, RZ, 0xfc, !PT ;  /* 0x000000c803037812 */ /* 0x000fc400078efcff */
[----:B------:R-:W-:Y:S02]  /*371a0*/  LOP3.LUT R15, R15, 0xc4, RZ, 0xfc, !PT ;  /* 0x000000c40f0f7812 */ /* 0x000fe400078efcff */
[----:B------:R-:W-:Y:S02]  /*371b0*/  ISETP.GE.AND P4, PT, R3, UR11, PT ;  /* 0x0000000b03007c0c */ /* 0x000fe4000bf86270 */
[----:B------:R-:W-:Y:S02]  /*371c0*/  ISETP.GE.AND P3, PT, R15, UR11, PT ;  /* 0x0000000b0f007c0c */ /* 0x000fe4000bf66270 */
[----:B------:R-:W3:Y:S04]  /*371d0*/  LDL.LU R15, [R1+0x4424] ;  /* 0x00442400010f7983 */ /* 0x000ee80000300800 */
[----:B------:R-:W4:Y:S01]  /*371e0*/  LDL.LU R3, [R1+0x4420] ;  /* 0x0044200001037983 */ /* 0x000f220000300800 */
[----:B--2---:R-:W-:-:S04]  /*371f0*/  @!P0 LOP3.LUT R5, R5, R4, RZ, 0x3c, !PT ;  /* 0x0000000405058212 */ /* 0x004fc800078e3cff */
[----:B------:R-:W-:-:S04]  /*37200*/  @!P0 LOP3.LUT R4, R5, R4, RZ, 0x3c, !PT ;  /* 0x0000000405048212 */ /* 0x000fc800078e3cff */
[----:B------:R-:W-:-:S05]  /*37210*/  @!P0 LOP3.LUT R5, R5, R4, RZ, 0x3c, !PT ;  /* 0x0000000405058212 */ /* 0x000fca00078e3cff */
[----:B------:R0:W2:Y:S04]  /*37220*/  @!P0 LDG.E.U16 R14, desc[UR8][R4.64] ;  /* 0x00000008040e8981 */ /* 0x0000a8000c1e1500 */
[----:B------:R-:W0:Y:S04]  /*37230*/  LDL R4, [R1+0x3118] ;  /* 0x0031180001047983 */ /* 0x000e280000100800 */
[----:B------:R-:W0:Y:S01]  /*37240*/  LDL R5, [R1+0x3148] ;  /* 0x0031480001057983 */ /* 0x000e220000100800 */
[----:B------:R-:W-:Y:S02]  /*37250*/  PRMT R2, RZ, 0x7610, R2 ;  /* 0x00007610ff027816 */ /* 0x000fe40000000002 */
[----:B0-----:R-:W-:-:S04]  /*37260*/  @!P1 LOP3.LUT R5, R5, R4, RZ, 0x3c, !PT ;  /* 0x0000000405059212 */ /* 0x001fc800078e3cff */
[----:B------:R-:W-:-:S04]  /*37270*/  @!P1 LOP3.LUT R4, R5, R4, RZ, 0x3c, !PT ;  /* 0x0000000405049212 */ /* 0x000fc800078e3cff */
[----:B------:R-:W-:-:S05]  /*37280*/  @!P1 LOP3.LUT R5, R5, R4, RZ, 0x3c, !PT ;  /* 0x0000000405059212 */ /* 0x000fca00078e3cff */
[----:B------:R-:W3:Y:S04]  /*37290*/  @!P1 LDG.E.U16 R2, desc[UR8][R4.64] ;  /* 0x0000000804029981 */ /* 0x000ee8000c1e1500 */
[----:B--2---:R-:W-:Y:S04]  /*372a0*/  STL [R1+0x200], R14 ;  /* 0x0002000e01007387 */ /* 0x004fe80000100800 */
[----:B---3--:R0:W-:Y:S04]  /*372b0*/  STL [R1+0x1fc], R2 ;  /* 0x0001fc0201007387 */ /* 0x0081e80000100800 */
[----:B0-----:R-:W2:Y:S04]  /*372c0*/  LDL.LU R2, [R1+0x441c] ;  /* 0x00441c0001027983 */ /* 0x001ea80000300800 */
[----:B------:R-:W3:Y:S04]  /*372d0*/  LDL R4, [R1+0x311c] ;  /* 0x00311c0001047983 */ /* 0x000ee80000100800 */
[----:B------:R-:W3:Y:S01]  /*372e0*/  LDL R5, [R1+0x3150] ;  /* 0x0031500001057983 */ /* 0x000ee20000100800 */
[----:B----4-:R-:W-:Y:S01]  /*372f0*/  PRMT R3, RZ, 0x7610, R3 ;  /* 0x00007610ff037816 */ /* 0x010fe20000000003 */
[----:B------:R-:W0:Y:S01]  /*37300*/  S2R R14, SR_TID.X ;  /* 0x00000000000e7919 */ /* 0x000e220000002100 */
[----:B---3--:R-:W-:-:S04]  /*37310*/  @!P2 LOP3.LUT R5, R5, R4, RZ, 0x3c, !PT ;  /* 0x000000040505a212 */ /* 0x008fc800078e3cff */
[----:B------:R-:W-:-:S04]  /*37320*/  @!P2 LOP3.LUT R4, R5, R4, RZ, 0x3c, !PT ;  /* 0x000000040504a212 */ /* 0x000fc800078e3cff */
[----:B------:R-:W-:-:S05]  /*37330*/  @!P2 LOP3.LUT R5, R5, R4, RZ, 0x3c, !PT ;  /* 0x000000040505a212 */ /* 0x000fca00078e3cff */
[----:B------:R1:W3:Y:S02]  /*37340*/  @!P2 LDG.E.U16 R3, desc[UR8][R4.64] ;  /* 0x000000080403a981 */ /* 0x0002e4000c1e1500 */
[----:B-1----:R-:W1:Y:S01]  /*37350*/  S2R R5, SR_TID.X ;  /* 0x0000000000057919 */ /* 0x002e620000002100 */
[----:B0-----:R-:W-:-:S04]  /*37360*/  SHF.R.U32.HI R14, RZ, 0x5, R14 ;  /* 0x00000005ff0e7819 */ /* 0x001fc8000001160e */
[----:B------:R-:W-:-:S04]  /*37370*/  SGXT.U32 R14, R14, 0x2 ;  /* 0x000000020e0e781a */ /* 0x000fc80000000000 */
[----:B------:R-:W-:-:S04]  /*37380*/  LOP3.LUT R14, R14, 0xcc, RZ, 0xfc, !PT ;  /* 0x000000cc0e0e7812 */ /* 0x000fc800078efcff */
[----:B------:R-:W-:Y:S02]  /*37390*/  ISETP.GE.AND P0, PT, R14, UR11, PT ;  /* 0x0000000b0e007c0c */ /* 0x000fe4000bf06270 */
[----:B------:R-:W4:Y:S01]  /*373a0*/  LDL.LU R14, [R1+0x4418] ;  /* 0x00441800010e7983 */ /* 0x000f220000300800 */
[----:B-1----:R-:W-:-:S03]  /*373b0*/  SHF.R.U32.HI R4, RZ, 0x5, R5 ;  /* 0x00000005ff047819 */ /* 0x002fc60000011605 */
[----:B---3--:R0:W-:Y:S04]  /*373c0*/  STL [R1+0x1f8], R3 ;  /* 0x0001f80301007387 */ /* 0x0081e80000100800 */
[----:B0-----:R-:W3:Y:S04]  /*373d0*/  LDL.LU R3, [R1+0x4414] ;  /* 0x0044140001037983 */ /* 0x001ee80000300800 */
[----:B------:R-:W3:Y:S01]  /*373e0*/  LDL R5, [R1+0x3124] ;  /* 0x0031240001057983 */ /* 0x000ee20000100800 */
[----:B------:R-:W-:-:S04]  /*373f0*/  SGXT.U32 R4, R4, 0x2 ;  /* 0x000000020404781a */ /* 0x000fc80000000000 */
[----:B------:R-:W-:Y:S02]  /*37400*/  LOP3.LUT R4, R4, 0xd0, RZ, 0xfc, !PT ;  /* 0x000000d004047812 */ /* 0x000fe400078efcff */
[----:B--2---:R-:W-:Y:S02]  /*37410*/  PRMT R2, RZ, 0x7610, R2 ;  /* 0x00007610ff027816 */ /* 0x004fe40000000002 */
[----:B------:R-:W-:Y:S01]  /*37420*/  ISETP.GE.AND P1, PT, R4, UR11, PT ;  /* 0x0000000b04007c0c */ /* 0x000fe2000bf26270 */
[----:B------:R-:W-:-:S05]  /*37430*/  @!P3 IMAD.MOV.U32 R4, RZ, RZ, R29 ;  /* 0x000000ffff04b224 */ /* 0x000fca00078e001d */
[----:B---3--:R0:W2:Y:S04]  /*37440*/  @!P3 LDG.E.U16 R2, desc[UR8][R4.64] ;  /* 0x000000080402b981 */ /* 0x0080a8000c1e1500 */
[----:B------:R-:W0:Y:S04]  /*37450*/  LDL R4, [R1+0x312c] ;  /* 0x00312c0001047983 */ /* 0x000e280000100800 */
[----:B------:R-:W0:Y:S01]  /*37460*/  LDL R5, [R1+0x3160] ;  /* 0x0031600001057983 */ /* 0x000e220000100800 */
[----:B------:R-:W-:Y:S02]  /*37470*/  PRMT R28, RZ, 0x7610, R28 ;  /* 0x00007610ff1c7816 */ /* 0x000fe4000000001c */
[----:B0-----:R-:W-:-:S04]  /*37480*/  @!P4 LOP3.LUT R5, R5, R4, RZ, 0x3c, !PT ;  /* 0x000000040505c212 */ /* 0x001fc800078e3cff */
[----:B------:R-:W-:-:S04]  /*37490*/  @!P4 LOP3.LUT R4, R5, R4, RZ, 0x3c, !PT ;  /* 0x000000040504c212 */ /* 0x000fc800078e3cff */
[----:B------:R-:W-:-:S05]  /*374a0*/  @!P4 LOP3.LUT R5, R5, R4, RZ, 0x3c, !PT ;  /* 0x000000040505c212 */ /* 0x000fca00078e3cff */
[----:B------:R-:W3:Y:S04]  /*374b0*/  @!P4 LDG.E.U16 R28, desc[UR8][R4.64] ;  /* 0x00000008041cc981 */ /* 0x000ee8000c1e1500 */
[----:B--2---:R0:W-:Y:S04]  /*374c0*/  STL [R1+0x1f4], R2 ;  /* 0x0001f40201007387 */ /* 0x0041e80000100800 */
[----:B0-----:R-:W2:Y:S04]  /*374d0*/  LDL R2, [R1+0x3178] ;  /* 0x0031780001027983 */ /* 0x001ea80000100800 */
[----:B---3--:R0:W-:Y:S04]  /*374e0*/  STL [R1+0x1f0], R28 ;  /* 0x0001f01c01007387 */ /* 0x0081e80000100800 */
[----:B------:R-:W3:Y:S04]  /*374f0*/  LDL R4, [R1+0x3134] ;  /* 0x0031340001047983 */ /* 0x000ee80000100800 */
[----:B------:R-:W3:Y:S01]  /*37500*/  LDL R5, [R1+0x3168] ;  /* 0x0031680001057983 */ /* 0x000ee20000100800 */
[----:B------:R-:W-:Y:S01]  /*37510*/  PRMT R15, RZ, 0x7610, R15 ;  /* 0x00007610ff0f7816 */ /* 0x000fe2000000000f */
[----:B------:R-:W0:Y:S01]  /*37520*/  S2R R29, SR_TID.X ;  /* 0x00000000001d7919 */ /* 0x000e220000002100 */
[----:B---3--:R-:W-:-:S04]  /*37530*/  @!P0 LOP3.LUT R5, R5, R4, RZ, 0x3c, !PT ;  /* 0x0000000405058212 */ /* 0x008fc800078e3cff */
[----:B------:R-:W-:-:S04]  /*37540*/  @!P0 LOP3.LUT R4, R5, R4, RZ, 0x3c, !PT ;  /* 0x0000000405048212 */ /* 0x000fc800078e3cff */
[----:B------:R-:W-:-:S05]  /*37550*/  @!P0 LOP3.LUT R5, R5, R4, RZ, 0x3c, !PT ;  /* 0x0000000405058212 */ /* 0x000fca00078e3cff */
[----:B------:R-:W3:Y:S01]  /*37560*/  @!P0 LDG.E.U16 R15, desc[UR8][R4.64] ;  /* 0x00000008040f8981 */ /* 0x000ee2000c1e1500 */
[----:B0-----:R-:W-:-:S04]  /*37570*/  SHF.R.U32.HI R28, RZ, 0x5, R29 ;  /* 0x00000005ff1c7819 */ /* 0x001fc8000001161d */
[----:B------:R-:W-:-:S04]  /*37580*/  SGXT.U32 R28, R28, 0x2 ;  /* 0x000000021c1c781a */ /* 0x000fc80000000000 */
[----:B------:R-:W-:-:S04]  /*37590*/  LOP3.LUT R28, R28, 0xd4, RZ, 0xfc, !PT ;  /* 0x000000d41c1c7812 */ /* 0x000fc800078efcff */
[----:B------:R-:W-:Y:S02]  /*375a0*/  ISETP.GE.AND P2, PT, R28, UR11, PT ;  /* 0x0000000b1c007c0c */ /* 0x000fe4000bf46270 */
[----:B------:R-:W-:Y:S02]  /*375b0*/  SHF.R.U32.HI R28, RZ, 0x5, R29 ;  /* 0x00000005ff1c7819 */ /* 0x000fe4000001161d */
[----:B------:R-:W2:Y:S04]  /*375c0*/  LDL R29, [R1+0x3180] ;  /* 0x00318000011d7983 */ /* 0x000ea80000100800 */
[----:B---3--:R0:W-:Y:S04]  /*375d0*/  STL [R1+0x1ec], R15 ;  /* 0x0001ec0f01007387 */ /* 0x0081e80000100800 */
[----:B0-----:R-:W3:Y:S04]  /*375e0*/  LDL.LU R15, [R1+0x4410] ;  /* 0x00441000010f7983 */ /* 0x001ee80000300800 */
[----:B------:R-:W2:Y:S04]  /*375f0*/  LDL R4, [R1+0x313c] ;  /* 0x00313c0001047983 */ /* 0x000ea80000100800 */
[----:B------:R-:W2:Y:S01]  /*37600*/  LDL R5, [R1+0x3170] ;  /* 0x0031700001057983 */ /* 0x000ea20000100800 */
[----:B----4-:R-:W-:-:S02]  /*37610*/  PRMT R14, RZ, 0x7610, R14 ;  /* 0x00007610ff0e7816 */ /* 0x010fc4000000000e */
[----:B------:R-:W-:-:S04]  /*37620*/  SGXT.U32 R28, R28, 0x2 ;  /* 0x000000021c1c781a */ /* 0x000fc80000000000 */
[----:B------:R-:W-:-:S04]  /*37630*/  LOP3.LUT R28, R28, 0xd8, RZ, 0xfc, !PT ;  /* 0x000000d81c1c7812 */ /* 0x000fc800078efcff */
[----:B------:R-:W-:Y:S02]  /*37640*/  ISETP.GE.AND P3, PT, R28, UR11, PT ;  /* 0x0000000b1c007c0c */ /* 0x000fe4000bf66270 */
[----:B------:R-:W0:Y:S01]  /*37650*/  S2R R28, SR_TID.X ;  /* 0x00000000001c7919 */ /* 0x000e220000002100 */
[----:B--2---:R-:W-:-:S04]  /*37660*/  @!P1 LOP3.LUT R5, R5, R4, RZ, 0x3c, !PT ;  /* 0x0000000405059212 */ /* 0x004fc800078e3cff */
[----:B------:R-:W-:-:S04]  /*37670*/  @!P1 LOP3.LUT R4, R5, R4, RZ, 0x3c, !PT ;  /* 0x0000000405049212 */ /* 0x000fc800078e3cff */
[----:B------:R-:W-:-:S05]  /*37680*/  @!P1 LOP3.LUT R5, R5, R4, RZ, 0x3c, !PT ;  /* 0x0000000405059212 */ /* 0x000fca00078e3cff */
[----:B------:R1:W2:Y:S02]  /*37690*/  @!P1 LDG.E.U16 R14, desc[UR8][R4.64] ;  /* 0x00000008040e9981 */ /* 0x0002a4000c1e1500 */
[----:B-1----:R-:W1:Y:S01]  /*376a0*/  S2R R5, SR_TID.X ;  /* 0x0000000000057919 */ /* 0x002e620000002100 */
[----:B0-----:R-:W-:-:S04]  /*376b0*/  SHF.R.U32.HI R28, RZ, 0x5, R28 ;  /* 0x00000005ff1c7819 */ /* 0x001fc8000001161c */
[----:B------:R-:W-:-:S04]  /*376c0*/  SGXT.U32 R28, R28, 0x2 ;  /* 0x000000021c1c781a */ /* 0x000fc80000000000 */
[----:B------:R-:W-:-:S04]  /*376d0*/  LOP3.LUT R28, R28, 0xdc, RZ, 0xfc, !PT ;  /* 0x000000dc1c1c7812 */ /* 0x000fc800078efcff */
[----:B------:R-:W-:Y:S02]  /*376e0*/  ISETP.GE.AND P0, PT, R28, UR11, PT ;  /* 0x0000000b1c007c0c */ /* 0x000fe4000bf06270 */
[----:B------:R-:W4:Y:S01]  /*376f0*/  LDL.LU R28, [R1+0x440c] ;  /* 0x00440c00011c7983 */ /* 0x000f220000300800 */
[----:B-1----:R-:W-:-:S03]  /*37700*/  SHF.R.U32.HI R4, RZ, 0x5, R5 ;  /* 0x00000005ff047819 */ /* 0x002fc60000011605 */
[----:B--2---:R0:W-:Y:S04]  /*37710*/  STL [R1+0x1e8], R14 ;  /* 0x0001e80e01007387 */ /* 0x0041e80000100800 */
[----:B0-----:R-:W2:Y:S04]  /*37720*/  LDL.LU R14, [R1+0x4408] ;  /* 0x00440800010e7983 */ /* 0x001ea80000300800 */
[----:B------:R-:W2:Y:S01]  /*37730*/  LDL R5, [R1+0x3144] ;  /* 0x0031440001057983 */ /* 0x000ea20000100800 */
[----:B------:R-:W-:-:S04]  /*37740*/  SGXT.U32 R4, R4, 0x2 ;  /* 0x000000020404781a */ /* 0x000fc80000000000 */
[----:B------:R-:W-:Y:S02]  /*37750*/  LOP3.LUT R4, R4, 0xe0, RZ, 0xfc, !PT ;  /* 0x000000e004047812 */ /* 0x000fe400078efcff */
[----:B---3--:R-:W-:Y:S02]  /*37760*/  PRMT R15, RZ, 0x7610, R15 ;  /* 0x00007610ff0f7816 */ /* 0x008fe4000000000f */
[----:B------:R-:W-:Y:S01]  /*37770*/  ISETP.GE.AND P1, PT, R4, UR11, PT ;  /* 0x0000000b04007c0c */ /* 0x000fe2000bf26270 */
[----:B------:R-:W-:Y:S02]  /*37780*/  @!P2 IMAD.MOV.U32 R4, RZ, RZ, R2 ;  /* 0x000000ffff04a224 */ /* 0x000fe400078e0002 */
[----:B------:R-:W3:Y:S04]  /*37790*/  LDL R2, [R1+0x3198] ;  /* 0x0031980001027983 */ /* 0x000ee80000100800 */
[----:B--2---:R0:W2:Y:S02]  /*377a0*/  @!P2 LDG.E.U16 R15, desc[UR8][R4.64] ;  /* 0x00000008040fa981 */ /* 0x0040a4000c1e1500 */
[----:B0-----:R-:W0:Y:S02]  /*377b0*/  S2R R5, SR_TID.X ;  /* 0x0000000000057919 */ /* 0x001e240000002100 */
[----:B0-----:R-:W-:Y:S01]  /*377c0*/  SHF.R.U32.HI R4, RZ, 0x5, R5 ;  /* 0x00000005ff047819 */ /* 0x001fe20000011605 */
[----:B--2---:R0:W-:Y:S04]  /*377d0*/  STL [R1+0x1e4], R15 ;  /* 0x0001e40f01007387 */ /* 0x0041e80000100800 */
[----:B0-----:R-:W2:Y:S04]  /*377e0*/  LDL.LU R15, [R1+0x4404] ;  /* 0x00440400010f7983 */ /* 0x001ea80000300800 */
[----:B------:R-:W2:Y:S01]  /*377f0*/  LDL R5, [R1+0x314c] ;  /* 0x00314c0001057983 */ /* 0x000ea20000100800 */
[----:B------:R-:W-:-:S04]  /*37800*/  SGXT.U32 R4, R4, 0x2 ;  /* 0x000000020404781a */ /* 0x000fc80000000000 */
[----:B------:R-:W-:Y:S02]  /*37810*/  LOP3.LUT R4, R4, 0xe4, RZ, 0xfc, !PT ;  /* 0x000000e404047812 */ /* 0x000fe400078efcff */
[----:B------:R-:W-:Y:S02]  /*37820*/  PRMT R14, RZ, 0x7610, R14 ;  /* 0x00007610ff0e7816 */ /* 0x000fe4000000000e */
[----:B------:R-:W-:Y:S01]  /*37830*/  ISETP.GE.AND P2, PT, R4, UR11, PT ;  /* 0x0000000b04007c0c */ /* 0x000fe2000bf46270 */
[----:B------:R-:W-:Y:S02]  /*37840*/  @!P3 IMAD.MOV.U32 R4, RZ, RZ, R29 ;  /* 0x000000ffff04b224 */ /* 0x000fe400078e001d */
[----:B------:R-:W0:Y:S03]  /*37850*/  S2R R29, SR_TID.X ;  /* 0x00000000001d7919 */ /* 0x000e260000002100 */
[----:B--2---:R-:W2:Y:S04]  /*37860*/  @!P3 LDG.E.U16 R14, desc[UR8][R4.64] ;  /* 0x00000008040eb981 */ /* 0x004ea8000c1e1500 */
[----:B------:R-:W3:Y:S04]  /*37870*/  LDL R4, [R1+0x3154] ;  /* 0x0031540001047983 */ /* 0x000ee80000100800 */
[----:B------:R-:W3:Y:S01]  /*37880*/  LDL R5, [R1+0x3188] ;  /* 0x0031880001057983 */ /* 0x000ee20000100800 */
[----:B------:R-:W-:-:S03]  /*37890*/  PRMT R15, RZ, 0x7610, R15 ;  /* 0x00007610ff0f7816 */ /* 0x000fc6000000000f */
[----:B--2---:R0:W-:Y:S02]  /*378a0*/  STL [R1+0x1e0], R14 ;  /* 0x0001e00e01007387 */ /* 0x0041e40000100800 */
[--C-:B0-----:R-:W-:Y:S02]  /*378b0*/  SHF.R.U32.HI R14, RZ, 0x5, R29.reuse ;  /* 0x00000005ff0e7819 */ /* 0x101fe4000001161d */
[----:B------:R-:W-:Y:S02]  /*378c0*/  SHF.R.U32.HI R29, RZ, 0x5, R29 ;  /* 0x00000005ff1d7819 */ /* 0x000fe4000001161d */
[----:B---3--:R-:W-:Y:S02]  /*378d0*/  @!P0 LOP3.LUT R5, R5, R4, RZ, 0x3c, !PT ;  /* 0x0000000405058212 */ /* 0x008fe400078e3cff */
[----:B------:R-:W-:Y:S02]  /*378e0*/  SGXT.U32 R29, R29, 0x2 ;  /* 0x000000021d1d781a */ /* 0x000fe40000000000 */
[----:B------:R-:W-:-:S02]  /*378f0*/  SGXT.U32 R14, R14, 0x2 ;  /* 0x000000020e0e781a */ /* 0x000fc40000000000 */
[----:B------:R-:W-:Y:S02]  /*37900*/  @!P0 LOP3.LUT R4, R5, R4, RZ, 0x3c, !PT ;  /* 0x0000000405048212 */ /* 0x000fe400078e3cff */
[----:B------:R-:W-:Y:S02]  /*37910*/  LOP3.LUT R29, R29, 0xe8, RZ, 0xfc, !PT ;  /* 0x000000e81d1d7812 */ /* 0x000fe400078efcff */
[----:B------:R-:W-:Y:S02]  /*37920*/  LOP3.LUT R14, R14, 0xec, RZ, 0xfc, !PT ;  /* 0x000000ec0e0e7812 */ /* 0x000fe400078efcff */
[----:B------:R-:W-:Y:S02]  /*37930*/  @!P0 LOP3.LUT R5, R5, R4, RZ, 0x3c, !PT ;  /* 0x0000000405058212 */ /* 0x000fe400078e3cff */
[----:B------:R-:W-:Y:S02]  /*37940*/  ISETP.GE.AND P3, PT, R29, UR11, PT ;  /* 0x0000000b1d007c0c */ /* 0x000fe4000bf66270 */
[----:B------:R-:W2:Y:S01]  /*37950*/  LDL.LU R29, [R1+0x4400] ;  /* 0x00440000011d7983 */ /* 0x000ea20000300800 */
[----:B------:R-:W-:-:S03]  /*37960*/  ISETP.GE.AND P4, PT, R14, UR11, PT ;  /* 0x0000000b0e007c0c */ /* 0x000fc6000bf86270 */
[----:B------:R-:W3:Y:S04]  /*37970*/  LDL.LU R14, [R1+0x43fc] ;  /* 0x0043fc00010e7983 */ /* 0x000ee80000300800 */
[----:B------:R0:W3:Y:S04]  /*37980*/  @!P0 LDG.E.U16 R15, desc[UR8][R4.64] ;  /* 0x00000008040f8981 */ /* 0x0000e8000c1e1500 */
[----:B------:R-:W0:Y:S04]  /*37990*/  LDL R4, [R1+0x315c] ;  /* 0x00315c0001047983 */ /* 0x000e280000100800 */
[----:B------:R-:W0:Y:S01]  /*379a0*/  LDL R5, [R1+0x3190] ;  /* 0x0031900001057983 */ /* 0x000e220000100800 */
[----:B--2---:R-:W-:-:S02]  /*379b0*/  PRMT R29, RZ, 0x7610, R29 ;  /* 0x00007610ff1d7816 */ /* 0x004fc4000000001d */
[----:B0-----:R-:W-:-:S04]  /*379c0*/  @!P1 LOP3.LUT R5, R5, R4, RZ, 0x3c, !PT ;  /* 0x0000000405059212 */ /* 0x001fc800078e3cff */
[----:B------:R-:W-:-:S04]  /*379d0*/  @!P1 LOP3.LUT R4, R5, R4, RZ, 0x3c, !PT ;  /* 0x0000000405049212 */ /* 0x000fc800078e3cff */
[----:B------:R-:W-:-:S05]  /*379e0*/  @!P1 LOP3.LUT R5, R5, R4, RZ, 0x3c, !PT ;  /* 0x0000000405059212 */ /* 0x000fca00078e3cff */
[----:B------:R0:W2:Y:S02]  /*379f0*/  @!P1 LDG.E.U16 R29, desc[UR8][R4.64] ;  /* 0x00000008041d9981 */ /* 0x0000a4000c1e1500 */
[----:B0-----:R-:W0:Y:S02]  /*37a00*/  S2R R5, SR_TID.X ;  /* 0x0000000000057919 */ /* 0x001e240000002100 */
[----:B---3--:R1:W-:Y:S04]  /*37a10*/  STL [R1+0x1dc], R15 ;  /* 0x0001dc0f01007387 */ /* 0x0083e80000100800 */
[----:B-1----:R-:W3:Y:S01]  /*37a20*/  LDL R15, [R1+0x31a8] ;  /* 0x0031a800010f7983 */ /* 0x002ee20000100800 */
[----:B0-----:R-:W-:-:S03]  /*37a30*/  SHF.R.U32.HI R4, RZ, 0x5, R5 ;  /* 0x00000005ff047819 */ /* 0x001fc60000011605 */
[----:B--2---:R0:W-:Y:S04]  /*37a40*/  STL [R1+0x1d8], R29 ;  /* 0x0001d81d01007387 */ /* 0x0041e80000100800 */
[----:B0-----:R-:W2:Y:S04]  /*37a50*/  LDL.LU R29, [R1+0x43f8] ;  /* 0x0043f800011d7983 */ /* 0x001ea80000300800 */
[----:B------:R-:W2:Y:S01]  /*37a60*/  LDL R5, [R1+0x3164] ;  /* 0x0031640001057983 */ /* 0x000ea20000100800 */
[----:B------:R-:W-:-:S04]  /*37a70*/  SGXT.U32 R4, R4, 0x2 ;  /* 0x000000020404781a */ /* 0x000fc80000000000 */
[----:B------:R-:W-:Y:S02]  /*37a80*/  LOP3.LUT R4, R4, 0xf0, RZ, 0xfc, !PT ;  /* 0x000000f004047812 */ /* 0x000fe400078efcff */
[----:B------:R-:W-:Y:S02]  /*37a90*/  PRMT R14, RZ, 0x7610, R14 ;  /* 0x00007610ff0e7816 */ /* 0x000fe4000000000e */
[----:B------:R-:W-:Y:S01]  /*37aa0*/  ISETP.GE.AND P0, PT, R4, UR11, PT ;  /* 0x0000000b04007c0c */ /* 0x000fe2000bf06270 */
[----:B------:R-:W-:-:S05]  /*37ab0*/  @!P2 IMAD.MOV.U32 R4, RZ, RZ, R2 ;  /* 0x000000ffff04a224 */ /* 0x000fca00078e0002 */
[----:B--2---:R-:W2:Y:S04]  /*37ac0*/  @!P2 LDG.E.U16 R14, desc[UR8][R4.64] ;  /* 0x00000008040ea981 */ /* 0x004ea8000c1e1500 */
        /* <DEDUP_REMOVED lines=17> */
[----:B------:R-:W2:Y:S01]  /*37be0*/  @!P4 LDG.E.U16 R14, desc[UR8][R4.64] ;  /* 0x00000008040ec981 */ /* 0x000ea2000c1e1500 */
[----:B------:R-:W0:Y:S02]  /*37bf0*/  S2R R2, SR_TID.X ;  /* 0x0000000000027919 */ /* 0x000e240000002100 */
[----:B0-----:R-:W-:-:S04]  /*37c00*/  SHF.R.U32.HI R2, RZ, 0x5, R2 ;  /* 0x00000005ff027819 */ /* 0x001fc80000011602 */
[----:B------:R-:W-:-:S04]  /*37c10*/  SGXT.U32 R2, R2, 0x2 ;  /* 0x000000020202781a */ /* 0x000fc80000000000 */
[----:B------:R-:W-:-:S04]  /*37c20*/  LOP3.LUT R2, R2, 0xf4, RZ, 0xfc, !PT ;  /* 0x000000f402027812 */ /* 0x000fc800078efcff */
[----:B------:R-:W-:Y:S01]  /*37c30*/  ISETP.GE.AND P1, PT, R2, UR11, PT ;  /* 0x0000000b02007c0c */ /* 0x000fe2000bf26270 */
[----:B--2---:R0:W-:Y:S04]  /*37c40*/  STL [R1+0x1c8], R14 ;  /* 0x0001c80e01007387 */ /* 0x0041e80000100800 */
[----:B0-----:R-:W2:Y:S04]  /*37c50*/  LDL.LU R14, [R1+0x43ec] ;  /* 0x0043ec00010e7983 */ /* 0x001ea80000300800 */
[----:B------:R-:W2:Y:S01]  /*37c60*/  LDL R5, [R1+0x317c] ;  /* 0x00317c0001057983 */ /* 0x000ea20000100800 */
[----:B------:R-:W0:Y:S01]  /*37c70*/  S2R R2, SR_TID.X ;  /* 0x0000000000027919 */ /* 0x000e220000002100 */
[----:B------:R-:W-:-:S02]  /*37c80*/  PRMT R3, RZ, 0x7610, R3 ;  /* 0x00007610ff037816 */ /* 0x000fc40000000003 */
[----:B0-----:R-:W-:-:S04]  /*37c90*/  SHF.R.U32.HI R4, RZ, 0x5, R2 ;  /* 0x00000005ff047819 */ /* 0x001fc80000011602 */
[----:B------:R-:W-:-:S04]  /*37ca0*/  SGXT.U32 R4, R4, 0x2 ;  /* 0x000000020404781a */ /* 0x000fc80000000000 */
[----:B------:R-:W-:-:S04]  /*37cb0*/  LOP3.LUT R4, R4, 0xfc, RZ, 0xfc, !PT ;  /* 0x000000fc04047812 */ /* 0x000fc800078efcff */
[----:B------:R-:W-:Y:S01]  /*37cc0*/  ISETP.GE.AND P3, PT, R4, UR11, PT ;  /* 0x0000000b04007c0c */ /* 0x000fe2000bf66270 */
[----:B---3--:R-:W-:-:S05]  /*37cd0*/  @!P0 IMAD.MOV.U32 R4, RZ, RZ, R15 ;  /* 0x000000ffff048224 */ /* 0x008fca00078e000f */
[----:B--2---:R-:W2:Y:S01]  /*37ce0*/  @!P0 LDG.E.U16 R3, desc[UR8][R4.64] ;  /* 0x0000000804038981 */ /* 0x004ea2000c1e1500 */
[----:B------:R-:W-:-:S04]  /*37cf0*/  SHF.R.U32.HI R2, RZ, 0x5, R2 ;  /* 0x00000005ff027819 */ /* 0x000fc80000011602 */
[----:B------:R-:W-:-:S04]  /*37d00*/  SGXT.U32 R2, R2, 0x2 ;  /* 0x000000020202781a */ /* 0x000fc80000000000 */
[----:B------:R-:W-:-:S04]  /*37d10*/  LOP3.LUT R2, R2, 0xf8, RZ, 0xfc, !PT ;  /* 0x000000f802027812 */ /* 0x000fc800078efcff */
[----:B------:R-:W-:Y:S02]  /*37d20*/  ISETP.GE.AND P2, PT, R2, UR11, PT ;  /* 0x0000000b02007c0c */ /* 0x000fe4000bf46270 */
[----:B------:R-:W3:Y:S04]  /*37d30*/  LDL.LU R2, [R1+0x43e8] ;  /* 0x0043e80001027983 */ /* 0x000ee80000300800 */
[----:B--2---:R-:W-:Y:S04]  /*37d40*/  STL [R1+0x1c4], R3 ;  /* 0x0001c40301007387 */ /* 0x004fe80000100800 */
[----:B------:R-:W2:Y:S04]  /*37d50*/  LDL R4, [R1+0x3184] ;  /* 0x0031840001047983 */ /* 0x000ea80000100800 */
[----:B------:R-:W2:Y:S01]  /*37d60*/  LDL R5, [R1+0x31a4] ;  /* 0x0031a40001057983 */ /* 0x000ea20000100800 */
[----:B---3--:R-:W-:-:S02]  /*37d70*/  PRMT R2, RZ, 0x7610, R2 ;  /* 0x00007610ff027816 */ /* 0x008fc40000000002 */
[----:B--2---:R-:W-:-:S04]  /*37d80*/  @!P1 LOP3.LUT R5, R5, R4, RZ, 0x3c, !PT ;  /* 0x0000000405059212 */ /* 0x004fc800078e3cff */
[----:B------:R-:W-:-:S04]  /*37d90*/  @!P1 LOP3.LUT R4, R5, R4, RZ, 0x3c, !PT ;  /* 0x0000000405049212 */ /* 0x000fc800078e3cff */
[----:B------:R-:W-:-:S05]  /*37da0*/  @!P1 LOP3.LUT R5, R5, R4, RZ, 0x3c, !PT ;  /* 0x0000000405059212 */ /* 0x000fca00078e3cff */
[----:B------:R-:W2:Y:S04]  /*37db0*/  @!P1 LDG.E.U16 R2, desc[UR8][R4.64] ;  /* 0x0000000804029981 */ /* 0x000ea8000c1e1500 */
[----:B--2---:R0:W-:Y:S04]  /*37dc0*/  STL [R1+0x1c0], R2 ;  /* 0x0001c00201007387 */ /* 0x0041e80000100800 */
[----:B0-----:R-:W2:Y:S04]  /*37dd0*/  LDL.LU R2, [R1+0x43e4] ;  /* 0x0043e40001027983 */ /* 0x001ea80000300800 */
        /* <DEDUP_REMOVED lines=8> */
[----:B0-----:R-:W-:-:S04]  /*37e60*/  LOP3.LUT R15, R15, 0x7f, RZ, 0xc0, !PT ;  /* 0x0000007f0f0f7812 */ /* 0x001fc800078ec0ff */
[C---:B------:R-:W-:Y:S02]  /*37e70*/  ISETP.GE.AND P4, PT, R15.reuse, UR11, PT ;  /* 0x0000000b0f007c0c */ /* 0x040fe4000bf86270 */
[----:B------:R-:W-:-:S04]  /*37e80*/  LOP3.LUT R15, R15, 0x80, RZ, 0xfc, !PT ;  /* 0x000000800f0f7812 */ /* 0x000fc800078efcff */
[----:B------:R-:W-:Y:S02]  /*37e90*/  ISETP.GE.AND P1, PT, R15, UR11, PT ;  /* 0x0000000b0f007c0c */ /* 0x000fe4000bf26270 */
[----:B------:R-:W2:Y:S04]  /*37ea0*/  LDL.LU R15, [R1+0x43e0] ;  /* 0x0043e000010f7983 */ /* 0x000ea80000300800 */
[----:B---3--:R0:W-:Y:S04]  /*37eb0*/  STL [R1+0x1bc], R14 ;  /* 0x0001bc0e01007387 */ /* 0x0081e80000100800 */
[----:B0-----:R-:W3:Y:S04]  /*37ec0*/  LDL.LU R14, [R1+0x43dc] ;  /* 0x0043dc00010e7983 */ /* 0x001ee80000300800 */
[----:B------:R-:W3:Y:S04]  /*37ed0*/  LDL R4, [R1+0x3194] ;  /* 0x0031940001047983 */ /* 0x000ee80000100800 */
[----:B------:R-:W3:Y:S01]  /*37ee0*/  LDL R5, [R1+0x319c] ;  /* 0x00319c0001057983 */ /* 0x000ee20000100800 */
[----:B--2---:R-:W-:Y:S01]  /*37ef0*/  PRMT R2, RZ, 0x7610, R2 ;  /* 0x00007610ff027816 */ /* 0x004fe20000000002 */
[----:B------:R-:W0:Y:S01]  /*37f00*/  S2R R3, SR_TID.X ;  /* 0x0000000000037919 */ /* 0x000e220000002100 */
[----:B---3--:R-:W-:-:S04]  /*37f10*/  @!P3 LOP3.LUT R5, R5, R4, RZ, 0x3c, !PT ;  /* 0x000000040505b212 */ /* 0x008fc800078e3cff */
[----:B------:R-:W-:-:S04]  /*37f20*/  @!P3 LOP3.LUT R4, R5, R4, RZ, 0x3c, !PT ;  /* 0x000000040504b212 */ /* 0x000fc800078e3cff */
[----:B------:R-:W-:-:S05]  /*37f30*/  @!P3 LOP3.LUT R5, R5, R4, RZ, 0x3c, !PT ;  /* 0x000000040505b212 */ /* 0x000fca00078e3cff */
[----:B------:R1:W2:Y:S04]  /*37f40*/  @!P3 LDG.E.U16 R2, desc[UR8][R4.64] ;  /* 0x000000080402b981 */ /* 0x0002a8000c1e1500 */
[----:B------:R-:W1:Y:S04]  /*37f50*/  LDL R4, [R1+0x30fc] ;  /* 0x0030fc0001047983 */ /* 0x000e680000100800 */
[----:B------:R-:W1:Y:S01]  /*37f60*/  LDL R5, [R1+0x3120] ;  /* 0x0031200001057983 */ /* 0x000e620000100800 */
[----:B0-----:R-:W-:-:S04]  /*37f70*/  SHF.R.U32.HI R3, RZ, 0x5, R3 ;  /* 0x00000005ff037819 */ /* 0x001fc80000011603 */
[----:B------:R-:W-:-:S04]  /*37f80*/  SGXT.U32 R3, R3, 0x2 ;  /* 0x000000020303781a */ /* 0x000fc80000000000 */
[----:B------:R-:W-:Y:S02]  /*37f90*/  ISETP.GE.AND P0, PT, R3, UR11, PT ;  /* 0x0000000b03007c0c */ /* 0x000fe4000bf06270 */
[----:B------:R-:W-:-:S11]  /*37fa0*/  PRMT R14, RZ, 0x7610, R14 ;  /* 0x00007610ff0e7816 */ /* 0x000fd6000000000e */
[----:B-1----:R-:W-:-:S04]  /*37fb0*/  @!P0 LOP3.LUT R5, R5, R4, RZ, 0x3c, !PT ;  /* 0x0000000405058212 */ /* 0x002fc800078e3cff */
[----:B------:R-:W-:-:S04]  /*37fc0*/  @!P0 LOP3.LUT R4, R5, R4, RZ, 0x3c, !PT ;  /* 0x0000000405048212 */ /* 0x000fc800078e3cff */
[----:B------:R-:W-:-:S05]  /*37fd0*/  @!P0 LOP3.LUT R5, R5, R4, RZ, 0x3c, !PT ;  /* 0x0000000405058212 */ /* 0x000fca00078e3cff */
[----:B------:R-:W3:Y:S04]  /*37fe0*/  @!P0 LDG.E.U16 R14, desc[UR8][R4.64] ;  /* 0x00000008040e8981 */ /* 0x000ee8000c1e1500 */
[----:B--2---:R-:W-:Y:S01]  /*37ff0*/  STL [R1+0x4214], R2 ;  /* 0x0042140201007387 */ /* 0x004fe20000100800 */
[----:B------:R-:W-:Y:S01]  /*38000*/  PRMT R15, RZ, 0x7610, R15 ;  /* 0x00007610ff0f7816 */ /* 0x000fe2000000000f */
[----:B------:R-:W-:Y:S06]  /*38010*/  BAR.SYNC.DEFER_BLOCKING 0x0 ;  /* 0x0000000000007b1d */ /* 0x000fec0000010000 */
[----:B---3--:R0:W-:Y:S04]  /*38020*/  STL [R1+0x1d4], R14 ;  /* 0x0001d40e01007387 */ /* 0x0081e80000100800 */
[----:B0-----:R-:W2:Y:S04]  /*38030*/  LDL.LU R14, [R1+0x43d8] ;  /* 0x0043d800010e7983 */ /* 0x001ea80000300800 */
[----:B------:R-:W3:Y:S04]  /*38040*/  LDL R4, [R1+0x2c18] ;  /* 0x002c180001047983 */ /* 0x000ee80000100800 */
[----:B------:R-:W3:Y:S02]  /*38050*/  LDL R5, [R1+0x2c1c] ;  /* 0x002c1c0001057983 */ /* 0x000ee40000100800 */
[----:B---3--:R-:W-:-:S04]  /*38060*/  @!P4 LOP3.LUT R5, R5, R4, RZ, 0x3c, !PT ;  /* 0x000000040505c212 */ /* 0x008fc800078e3cff */
[----:B------:R-:W-:-:S04]  /*38070*/  @!P4 LOP3.LUT R4, R5, R4, RZ, 0x3c, !PT ;  /* 0x000000040504c212 */ /* 0x000fc800078e3cff */
[----:B------:R-:W-:-:S05]  /*38080*/  @!P4 LOP3.LUT R5, R5, R4, RZ, 0x3c, !PT ;  /* 0x000000040505c212 */ /* 0x000fca00078e3cff */
[----:B------:R-:W3:Y:S04]  /*38090*/  @!P4 LDG.E.U16 R15, desc[UR8][R4.64] ;  /* 0x00000008040fc981 */ /* 0x000ee8000c1e1500 */
[----:B---3--:R0:W-:Y:S04]  /*380a0*/  STL [R1+0x1b4], R15 ;  /* 0x0001b40f01007387 */ /* 0x0081e80000100800 */
[----:B0-----:R-:W3:Y:S04]  /*380b0*/  LDL.LU R15, [R1+0x43d4] ;  /* 0x0043d400010f7983 */ /* 0x001ee80000300800 */
[----:B------:R-:W3:Y:S04]  /*380c0*/  LDL R4, [R1+0x2c10] ;  /* 0x002c100001047983 */ /* 0x000ee80000100800 */
[----:B------:R-:W3:Y:S01]  /*380d0*/  LDL R5, [R1+0x2c14] ;  /* 0x002c140001057983 */ /* 0x000ee20000100800 */
[----:B--2---:R-:W-:-:S02]  /*380e0*/  PRMT R14, RZ, 0x7610, R14 ;  /* 0x00007610ff0e7816 */ /* 0x004fc4000000000e */
[----:B---3--:R-:W-:-:S04]  /*380f0*/  @!P1 LOP3.LUT R5, R5, R4, RZ, 0x3c, !PT ;  /* 0x0000000405059212 */ /* 0x008fc800078e3cff */
[----:B------:R-:W-:-:S04]  /*38100*/  @!P1 LOP3.LUT R4, R5, R4, RZ, 0x3c, !PT ;  /* 0x0000000405049212 */ /* 0x000fc800078e3cff */
[----:B------:R-:W-:-:S05]  /*38110*/  @!P1 LOP3.LUT R5, R5, R4, RZ, 0x3c, !PT ;  /* 0x0000000405059212 */ /* 0x000fca00078e3cff */
[----:B------:R-:W2:Y:S04]  /*38120*/  @!P1 LDG.E.U16 R14, desc[UR8][R4.64] ;  /* 0x00000008040e9981 */ /* 0x000ea8000c1e1500 */
[----:B--2---:R0:W-:Y:S04]  /*38130*/  STL [R1+0x1b0], R14 ;  /* 0x0001b00e01007387 */ /* 0x0041e80000100800 */
[----:B0-----:R-:W2:Y:S04]  /*38140*/  LDL.LU R14, [R1+0x43d0] ;  /* 0x0043d000010e7983 */ /* 0x001ea80000300800 */
[----:B------:R-:W3:Y:S04]  /*38150*/  LDL R4, [R1+0x2b98] ;  /* 0x002b980001047983 */ /* 0x000ee80000100800 */
[----:B------:R-:W3:Y:S01]  /*38160*/  LDL R5, [R1+0x2b9c] ;  /* 0x002b9c0001057983 */ /* 0x000ee20000100800 */
[----:B------:R-:W-:-:S02]  /*38170*/  PRMT R15, RZ, 0x7610, R15 ;  /* 0x00007610ff0f7816 */ /* 0x000fc4000000000f */
        /* <DEDUP_REMOVED lines=957> */
[----:B------:R-:W2:Y:S01]  /*3bd50*/  @!P4 LDG.E.U16 R21, desc[UR8][R4.64] ;  /* 0x000000080415c981 */ /* 0x000ea2000c1e1500 */
[----:B------:R-:W-:-:S03]  /*3bd60*/  PRMT R2, RZ, 0x7610, R2 ;  /* 0x00007610ff027816 */ /* 0x000fc60000000002 */
[----:B--2---:R0:W-:Y:S04]  /*3bd70*/  STL [R1+0x4], R21 ;  /* 0x0000041501007387 */ /* 0x0041e80000100800 */
[----:B0-----:R-:W2:Y:S04]  /*3bd80*/  LDL.LU R21, [R1+0x422c] ;  /* 0x00422c0001157983 */ /* 0x001ea80000300800 */
[----:B------:R-:W2:Y:S01]  /*3bd90*/  LDL R5, [R1+0x1128] ;  /* 0x0011280001057983 */ /* 0x000ea20000100800 */
[----:B------:R-:W-:Y:S01]  /*3bda0*/  @!P1 IMAD.MOV.U32 R4, RZ, RZ, R14 ;  /* 0x000000ffff049224 */ /* 0x000fe200078e000e */
[----:B------:R-:W-:-:S02]  /*3bdb0*/  PRMT R29, RZ, 0x7610, R29 ;  /* 0x00007610ff1d7816 */ /* 0x000fc4000000001d */
[----:B------:R-:W3:Y:S04]  /*3bdc0*/  LDL R14, [R1+0x1028] ;  /* 0x00102800010e7983 */ /* 0x000ee80000100800 */
[----:B--2---:R0:W2:Y:S04]  /*3bdd0*/  @!P1 LDG.E.U16 R2, desc[UR8][R4.64] ;  /* 0x0000000804029981 */ /* 0x0040a8000c1e1500 */
[----:B------:R-:W0:Y:S04]  /*3bde0*/  LDL R4, [R1+0x10b0] ;  /* 0x0010b00001047983 */ /* 0x000e280000100800 */
[----:B------:R-:W0:Y:S02]  /*3bdf0*/  LDL R5, [R1+0x10b4] ;  /* 0x0010b40001057983 */ /* 0x000e240000100800 */
[----:B0-----:R-:W-:-:S04]  /*3be00*/  @!P4 LOP3.LUT R5, R5, R4, RZ, 0x3c, !PT ;  /* 0x000000040505c212 */ /* 0x001fc800078e3cff */
[----:B------:R-:W-:-:S04]  /*3be10*/  @!P4 LOP3.LUT R4, R5, R4, RZ, 0x3c, !PT ;  /* 0x000000040504c212 */ /* 0x000fc800078e3cff */
[----:B------:R-:W-:Y:S01]  /*3be20*/  @!P4 LOP3.LUT R5, R5, R4, RZ, 0x3c, !PT ;  /* 0x000000040505c212 */ /* 0x000fe200078e3cff */
[----:B--2---:R0:W-:Y:S04]  /*3be30*/  STL [R1], R2 ;  /* 0x0000000201007387 */ /* 0x0041e80000100800 */
[----:B------:R1:W2:Y:S01]  /*3be40*/  @!P4 LDG.E.U16 R29, desc[UR8][R4.64] ;  /* 0x00000008041dc981 */ /* 0x0002a2000c1e1500 */
[----:B------:R-:W-:-:S03]  /*3be50*/  PRMT R28, RZ, 0x7610, R28 ;  /* 0x00007610ff1c7816 */ /* 0x000fc6000000001c */
[----:B0-----:R-:W3:Y:S04]  /*3be60*/  LDL R2, [R1+0x102c] ;  /* 0x00102c0001027983 */ /* 0x001ee80000100800 */
[----:B------:R-:W3:Y:S01]  /*3be70*/  LDL R5, [R1+0x10a8] ;  /* 0x0010a80001057983 */ /* 0x000ee20000100800 */
[----:B-1----:R-:W-:-:S03]  /*3be80*/  @!P1 IMAD.MOV.U32 R4, RZ, RZ, R15 ;  /* 0x000000ffff049224 */ /* 0x002fc600078e000f */
[----:B--2---:R0:W-:Y:S01]  /*3be90*/  STL [R1+0x4184], R29 ;  /* 0x0041841d01007387 */ /* 0x0041e20000100800 */
[----:B----4-:R-:W-:Y:S02]  /*3bea0*/  PRMT R27, RZ, 0x7610, R27 ;  /* 0x00007610ff1b7816 */ /* 0x010fe4000000001b */
[----:B------:R-:W-:Y:S01]  /*3beb0*/  PRMT R26, RZ, 0x7610, R26 ;  /* 0x00007610ff1a7816 */ /* 0x000fe2000000001a */
[----:B------:R-:W2:Y:S04]  /*3bec0*/  LDL R15, [R1+0x2c5c] ;  /* 0x002c5c00010f7983 */ /* 0x000ea80000100800 */
[----:B0-----:R-:W4:Y:S04]  /*3bed0*/  LDL R29, [R1+0x1034] ;  /* 0x00103400011d7983 */ /* 0x001f280000100800 */
[----:B---3--:R4:W3:Y:S04]  /*3bee0*/  @!P1 LDG.E.U16 R28, desc[UR8][R4.64] ;  /* 0x00000008041c9981 */ /* 0x0088e8000c1e1500 */
[----:B------:R-:W2:Y:S01]  /*3bef0*/  LDL R5, [R1+0x1030] ;  /* 0x0010300001057983 */ /* 0x000ea20000100800 */
[----:B----4-:R-:W-:-:S05]  /*3bf00*/  @!P4 IMAD.MOV.U32 R4, RZ, RZ, R29 ;  /* 0x000000ffff04c224 */ /* 0x010fca00078e001d */
[----:B--2---:R0:W2:Y:S04]  /*3bf10*/  @!P4 LDG.E.U16 R27, desc[UR8][R4.64] ;  /* 0x00000008041bc981 */ /* 0x0040a8000c1e1500 */
[----:B---3--:R1:W-:Y:S04]  /*3bf20*/  STL [R1+0x4188], R28 ;  /* 0x0041881c01007387 */ /* 0x0083e80000100800 */
[----:B------:R-:W3:Y:S01]  /*3bf30*/  LDL R29, [R1+0x2cd8] ;  /* 0x002cd800011d7983 */ /* 0x000ee20000100800 */
[----:B0-----:R-:W-:Y:S02]  /*3bf40*/  @!P1 IMAD.MOV.U32 R4, RZ, RZ, R2 ;  /* 0x000000ffff049224 */ /* 0x001fe400078e0002 */
[----:B------:R-:W-:Y:S01]  /*3bf50*/  @!P1 IMAD.MOV.U32 R5, RZ, RZ, R14 ;  /* 0x000000ffff059224 */ /* 0x000fe200078e000e */
[----:B-1----:R-:W4:Y:S04]  /*3bf60*/  LDL R28, [R1+0x2c54] ;  /* 0x002c5400011c7983 */ /* 0x002f280000100800 */
[----:B------:R0:W3:Y:S04]  /*3bf70*/  @!P1 LDG.E.U16 R26, desc[UR8][R4.64] ;  /* 0x00000008041a9981 */ /* 0x0000e8000c1e1500 */
[----:B--2---:R1:W-:Y:S04]  /*3bf80*/  STL [R1+0x418c], R27 ;  /* 0x00418c1b01007387 */ /* 0x0043e80000100800 */
[----:B------:R-:W0:Y:S04]  /*3bf90*/  LDL R4, [R1+0x2c4c] ;  /* 0x002c4c0001047983 */ /* 0x000e280000100800 */
[----:B------:R-:W0:Y:S01]  /*3bfa0*/  LDL R5, [R1+0x2c58] ;  /* 0x002c580001057983 */ /* 0x000e220000100800 */
[----:B------:R-:W-:-:S02]  /*3bfb0*/  PRMT R25, RZ, 0x7610, R25 ;  /* 0x00007610ff197816 */ /* 0x000fc40000000019 */
[----:B------:R-:W-:Y:S02]  /*3bfc0*/  PRMT R24, RZ, 0x7610, R24 ;  /* 0x00007610ff187816 */ /* 0x000fe40000000018 */
[----:B------:R-:W-:Y:S01]  /*3bfd0*/  PRMT R23, RZ, 0x7610, R23 ;  /* 0x00007610ff177816 */ /* 0x000fe20000000017 */
[----:B------:R-:W2:Y:S04]  /*3bfe0*/  LDL R14, [R1+0x2cd4] ;  /* 0x002cd400010e7983 */ /* 0x000ea80000100800 */
[----:B------:R-:W2:Y:S04]  /*3bff0*/  LDL R2, [R1+0x2cdc] ;  /* 0x002cdc0001027983 */ /* 0x000ea80000100800 */
[----:B-1----:R-:W2:Y:S01]  /*3c000*/  LDL R27, [R1+0x2ccc] ;  /* 0x002ccc00011b7983 */ /* 0x002ea20000100800 */
[----:B0-----:R-:W-:-:S04]  /*3c010*/  @!P4 LOP3.LUT R5, R5, R4, RZ, 0x3c, !PT ;  /* 0x000000040505c212 */ /* 0x001fc800078e3cff */
[----:B------:R-:W-:-:S04]  /*3c020*/  @!P4 LOP3.LUT R4, R5, R4, RZ, 0x3c, !PT ;  /* 0x000000040504c212 */ /* 0x000fc800078e3cff */
[----:B------:R-:W-:-:S05]  /*3c030*/  @!P4 LOP3.LUT R5, R5, R4, RZ, 0x3c, !PT ;  /* 0x000000040505c212 */ /* 0x000fca00078e3cff */
[----:B------:R0:W2:Y:S02]  /*3c040*/  @!P4 LDG.E.U16 R25, desc[UR8][R4.64] ;  /* 0x000000080419c981 */ /* 0x0000a4000c1e1500 */
[----:B0-----:R-:W-:Y:S02]  /*3c050*/  @!P1 IMAD.MOV.U32 R4, RZ, RZ, R15 ;  /* 0x000000ffff049224 */ /* 0x001fe400078e000f */
[----:B----4-:R-:W-:-:S05]  /*3c060*/  @!P1 IMAD.MOV.U32 R5, RZ, RZ, R28 ;  /* 0x000000ffff059224 */ /* 0x010fca00078e001c */
[----:B------:R3:W4:Y:S02]  /*3c070*/  @!P1 LDG.E.U16 R24, desc[UR8][R4.64] ;  /* 0x0000000804189981 */ /* 0x000724000c1e1500 */
[----:B---3--:R-:W-:Y:S02]  /*3c080*/  @!P4 IMAD.MOV.U32 R4, RZ, RZ, R29 ;  /* 0x000000ffff04c224 */ /* 0x008fe400078e001d */
[----:B--2---:R-:W-:-:S05]  /*3c090*/  @!P4 IMAD.MOV.U32 R5, RZ, RZ, R27 ;  /* 0x000000ffff05c224 */ /* 0x004fca00078e001b */
[----:B------:R0:W2:Y:S04]  /*3c0a0*/  @!P4 LDG.E.U16 R23, desc[UR8][R4.64] ;  /* 0x000000080417c981 */ /* 0x0000a8000c1e1500 */
[----:B------:R1:W-:Y:S01]  /*3c0b0*/  STL [R1+0x4190], R26 ;  /* 0x0041901a01007387 */ /* 0x0003e20000100800 */
[----:B------:R-:W-:Y:S01]  /*3c0c0*/  PRMT R13, RZ, 0x7610, R13 ;  /* 0x00007610ff0d7816 */ /* 0x000fe2000000000d */
[----:B0-----:R-:W-:Y:S02]  /*3c0d0*/  @!P1 IMAD.MOV.U32 R4, RZ, RZ, R2 ;  /* 0x000000ffff049224 */ /* 0x001fe400078e0002 */
[----:B------:R-:W-:-:S05]  /*3c0e0*/  @!P1 IMAD.MOV.U32 R5, RZ, RZ, R14 ;  /* 0x000000ffff059224 */ /* 0x000fca00078e000e */
[----:B------:R-:W3:Y:S04]  /*3c0f0*/  @!P1 LDG.E.U16 R13, desc[UR8][R4.64] ;  /* 0x00000008040d9981 */ /* 0x000ee8000c1e1500 */
[----:B------:R0:W-:Y:S04]  /*3c100*/  STL [R1+0x4194], R25 ;  /* 0x0041941901007387 */ /* 0x0001e80000100800 */
[----:B------:R-:W3:Y:S04]  /*3c110*/  LDL R28, [R1+0x2d4c] ;  /* 0x002d4c00011c7983 */ /* 0x000ee80000100800 */
[----:B------:R-:W3:Y:S04]  /*3c120*/  LDL R15, [R1+0x2d58] ;  /* 0x002d5800010f7983 */ /* 0x000ee80000100800 */
[----:B----4-:R4:W-:Y:S04]  /*3c130*/  STL [R1+0x4198], R24 ;  /* 0x0041981801007387 */ /* 0x0109e80000100800 */
[----:B------:R-:W3:Y:S04]  /*3c140*/  LDL R27, [R1+0x2d54] ;  /* 0x002d5400011b7983 */ /* 0x000ee80000100800 */
[----:B-1----:R-:W3:Y:S04]  /*3c150*/  LDL R26, [R1+0x2d5c] ;  /* 0x002d5c00011a7983 */ /* 0x002ee80000100800 */
[----:B--2---:R1:W-:Y:S04]  /*3c160*/  STL [R1+0x419c], R23 ;  /* 0x00419c1701007387 */ /* 0x0043e80000100800 */
[----:B0-----:R-:W2:Y:S04]  /*3c170*/  LDL R25, [R1+0x2dcc] ;  /* 0x002dcc0001197983 */ /* 0x001ea80000100800 */
[----:B----4-:R-:W4:Y:S01]  /*3c180*/  LDL R24, [R1+0x2dd8] ;  /* 0x002dd80001187983 */ /* 0x010f220000100800 */
[----:B------:R-:W-:-:S02]  /*3c190*/  PRMT R12, RZ, 0x7610, R12 ;  /* 0x00007610ff0c7816 */ /* 0x000fc4000000000c */
[----:B------:R-:W-:Y:S02]  /*3c1a0*/  PRMT R11, RZ, 0x7610, R11 ;  /* 0x00007610ff0b7816 */ /* 0x000fe4000000000b */
[----:B------:R-:W-:Y:S01]  /*3c1b0*/  PRMT R10, RZ, 0x7610, R10 ;  /* 0x00007610ff0a7816 */ /* 0x000fe2000000000a */
[----:B------:R-:W4:Y:S04]  /*3c1c0*/  LDL R14, [R1+0x2dd4] ;  /* 0x002dd400010e7983 */ /* 0x000f280000100800 */
[----:B------:R-:W4:Y:S04]  /*3c1d0*/  LDL R2, [R1+0x2ddc] ;  /* 0x002ddc0001027983 */ /* 0x000f280000100800 */
[----:B---3--:R0:W-:Y:S04]  /*3c1e0*/  STL [R1+0x41a0], R13 ;  /* 0x0041a00d01007387 */ /* 0x0081e80000100800 */
[----:B-1----:R-:W3:Y:S01]  /*3c1f0*/  LDL R23, [R1+0x2e4c] ;  /* 0x002e4c0001177983 */ /* 0x002ee20000100800 */
[----:B------:R-:W-:-:S02]  /*3c200*/  @!P4 IMAD.MOV.U32 R5, RZ, RZ, R28 ;  /* 0x000000ffff05c224 */ /* 0x000fc400078e001c */
[----:B------:R-:W-:Y:S02]  /*3c210*/  @!P4 IMAD.MOV.U32 R4, RZ, RZ, R15 ;  /* 0x000000ffff04c224 */ /* 0x000fe400078e000f */
[----:B------:R-:W3:Y:S04]  /*3c220*/  LDL R15, [R1+0x2e58] ;  /* 0x002e5800010f7983 */ /* 0x000ee80000100800 */
[----:B------:R1:W3:Y:S02]  /*3c230*/  @!P4 LDG.E.U16 R12, desc[UR8][R4.64] ;  /* 0x00000008040cc981 */ /* 0x0002e4000c1e1500 */
[----:B-1----:R-:W-:Y:S02]  /*3c240*/  @!P1 IMAD.MOV.U32 R5, RZ, RZ, R27 ;  /* 0x000000ffff059224 */ /* 0x002fe400078e001b */
[----:B------:R-:W-:-:S05]  /*3c250*/  @!P1 IMAD.MOV.U32 R4, RZ, RZ, R26 ;  /* 0x000000ffff049224 */ /* 0x000fca00078e001a */
[----:B------:R2:W3:Y:S02]  /*3c260*/  @!P1 LDG.E.U16 R11, desc[UR8][R4.64] ;  /* 0x00000008040b9981 */ /* 0x0004e4000c1e1500 */
[----:B--2---:R-:W-:Y:S02]  /*3c270*/  @!P4 IMAD.MOV.U32 R5, RZ, RZ, R25 ;  /* 0x000000ffff05c224 */ /* 0x004fe400078e0019 */
[----:B----4-:R-:W-:-:S05]  /*3c280*/  @!P4 IMAD.MOV.U32 R4, RZ, RZ, R24 ;  /* 0x000000ffff04c224 */ /* 0x010fca00078e0018 */
[----:B------:R1:W2:Y:S01]  /*3c290*/  @!P4 LDG.E.U16 R10, desc[UR8][R4.64] ;  /* 0x00000008040ac981 */ /* 0x0002a2000c1e1500 */
[----:B------:R-:W-:Y:S02]  /*3c2a0*/  PRMT R9, RZ, 0x7610, R9 ;  /* 0x00007610ff097816 */ /* 0x000fe40000000009 */
[----:B------:R-:W-:Y:S01]  /*3c2b0*/  PRMT R8, RZ, 0x7610, R8 ;  /* 0x00007610ff087816 */ /* 0x000fe20000000008 */
[----:B-1----:R-:W-:Y:S02]  /*3c2c0*/  @!P1 IMAD.MOV.U32 R5, RZ, RZ, R14 ;  /* 0x000000ffff059224 */ /* 0x002fe400078e000e */
[----:B------:R-:W-:-:S05]  /*3c2d0*/  @!P1 IMAD.MOV.U32 R4, RZ, RZ, R2 ;  /* 0x000000ffff049224 */ /* 0x000fca00078e0002 */
[----:B------:R3:W4:Y:S02]  /*3c2e0*/  @!P1 LDG.E.U16 R9, desc[UR8][R4.64] ;  /* 0x0000000804099981 */ /* 0x000724000c1e1500 */
[----:B---3--:R-:W-:Y:S02]  /*3c2f0*/  @!P4 IMAD.MOV.U32 R5, RZ, RZ, R23 ;  /* 0x000000ffff05c224 */ /* 0x008fe400078e0017 */
[----:B------:R1:W-:Y:S04]  /*3c300*/  STL [R1+0x41a4], R12 ;  /* 0x0041a40c01007387 */ /* 0x0003e80000100800 */
[----:B0-----:R-:W3:Y:S04]  /*3c310*/  LDL R13, [R1+0x2e54] ;  /* 0x002e5400010d7983 */ /* 0x001ee80000100800 */
[----:B-1----:R-:W3:Y:S04]  /*3c320*/  LDL R12, [R1+0x2e5c] ;  /* 0x002e5c00010c7983 */ /* 0x002ee80000100800 */
[----:B------:R0:W-:Y:S01]  /*3c330*/  STL [R1+0x41a8], R11 ;  /* 0x0041a80b01007387 */ /* 0x0001e20000100800 */
[----:B------:R-:W-:-:S05]  /*3c340*/  @!P4 IMAD.MOV.U32 R4, RZ, RZ, R15 ;  /* 0x000000ffff04c224 */ /* 0x000fca00078e000f */
[----:B------:R3:W3:Y:S04]  /*3c350*/  @!P4 LDG.E.U16 R8, desc[UR8][R4.64] ;  /* 0x000000080408c981 */ /* 0x0006e8000c1e1500 */
[----:B--2---:R1:W-:Y:S04]  /*3c360*/  STL [R1+0x41ac], R10 ;  /* 0x0041ac0a01007387 */ /* 0x0043e80000100800 */
[----:B------:R-:W2:Y:S04]  /*3c370*/  LDL R14, [R1+0x2ecc] ;  /* 0x002ecc00010e7983 */ /* 0x000ea80000100800 */
[----:B------:R-:W2:Y:S01]  /*3c380*/  LDL R2, [R1+0x2ed8] ;  /* 0x002ed80001027983 */ /* 0x000ea20000100800 */
[----:B------:R-:W-:-:S02]  /*3c390*/  PRMT R7, RZ, 0x7610, R7 ;  /* 0x00007610ff077816 */ /* 0x000fc40000000007 */
[----:B------:R-:W-:Y:S01]  /*3c3a0*/  PRMT R6, RZ, 0x7610, R6 ;  /* 0x00007610ff067816 */ /* 0x000fe20000000006 */
[----:B----4-:R4:W-:Y:S04]  /*3c3b0*/  STL [R1+0x41b0], R9 ;  /* 0x0041b00901007387 */ /* 0x0109e80000100800 */
[----:B------:R-:W4:Y:S04]  /*3c3c0*/  LDL R24, [R1+0x2ed4] ;  /* 0x002ed40001187983 */ /* 0x000f280000100800 */
[----:B------:R-:W4:Y:S01]  /*3c3d0*/  LDL R23, [R1+0x2edc] ;  /* 0x002edc0001177983 */ /* 0x000f220000100800 */
[----:B---3--:R-:W-:-:S02]  /*3c3e0*/  @!P1 IMAD.MOV.U32 R5, RZ, RZ, R13 ;  /* 0x000000ffff059224 */ /* 0x008fc400078e000d */
[----:B------:R-:W-:-:S05]  /*3c3f0*/  @!P1 IMAD.MOV.U32 R4, RZ, RZ, R12 ;  /* 0x000000ffff049224 */ /* 0x000fca00078e000c */
[----:B------:R3:W4:Y:S04]  /*3c400*/  @!P1 LDG.E.U16 R7, desc[UR8][R4.64] ;  /* 0x0000000804079981 */ /* 0x000728000c1e1500 */
[----:B------:R0:W-:Y:S04]  /*3c410*/  STL [R1+0x41b4], R8 ;  /* 0x0041b40801007387 */ /* 0x0001e80000100800 */
[----:B------:R-:W4:Y:S04]  /*3c420*/  LDL R13, [R1+0x2f4c] ;  /* 0x002f4c00010d7983 */ /* 0x000f280000100800 */
[----:B------:R-:W4:Y:S04]  /*3c430*/  LDL R12, [R1+0x2f58] ;  /* 0x002f5800010c7983 */ /* 0x000f280000100800 */
[----:B0-----:R-:W4:Y:S04]  /*3c440*/  LDL R11, [R1+0x2f54] ;  /* 0x002f5400010b7983 */ /* 0x001f280000100800 */
[----:B-1----:R-:W4:Y:S01]  /*3c450*/  LDL R10, [R1+0x2f5c] ;  /* 0x002f5c00010a7983 */ /* 0x002f220000100800 */
[----:B--2---:R-:W-:-:S02]  /*3c460*/  @!P4 IMAD.MOV.U32 R15, RZ, RZ, R14 ;  /* 0x000000ffff0fc224 */ /* 0x004fc400078e000e */
[----:B------:R-:W-:-:S05]  /*3c470*/  @!P4 IMAD.MOV.U32 R14, RZ, RZ, R2 ;  /* 0x000000ffff0ec224 */ /* 0x000fca00078e0002 */
[----:B------:R4:W2:Y:S01]  /*3c480*/  @!P4 LDG.E.U16 R6, desc[UR8][R14.64] ;  /* 0x000000080e06c981 */ /* 0x0008a2000c1e1500 */
[----:B---3--:R-:W-:Y:S02]  /*3c490*/  PRMT R5, RZ, 0x7610, R5 ;  /* 0x00007610ff057816 */ /* 0x008fe40000000005 */
[----:B------:R-:W-:Y:S01]  /*3c4a0*/  PRMT R4, RZ, 0x7610, R4 ;  /* 0x00007610ff047816 */ /* 0x000fe20000000004 */
[----:B----4-:R-:W-:Y:S02]  /*3c4b0*/  @!P1 IMAD.MOV.U32 R15, RZ, RZ, R24 ;  /* 0x000000ffff0f9224 */ /* 0x010fe400078e0018 */
[----:B------:R-:W-:-:S05]  /*3c4c0*/  @!P1 IMAD.MOV.U32 R14, RZ, RZ, R23 ;  /* 0x000000ffff0e9224 */ /* 0x000fca00078e0017 */
[----:B------:R0:W3:Y:S04]  /*3c4d0*/  @!P1 LDG.E.U16 R5, desc[UR8][R14.64] ;  /* 0x000000080e059981 */ /* 0x0000e8000c1e1500 */
[----:B------:R1:W-:Y:S04]  /*3c4e0*/  STL [R1+0x41b8], R7 ;  /* 0x0041b80701007387 */ /* 0x0003e80000100800 */
[----:B------:R-:W4:Y:S04]  /*3c4f0*/  LDL R9, [R1+0x2c08] ;  /* 0x002c080001097983 */ /* 0x000f280000100800 */
[----:B------:R-:W4:Y:S01]  /*3c500*/  LDL R2, [R1+0x2c0c] ;  /* 0x002c0c0001027983 */ /* 0x000f220000100800 */
[----:B0-----:R-:W-:-:S02]  /*3c510*/  @!P4 IMAD.MOV.U32 R15, RZ, RZ, R13 ;  /* 0x000000ffff0fc224 */ /* 0x001fc400078e000d */
[----:B------:R-:W-:-:S05]  /*3c520*/  @!P4 IMAD.MOV.U32 R14, RZ, RZ, R12 ;  /* 0x000000ffff0ec224 */ /* 0x000fca00078e000c */
[----:B------:R0:W4:Y:S04]  /*3c530*/  @!P4 LDG.E.U16 R4, desc[UR8][R14.64] ;  /* 0x000000080e04c981 */ /* 0x000128000c1e1500 */
[----:B--2---:R2:W-:Y:S04]  /*3c540*/  STL [R1+0x41bc], R6 ;  /* 0x0041bc0601007387 */ /* 0x0045e80000100800 */
[----:B------:R-:W2:Y:S04]  /*3c550*/  LDL R8, [R1+0x2c00] ;  /* 0x002c000001087983 */ /* 0x000ea80000100800 */
[----:B-1----:R-:W2:Y:S01]  /*3c560*/  LDL R7, [R1+0x2c04] ;  /* 0x002c040001077983 */ /* 0x002ea20000100800 */
[----:B------:R-:W-:Y:S01]  /*3c570*/  PRMT R3, RZ, 0x7610, R3 ;  /* 0x00007610ff037816 */ /* 0x000fe20000000003 */
[----:B0-----:R-:W-:-:S02]  /*3c580*/  @!P1 IMAD.MOV.U32 R14, RZ, RZ, R10 ;  /* 0x000000ffff0e9224 */ /* 0x001fc400078e000a */
[----:B------:R-:W-:Y:S01]  /*3c590*/  @!P1 IMAD.MOV.U32 R15, RZ, RZ, R11 ;  /* 0x000000ffff0f9224 */ /* 0x000fe200078e000b */
[----:B------:R-:W-:-:S04]  /*3c5a0*/  PRMT R22, RZ, 0x7610, R22 ;  /* 0x00007610ff167816 */ /* 0x000fc80000000016 */
[----:B------:R4:W2:Y:S01]  /*3c5b0*/  @!P1 LDG.E.U16 R3, desc[UR8][R14.64] ;  /* 0x000000080e039981 */ /* 0x0008a2000c1e1500 */
[----:B------:R-:W-:-:S03]  /*3c5c0*/  PRMT R18, RZ, 0x7610, R18 ;  /* 0x00007610ff127816 */ /* 0x000fc60000000012 */
[----:B---3--:R0:W-:Y:S01]  /*3c5d0*/  STL [R1+0x41c0], R5 ;  /* 0x0041c00501007387 */ /* 0x0081e20000100800 */
[----:B----4-:R-:W-:Y:S02]  /*3c5e0*/  @!P4 IMAD.MOV.U32 R15, RZ, RZ, R9 ;  /* 0x000000ffff0fc224 */ /* 0x010fe400078e0009 */
[----:B------:R-:W-:-:S05]  /*3c5f0*/  @!P4 IMAD.MOV.U32 R14, RZ, RZ, R2 ;  /* 0x000000ffff0ec224 */ /* 0x000fca00078e0002 */
[----:B------:R1:W3:Y:S04]  /*3c600*/  @!P4 LDG.E.U16 R22, desc[UR8][R14.64] ;  /* 0x000000080e16c981 */ /* 0x0002e8000c1e1500 */
[----:B------:R-:W-:Y:S04]  /*3c610*/  STL [R1+0x41c4], R4 ;  /* 0x0041c40401007387 */ /* 0x000fe80000100800 */
[----:B--2---:R-:W2:Y:S04]  /*3c620*/  LDL R6, [R1+0x2b88] ;  /* 0x002b880001067983 */ /* 0x004ea80000100800 */
[----:B0-----:R-:W4:Y:S01]  /*3c630*/  LDL R5, [R1+0x2b8c] ;  /* 0x002b8c0001057983 */ /* 0x001f220000100800 */
[----:B-1----:R-:W-:-:S02]  /*3c640*/  @!P1 IMAD.MOV.U32 R15, RZ, RZ, R8 ;  /* 0x000000ffff0f9224 */ /* 0x002fc400078e0008 */
[----:B------:R-:W-:-:S05]  /*3c650*/  @!P1 IMAD.MOV.U32 R14, RZ, RZ, R7 ;  /* 0x000000ffff0e9224 */ /* 0x000fca00078e0007 */
[----:B------:R2:W4:Y:S04]  /*3c660*/  @!P1 LDG.E.U16 R18, desc[UR8][R14.64] ;  /* 0x000000080e129981 */ /* 0x000528000c1e1500 */
[----:B------:R0:W-:Y:S04]  /*3c670*/  STL [R1+0x41c8], R3 ;  /* 0x0041c80301007387 */ /* 0x0001e80000100800 */
[----:B------:R-:W4:Y:S04]  /*3c680*/  LDL R2, [R1+0x2b84] ;  /* 0x002b840001027983 */ /* 0x000f280000100800 */
[----:B0-----:R-:W4:Y:S01]  /*3c690*/  LDL R3, [R1+0x2b80] ;  /* 0x002b800001037983 */ /* 0x001f220000100800 */
[----:B------:R-:W-:-:S03]  /*3c6a0*/  PRMT R16, RZ, 0x7610, R16 ;  /* 0x00007610ff107816 */ /* 0x000fc60000000010 */
[----:B---3--:R-:W-:Y:S04]  /*3c6b0*/  STL [R1+0x41cc], R22 ;  /* 0x0041cc1601007387 */ /* 0x008fe80000100800 */
[----:B------:R-:W3:Y:S04]  /*3c6c0*/  LDL R12, [R1+0x2b20] ;  /* 0x002b2000010c7983 */ /* 0x000ee80000100800 */
[----:B------:R-:W3:Y:S04]  /*3c6d0*/  LDL R11, [R1+0x2b24] ;  /* 0x002b2400010b7983 */ /* 0x000ee80000100800 */
[----:B------:R-:W3:Y:S04]  /*3c6e0*/  LDL R10, [R1+0x2b18] ;  /* 0x002b1800010a7983 */ /* 0x000ee80000100800 */
[----:B------:R-:W3:Y:S01]  /*3c6f0*/  LDL R9, [R1+0x2b1c] ;  /* 0x002b1c0001097983 */ /* 0x000ee20000100800 */
[----:B--2---:R-:W-:-:S02]  /*3c700*/  @!P4 IMAD.MOV.U32 R15, RZ, RZ, R6 ;  /* 0x000000ffff0fc224 */ /* 0x004fc400078e0006 */
[----:B----4-:R-:W-:-:S05]  /*3c710*/  @!P4 IMAD.MOV.U32 R14, RZ, RZ, R5 ;  /* 0x000000ffff0ec224 */ /* 0x010fca00078e0005 */
[----:B------:R0:W2:Y:S04]  /*3c720*/  @!P4 LDG.E.U16 R16, desc[UR8][R14.64] ;  /* 0x000000080e10c981 */ /* 0x0000a8000c1e1500 */
[----:B------:R-:W-:Y:S04]  /*3c730*/  STL [R1+0x41d0], R18 ;  /* 0x0041d01201007387 */ /* 0x000fe80000100800 */
[----:B------:R-:W4:Y:S04]  /*3c740*/  LDL R8, [R1+0x2aa0] ;  /* 0x002aa00001087983 */ /* 0x000f280000100800 */
[----:B------:R-:W2:Y:S04]  /*3c750*/  LDL R7, [R1+0x2aa4] ;  /* 0x002aa40001077983 */ /* 0x000ea80000100800 */
[----:B------:R-:W4:Y:S04]  /*3c760*/  LDL R6, [R1+0x2f94] ;  /* 0x002f940001067983 */ /* 0x000f280000100800 */
[----:B------:R-:W4:Y:S01]  /*3c770*/  LDL R5, [R1+0x2f98] ;  /* 0x002f980001057983 */ /* 0x000f220000100800 */
[----:B------:R-:W-:Y:S01]  /*3c780*/  PRMT R17, RZ, 0x7610, R17 ;  /* 0x00007610ff117816 */ /* 0x000fe20000000011 */
[----:B0-----:R-:W-:-:S02]  /*3c790*/  @!P1 IMAD.MOV.U32 R14, RZ, RZ, R2 ;  /* 0x000000ffff0e9224 */ /* 0x001fc400078e0002 */
[----:B------:R-:W-:Y:S01]  /*3c7a0*/  @!P1 IMAD.MOV.U32 R15, RZ, RZ, R3 ;  /* 0x000000ffff0f9224 */ /* 0x000fe200078e0003 */
[----:B------:R-:W-:-:S04]  /*3c7b0*/  PRMT R19, RZ, 0x7610, R19 ;  /* 0x00007610ff137816 */ /* 0x000fc80000000013 */
[----:B------:R3:W4:Y:S01]  /*3c7c0*/  @!P1 LDG.E.U16 R17, desc[UR8][R14.64] ;  /* 0x000000080e119981 */ /* 0x000722000c1e1500 */
[----:B------:R-:W-:Y:S02]  /*3c7d0*/  PRMT R20, RZ, 0x7610, R20 ;  /* 0x00007610ff147816 */ /* 0x000fe40000000014 */
[----:B------:R-:W-:Y:S02]  /*3c7e0*/  PRMT R21, RZ, 0x7610, R21 ;  /* 0x00007610ff157816 */ /* 0x000fe40000000015 */
[----:B------:R-:W-:Y:S01]  /*3c7f0*/  PRMT R4, RZ, 0x7610, R4 ;  /* 0x00007610ff047816 */ /* 0x000fe20000000004 */
[----:B---3--:R-:W-:Y:S02]  /*3c800*/  @!P4 IMAD.MOV.U32 R15, RZ, RZ, R12 ;  /* 0x000000ffff0fc224 */ /* 0x008fe400078e000c */
[----:B------:R-:W-:-:S05]  /*3c810*/  @!P4 IMAD.MOV.U32 R14, RZ, RZ, R11 ;  /* 0x000000ffff0ec224 */ /* 0x000fca00078e000b */
[----:B------:R0:W3:Y:S02]  /*3c820*/  @!P4 LDG.E.U16 R19, desc[UR8][R14.64] ;  /* 0x000000080e13c981 */ /* 0x0000e4000c1e1500 */
[----:B0-----:R-:W-:Y:S02]  /*3c830*/  @!P1 IMAD.MOV.U32 R14, RZ, RZ, R9 ;  /* 0x000000ffff0e9224 */ /* 0x001fe400078e0009 */
[----:B------:R-:W-:-:S05]  /*3c840*/  @!P1 IMAD.MOV.U32 R15, RZ, RZ, R10 ;  /* 0x000000ffff0f9224 */ /* 0x000fca00078e000a */
[----:B------:R2:W3:Y:S02]  /*3c850*/  @!P1 LDG.E.U16 R20, desc[UR8][R14.64] ;  /* 0x000000080e149981 */ /* 0x0004e4000c1e1500 */
[----:B--2---:R-:W-:Y:S02]  /*3c860*/  @!P4 IMAD.MOV.U32 R14, RZ, RZ, R7 ;  /* 0x000000ffff0ec224 */ /* 0x004fe400078e0007 */
[----:B----4-:R-:W-:-:S05]  /*3c870*/  @!P4 IMAD.MOV.U32 R15, RZ, RZ, R8 ;  /* 0x000000ffff0fc224 */ /* 0x010fca00078e0008 */
[----:B------:R0:W2:Y:S02]  /*3c880*/  @!P4 LDG.E.U16 R21, desc[UR8][R14.64] ;  /* 0x000000080e15c981 */ /* 0x0000a4000c1e1500 */
[----:B0-----:R-:W-:Y:S02]  /*3c890*/  @!P4 IMAD.MOV.U32 R14, RZ, RZ, R5 ;  /* 0x000000ffff0ec224 */ /* 0x001fe400078e0005 */
[----:B------:R-:W-:-:S05]  /*3c8a0*/  @!P4 IMAD.MOV.U32 R15, RZ, RZ, R6 ;  /* 0x000000ffff0fc224 */ /* 0x000fca00078e0006 */
[----:B------:R-:W4:Y:S04]  /*3c8b0*/  @!P4 LDG.E.U16 R4, desc[UR8][R14.64] ;  /* 0x000000080e04c981 */ /* 0x000f28000c1e1500 */
[----:B------:R-:W-:Y:S04]  /*3c8c0*/  STL [R1+0x41d4], R16 ;  /* 0x0041d41001007387 */ /* 0x000fe80000100800 */
[----:B------:R-:W4:Y:S04]  /*3c8d0*/  LDL R2, [R1+0x2fb0] ;  /* 0x002fb00001027983 */ /* 0x000f280000100800 */
[----:B------:R-:W4:Y:S04]  /*3c8e0*/  LDL R3, [R1+0x2fac] ;  /* 0x002fac0001037983 */ /* 0x000f280000100800 */
[----:B------:R-:W-:Y:S04]  /*3c8f0*/  STL [R1+0x41d8], R17 ;  /* 0x0041d81101007387 */ /* 0x000fe80000100800 */
[----:B---3--:R-:W-:Y:S04]  /*3c900*/  STL [R1+0x41dc], R19 ;  /* 0x0041dc1301007387 */ /* 0x008fe80000100800 */
[----:B------:R-:W-:Y:S04]  /*3c910*/  STL [R1+0x41e0], R20 ;  /* 0x0041e01401007387 */ /* 0x000fe80000100800 */
[----:B--2---:R-:W-:Y:S04]  /*3c920*/  STL [R1+0x41e4], R21 ;  /* 0x0041e41501007387 */ /* 0x004fe80000100800 */
[----:B----4-:R0:W-:Y:S01]  /*3c930*/  STL [R1+0xf94], R4 ;  /* 0x000f940401007387 */ /* 0x0101e20000100800 */
[----:B------:R-:W-:-:S03]  /*3c940*/  @!P1 IMAD.MOV.U32 R14, RZ, RZ, R2 ;  /* 0x000000ffff0e9224 */ /* 0x000fc600078e0002 */
[----:B0-----:R-:W2:Y:S04]  /*3c950*/  LDL.LU R4, [R1+0x1d4] ;  /* 0x0001d40001047983 */ /* 0x001ea80000300800 */
[----:B------:R-:W3:Y:S04]  /*3c960*/  LDL.LU R5, [R1+0x2d0] ;  /* 0x0002d00001057983 */ /* 0x000ee80000300800 */
[----:B------:R-:W4:Y:S04]  /*3c970*/  LDL.LU R6, [R1+0x2a8] ;  /* 0x0002a80001067983 */ /* 0x000f280000300800 */
        /* <DEDUP_REMOVED lines=10> */
[----:B------:R-:W-:-:S03]  /*3ca20*/  @!P1 IMAD.MOV.U32 R15, RZ, RZ, R3 ;  /* 0x000000ffff0f9224 */ /* 0x000fc600078e0003 */
[----:B------:R-:W2:Y:S04]  /*3ca30*/  LDL.LU R25, [R1+0x250] ;  /* 0x0002500001197983 */ /* 0x000ea80000300800 */
[----:B------:R-:W2:Y:S04]  /*3ca40*/  LDL.LU R26, [R1+0x248] ;  /* 0x00024800011a7983 */ /* 0x000ea80000300800 */
[----:B------:R-:W2:Y:S04]  /*3ca50*/  LDL.LU R27, [R1+0x240] ;  /* 0x00024000011b7983 */ /* 0x000ea80000300800 */
[----:B------:R-:W2:Y:S04]  /*3ca60*/  LDL.LU R28, [R1+0x238] ;  /* 0x00023800011c7983 */ /* 0x000ea80000300800 */
[----:B------:R-:W2:Y:S04]  /*3ca70*/  LDL.LU R29, [R1+0x230] ;  /* 0x00023000011d7983 */ /* 0x000ea80000300800 */
        /* <DEDUP_REMOVED lines=542> */
[----:B------:R-:W-:-:S03]  /*3ec60*/  PRMT R0, RZ, 0x7610, R0 ;  /* 0x00007610ff007816 */ /* 0x000fc60000000000 */
[----:B------:R-:W-:Y:S04]  /*3ec70*/  STL [R1+0x37fc], R14 ;  /* 0x0037fc0e01007387 */ /* 0x000fe80000100800 */
[----:B------:R-:W-:Y:S04]  /*3ec80*/  STL [R1+0x3804], R14 ;  /* 0x0038040e01007387 */ /* 0x000fe80000100800 */
[----:B------:R-:W-:Y:S04]  /*3ec90*/  STL [R1+0x380c], R14 ;  /* 0x00380c0e01007387 */ /* 0x000fe80000100800 */
[----:B------:R-:W-:Y:S04]  /*3eca0*/  STL [R1+0x3814], R14 ;  /* 0x0038140e01007387 */ /* 0x000fe80000100800 */
[----:B------:R-:W-:Y:S04]  /*3ecb0*/  STL [R1+0x381c], R14 ;  /* 0x00381c0e01007387 */ /* 0x000fe80000100800 */
[----:B------:R-:W-:Y:S04]  /*3ecc0*/  STL [R1+0x3824], R14 ;  /* 0x0038240e01007387 */ /* 0x000fe80000100800 */
[----:B------:R-:W2:Y:S04]  /*3ecd0*/  @!P1 LDG.E.U16 R0, desc[UR8][R14.64] ;  /* 0x000000080e009981 */ /* 0x000ea8000c1e1500 */
        /* <DEDUP_REMOVED lines=246> */
[----:B------:R-:W0:Y:S03]  /*3fc40*/  S2R R3, SR_TID.X ;  /* 0x0000000000037919 */ /* 0x000e260000002100 */
        /* <DEDUP_REMOVED lines=32> */
[----:B0-----:R-:W-:-:S03]  /*3fe50*/  IMAD.SHL.U32 R16, R3, 0x2, RZ ;  /* 0x0000000203107824 */ /* 0x001fc600078e00ff */
[----:B------:R-:W-:Y:S01]  /*3fe60*/  STL [R1+0x40dc], R14 ;  /* 0x0040dc0e01007387 */ /* 0x000fe20000100800 */
[----:B------:R-:W-:-:S03]  /*3fe70*/  SHF.R.S32.HI R3, RZ, 0x6, R3 ;  /* 0x00000006ff037819 */ /* 0x000fc60000011403 */
[----:B------:R-:W-:Y:S04]  /*3fe80*/  STL [R1+0x40e4], R14 ;  /* 0x0040e40e01007387 */ /* 0x000fe80000100800 */
[----:B------:R-:W-:Y:S04]  /*3fe90*/  STL [R1+0x40ec], R14 ;  /* 0x0040ec0e01007387 */ /* 0x000fe80000100800 */
[----:B------:R-:W-:Y:S04]  /*3fea0*/  STL [R1+0x40f4], R14 ;  /* 0x0040f40e01007387 */ /* 0x000fe80000100800 */
[----:B------:R-:W-:Y:S01]  /*3feb0*/  STL [R1+0x40fc], R14 ;  /* 0x0040fc0e01007387 */ /* 0x000fe20000100800 */
[----:B------:R-:W-:-:S03]  /*3fec0*/  SGXT R3, R3, 0x1 ;  /* 0x000000010303781a */ /* 0x000fc60000000200 */
        /* <DEDUP_REMOVED lines=8> */
[----:B------:R-:W-:Y:S01]  /*3ff50*/  STL [R1+0x413c], R14 ;  /* 0x00413c0e01007387 */ /* 0x000fe20000100800 */
[----:B------:R-:W-:-:S03]  /*3ff60*/  LOP3.LUT R3, R3, 0x7e, R16, 0x78, !PT ;  /* 0x0000007e03037812 */ /* 0x000fc600078e7810 */
[----:B------:R-:W-:Y:S04]  /*3ff70*/  STL [R1+0x4144], R14 ;  /* 0x0041440e01007387 */ /* 0x000fe80000100800 */
[----:B------:R-:W-:Y:S04]  /*3ff80*/  STL [R1+0x414c], R14 ;  /* 0x00414c0e01007387 */ /* 0x000fe80000100800 */
[----:B------:R-:W-:Y:S04]  /*3ff90*/  STL [R1+0x4154], R14 ;  /* 0x0041540e01007387 */ /* 0x000fe80000100800 */
[----:B------:R-:W-:Y:S04]  /*3ffa0*/  STL [R1+0x415c], R14 ;  /* 0x00415c0e01007387 */ /* 0x000fe80000100800 */
[----:B------:R-:W-:Y:S04]  /*3ffb0*/  STL [R1+0x4164], R14 ;  /* 0x0041640e01007387 */ /* 0x000fe80000100800 */
[----:B--2---:R-:W-:Y:S04]  /*3ffc0*/  STS.U16 [R3+UR5+0x40000], R4 ;  /* 0x0400000403007988 */ /* 0x004fe80008000405 */
[----:B------:R-:W-:Y:S04]  /*3ffd0*/  STL [R1+0x416c], R14 ;  /* 0x00416c0e01007387 */ /* 0x000fe80000100800 */
[----:B---3--:R-:W-:Y:S04]  /*3ffe0*/  STS.U16 [R3+UR5+0x40200], R5 ;  /* 0x0402000503007988 */ /* 0x008fe80008000405 */
[----:B------:R-:W-:Y:S04]  /*3fff0*/  STL [R1+0x4174], R14 ;  /* 0x0041740e01007387 */ /* 0x000fe80000100800 */
[----:B----4-:R-:W-:Y:S04]  /*40000*/  STS.U16 [R3+UR5+0x40400], R6 ;  /* 0x0404000603007988 */ /* 0x010fe80008000405 */
[----:B------:R-:W-:Y:S04]  /*40010*/  STL [R1+0x417c], R14 ;  /* 0x00417c0e01007387 */ /* 0x000fe80000100800 */
[----:B------:R-:W-:Y:S04]  /*40020*/  STS.U16 [R3+UR5+0x40600], R7 ;  /* 0x0406000703007988 */ /* 0x000fe80008000405 */
[----:B------:R-:W-:Y:S04]  /*40030*/  STL [R1+0x41e8], R14 ;  /* 0x0041e80e01007387 */ /* 0x000fe80000100800 */
[----:B------:R-:W-:Y:S04]  /*40040*/  STS.U16 [R3+UR5+0x40800], R8 ;  /* 0x0408000803007988 */ /* 0x000fe80008000405 */
[----:B------:R-:W-:Y:S04]  /*40050*/  STL [R1+0x32c4], R0 ;  /* 0x0032c40001007387 */ /* 0x000fe80000100800 */
[----:B------:R-:W-:Y:S04]  /*40060*/  STS.U16 [R3+UR5+0x40a00], R9 ;  /* 0x040a000903007988 */ /* 0x000fe80008000405 */
[----:B------:R-:W-:Y:S04]  /*40070*/  STL [R1+0x41ec], R0 ;  /* 0x0041ec0001007387 */ /* 0x000fe80000100800 */
[----:B------:R0:W-:Y:S04]  /*40080*/  STS.U16 [R3+UR5+0x40c00], R2 ;  /* 0x040c000203007988 */ /* 0x0001e80008000405 */
[----:B0-----:R-:W2:Y:S04]  /*40090*/  LDL.LU R2, [R1+0x228] ;  /* 0x0002280001027983 */ /* 0x001ea80000300800 */
[----:B------:R-:W3:Y:S04]  /*400a0*/  LDL R0, [R1+0x31b8] ;  /* 0x0031b80001007983 */ /* 0x000ee80000100800 */
[----:B---3--:R0:W-:Y:S04]  /*400b0*/  STL [R1+0x4220], R0 ;  /* 0x0042200001007387 */ /* 0x0081e80000100800 */
[----:B0-----:R-:W3:Y:S04]  /*400c0*/  LDL.LU R0, [R1+0x210] ;  /* 0x0002100001007983 */ /* 0x001ee80000300800 */
[----:B---3--:R0:W-:Y:S04]  /*400d0*/  STL [R1+0x4224], R0 ;  /* 0x0042240001007387 */ /* 0x0081e80000100800 */
[----:B0-----:R-:W3:Y:S04]  /*400e0*/  LDL.LU R0, [R1+0x218] ;  /* 0x0002180001007983 */ /* 0x001ee80000300800 */
[----:B------:R-:W-:Y:S04]  /*400f0*/  STS.U16 [R3+UR5+0x40e00], R10 ;  /* 0x040e000a03007988 */ /* 0x000fe80008000405 */
        /* <DEDUP_REMOVED lines=10> */
[----:B---3--:R0:W-:Y:S04]  /*401a0*/  STL [R1+0x4228], R0 ;  /* 0x0042280001007387 */ /* 0x0081e80000100800 */
[----:B0-----:R-:W3:Y:S04]  /*401b0*/  LDL.LU R0, [R1+0x220] ;  /* 0x0002200001007983 */ /* 0x001ee80000300800 */
[----:B------:R-:W4:Y:S04]  /*401c0*/  LDL.LU R14, [R1+0x208] ;  /* 0x00020800010e7983 */ /* 0x000f280000300800 */
        /* <DEDUP_REMOVED lines=24> */
[----:B--2---:R0:W-:Y:S04]  /*40350*/  STS.U16 [R3+UR5+0x42400], R2 ;  /* 0x0424000203007988 */ /* 0x0041e80008000405 */
[----:B------:R-:W2:Y:S04]  /*40360*/  LDL.LU R28, [R1+0x23c] ;  /* 0x00023c00011c7983 */ /* 0x000ea80000300800 */
[----:B0-----:R-:W2:Y:S04]  /*40370*/  LDL.LU R2, [R1+0x234] ;  /* 0x0002340001027983 */ /* 0x001ea80000300800 */
[----:B---3--:R0:W-:Y:S04]  /*40380*/  STS.U16 [R3+UR5+0x42600], R0 ;  /* 0x0426000003007988 */ /* 0x0081e80008000405 */
[----:B0-----:R-:W3:Y:S04]  /*40390*/  LDL.LU R0, [R1+0x4228] ;  /* 0x0042280001007983 */ /* 0x001ee80000300800 */
[----:B---3--:R0:W-:Y:S04]  /*403a0*/  STS.U16 [R3+UR5+0x42800], R0 ;  /* 0x0428000003007988 */ /* 0x0081e80008000405 */
[----:B0-----:R-:W3:Y:S04]  /*403b0*/  LDL.LU R0, [R1+0x4224] ;  /* 0x0042240001007983 */ /* 0x001ee80000300800 */
[----:B---3--:R0:W-:Y:S04]  /*403c0*/  STS.U16 [R3+UR5+0x42a00], R0 ;  /* 0x042a000003007988 */ /* 0x0081e80008000405 */
[----:B0-----:R-:W3:Y:S04]  /*403d0*/  LDL.LU R0, [R1+0x4220] ;  /* 0x0042200001007983 */ /* 0x001ee80000300800 */
[----:B----4-:R-:W-:Y:S04]  /*403e0*/  STS.U16 [R3+UR5+0x42c00], R14 ;  /* 0x042c000e03007988 */ /* 0x010fe80008000405 */
        /* <DEDUP_REMOVED lines=9> */
[----:B---3--:R-:W-:Y:S04]  /*40480*/  STS.U16 [R0+UR5+0x40100], R5 ;  /* 0x0401000500007988 */ /* 0x008fe80008000405 */
[----:B------:R0:W-:Y:S04]  /*40490*/  STS.U16 [R0+UR5+0x40300], R29 ;  /* 0x0403001d00007988 */ /* 0x0001e80008000405 */
        /* <DEDUP_REMOVED lines=13> */
[----:B--2---:R-:W-:Y:S04]  /*40570*/  STS.U16 [R0+UR5+0x41f00], R28 ;  /* 0x041f001c00007988 */ /* 0x004fe80008000405 */
[----:B0-----:R-:W2:Y:S04]  /*40580*/  LDL.LU R29, [R1+0x22c] ;  /* 0x00022c00011d7983 */ /* 0x001ea80000300800 */
[----:B------:R0:W-:Y:S04]  /*40590*/  STS.U16 [R0+UR5+0x42100], R2 ;  /* 0x0421000200007988 */ /* 0x0001e80008000405 */
[----:B0-----:R-:W3:Y:S04]  /*405a0*/  LDL.LU R2, [R1+0x214] ;  /* 0x0002140001027983 */ /* 0x001ee80000300800 */
[----:B---3--:R0:W-:Y:S04]  /*405b0*/  STL [R1+0x4218], R2 ;  /* 0x0042180201007387 */ /* 0x0081e80000100800 */
[----:B0-----:R-:W3:Y:S04]  /*405c0*/  LDL.LU R2, [R1+0x21c] ;  /* 0x00021c0001027983 */ /* 0x001ee80000300800 */
        /* <DEDUP_REMOVED lines=46> */
[----:B---3--:R0:W-:Y:S04]  /*408b0*/  STS.U16 [R0+UR5+0x43f00], R2 ;  /* 0x043f000200007988 */ /* 0x0081e80008000405 */
[----:B0-----:R-:W3:Y:S04]  /*408c0*/  LDL.LU R0, [R1+0x164] ;  /* 0x0001640001007983 */ /* 0x001ee80000300800 */
[----:B---3--:R0:W-:Y:S04]  /*408d0*/  STL [R1+0x4208], R0 ;  /* 0x0042080001007387 */ /* 0x0081e80000100800 */
[----:B0-----:R-:W3:Y:S04]  /*408e0*/  LDL.LU R0, [R1+0x168] ;  /* 0x0001680001007983 */ /* 0x001ee80000300800 */
[----:B---3--:R0:W-:Y:S04]  /*408f0*/  STL [R1+0x420c], R0 ;  /* 0x00420c0001007387 */ /* 0x0081e80000100800 */
[----:B0-----:R-:W3:Y:S01]  /*40900*/  LDL.LU R0, [R1+0x16c] ;  /* 0x00016c0001007983 */ /* 0x001ee20000300800 */
[----:B------:R-:W0:Y:S03]  /*40910*/  S2R R2, SR_TID.X ;  /* 0x0000000000027919 */ /* 0x000e260000002100 */
[----:B---3--:R1:W-:Y:S04]  /*40920*/  STL [R1+0x4210], R0 ;  /* 0x0042100001007387 */ /* 0x0083e80000100800 */
[----:B-1----:R-:W3:Y:S01]  /*40930*/  LDL.LU R0, [R1+0x170] ;  /* 0x0001700001007983 */ /* 0x002ee20000300800 */
[----:B0-----:R-:W-:-:S03]  /*40940*/  LOP3.LUT R2, R2, 0x7f, RZ, 0xc0, !PT ;  /* 0x0000007f02027812 */ /* 0x001fc600078ec0ff */
[----:B------:R-:W4:Y:S04]  /*40950*/  LDL.LU R14, [R1+0x160] ;  /* 0x00016000010e7983 */ /* 0x000f280000300800 */
[----:B------:R-:W4:Y:S04]  /*40960*/  LDL.LU R15, [R1+0x15c] ;  /* 0x00015c00010f7983 */ /* 0x000f280000300800 */
[----:B------:R-:W4:Y:S04]  /*40970*/  LDL.LU R21, [R1+0x158] ;  /* 0x0001580001157983 */ /* 0x000f280000300800 */
[----:B------:R-:W4:Y:S01]  /*40980*/  LDL.LU R20, [R1+0x154] ;  /* 0x0001540001147983 */ /* 0x000f220000300800 */
[----:B------:R-:W-:-:S03]  /*40990*/  IMAD.SHL.U32 R2, R2, 0x2, RZ ;  /* 0x0000000202027824 */ /* 0x000fc600078e00ff */
[----:B------:R-:W4:Y:S04]  /*409a0*/  LDL.LU R19, [R1+0x150] ;  /* 0x0001500001137983 */ /* 0x000f280000300800 */
[----:B------:R-:W4:Y:S04]  /*409b0*/  LDL.LU R17, [R1+0x14c] ;  /* 0x00014c0001117983 */ /* 0x000f280000300800 */
[----:B------:R-:W4:Y:S04]  /*409c0*/  LDL.LU R16, [R1+0x148] ;  /* 0x0001480001107983 */ /* 0x000f280000300800 */
[----:B------:R-:W4:Y:S04]  /*409d0*/  LDL.LU R18, [R1+0x144] ;  /* 0x0001440001127983 */ /* 0x000f280000300800 */
[----:B------:R-:W4:Y:S04]  /*409e0*/  LDL.LU R22, [R1+0x140] ;  /* 0x0001400001167983 */ /* 0x000f280000300800 */
[----:B------:R0:W-:Y:S04]  /*409f0*/  STS.U16 [R2+UR5], R4 ;  /* 0x0000000402007988 */ /* 0x0001e80008000405 */
[----:B------:R-:W4:Y:S04]  /*40a00*/  LDL.LU R3, [R1+0x13c] ;  /* 0x00013c0001037983 */ /* 0x000f280000300800 */
[----:B------:R1:W-:Y:S04]  /*40a10*/  STS.U16 [R2+UR5+0x100], R5 ;  /* 0x0001000502007988 */ /* 0x0003e80008000405 */
[----:B------:R0:W-:Y:S04]  /*40a20*/  STS.U16 [R2+UR5+0x1000], R6 ;  /* 0x0010000602007988 */ /* 0x0001e80008000405 */
[----:B------:R0:W-:Y:S04]  /*40a30*/  STS.U16 [R2+UR5+0x1100], R7 ;  /* 0x0011000702007988 */ /* 0x0001e80008000405 */
[----:B------:R1:W-:Y:S04]  /*40a40*/  STS.U16 [R2+UR5+0x2000], R8 ;  /* 0x0020000802007988 */ /* 0x0003e80008000405 */
[----:B------:R2:W-:Y:S04]  /*40a50*/  STS.U16 [R2+UR5+0x2100], R9 ;  /* 0x0021000902007988 */ /* 0x0005e80008000405 */
[----:B0-----:R-:W4:Y:S04]  /*40a60*/  LDL.LU R4, [R1+0x138] ;  /* 0x0001380001047983 */ /* 0x001f280000300800 */
[----:B-1----:R-:W4:Y:S04]  /*40a70*/  LDL.LU R5, [R1+0x134] ;  /* 0x0001340001057983 */ /* 0x002f280000300800 */
[----:B------:R-:W4:Y:S04]  /*40a80*/  LDL.LU R6, [R1+0x130] ;  /* 0x0001300001067983 */ /* 0x000f280000300800 */
[----:B------:R-:W4:Y:S04]  /*40a90*/  LDL.LU R7, [R1+0x12c] ;  /* 0x00012c0001077983 */ /* 0x000f280000300800 */
[----:B------:R-:W4:Y:S04]  /*40aa0*/  LDL.LU R8, [R1+0x128] ;  /* 0x0001280001087983 */ /* 0x000f280000300800 */
[----:B------:R0:W-:Y:S04]  /*40ab0*/  STS.U16 [R2+UR5+0x3000], R10 ;  /* 0x0030000a02007988 */ /* 0x0001e80008000405 */
[----:B--2---:R-:W2:Y:S04]  /*40ac0*/  LDL.LU R9, [R1+0x124] ;  /* 0x0001240001097983 */ /* 0x004ea80000300800 */
[----:B------:R1:W-:Y:S04]  /*40ad0*/  STS.U16 [R2+UR5+0x3100], R11 ;  /* 0x0031000b02007988 */ /* 0x0003e80008000405 */
[----:B------:R0:W-:Y:S04]  /*40ae0*/  STS.U16 [R2+UR5+0x4000], R12 ;  /* 0x0040000c02007988 */ /* 0x0001e80008000405 */
[----:B------:R0:W-:Y:S04]  /*40af0*/  STS.U16 [R2+UR5+0x4100], R13 ;  /* 0x0041000d02007988 */ /* 0x0001e80008000405 */
[----:B------:R1:W-:Y:S04]  /*40b00*/  STS.U16 [R2+UR5+0x5000], R23 ;  /* 0x0050001702007988 */ /* 0x0003e80008000405 */
[----:B------:R1:W-:Y:S04]  /*40b10*/  STS.U16 [R2+UR5+0x5100], R24 ;  /* 0x0051001802007988 */ /* 0x0003e80008000405 */
[----:B0-----:R-:W2:Y:S04]  /*40b20*/  LDL.LU R10, [R1+0x120] ;  /* 0x00012000010a7983 */ /* 0x001ea80000300800 */
[----:B-1----:R-:W2:Y:S04]  /*40b30*/  LDL.LU R11, [R1+0x11c] ;  /* 0x00011c00010b7983 */ /* 0x002ea80000300800 */
[----:B------:R-:W2:Y:S04]  /*40b40*/  LDL.LU R12, [R1+0x118] ;  /* 0x00011800010c7983 */ /* 0x000ea80000300800 */
[----:B------:R-:W2:Y:S04]  /*40b50*/  LDL.LU R13, [R1+0x114] ;  /* 0x00011400010d7983 */ /* 0x000ea80000300800 */
[----:B------:R-:W2:Y:S04]  /*40b60*/  LDL.LU R23, [R1+0x110] ;  /* 0x0001100001177983 */ /* 0x000ea80000300800 */
[----:B------:R0:W-:Y:S04]  /*40b70*/  STS.U16 [R2+UR5+0x6000], R25 ;  /* 0x0060001902007988 */ /* 0x0001e80008000405 */
[----:B------:R-:W2:Y:S04]  /*40b80*/  LDL.LU R24, [R1+0x10c] ;  /* 0x00010c0001187983 */ /* 0x000ea80000300800 */
        /* <DEDUP_REMOVED lines=9> */
[----:B---3--:R0:W-:Y:S04]  /*40c20*/  STS.U16 [R2+UR5+0x8100], R0 ;  /* 0x0081000002007988 */ /* 0x0081e80008000405 */
[----:B0-----:R-:W3:Y:S04]  /*40c30*/  LDL.LU R0, [R1+0x4210] ;  /* 0x0042100001007983 */ /* 0x001ee80000300800 */
[----:B---3--:R0:W-:Y:S04]  /*40c40*/  STS.U16 [R2+UR5+0x9000], R0 ;  /* 0x0090000002007988 */ /* 0x0081e80008000405 */
[----:B0-----:R-:W3:Y:S04]  /*40c50*/  LDL.LU R0, [R1+0x420c] ;  /* 0x00420c0001007983 */ /* 0x001ee80000300800 */
[----:B---3--:R0:W-:Y:S04]  /*40c60*/  STS.U16 [R2+UR5+0x9100], R0 ;  /* 0x0091000002007988 */ /* 0x0081e80008000405 */
[----:B0-----:R-:W3:Y:S04]  /*40c70*/  LDL.LU R0, [R1+0x4208] ;  /* 0x0042080001007983 */ /* 0x001ee80000300800 */
[----:B---3--:R0:W-:Y:S04]  /*40c80*/  STS.U16 [R2+UR5+0xa000], R0 ;  /* 0x00a0000002007988 */ /* 0x0081e80008000405 */
[----:B0-----:R-:W3:Y:S04]  /*40c90*/  LDL.LU R0, [R1+0xe8] ;  /* 0x0000e80001007983 */ /* 0x001ee80000300800 */
[----:B---3--:R0:W-:Y:S04]  /*40ca0*/  STL [R1+0x41fc], R0 ;  /* 0x0041fc0001007387 */ /* 0x0081e80000100800 */
[----:B0-----:R-:W3:Y:S04]  /*40cb0*/  LDL.LU R0, [R1+0xec] ;  /* 0x0000ec0001007983 */ /* 0x001ee80000300800 */
[----:B---3--:R0:W-:Y:S04]  /*40cc0*/  STL [R1+0x4200], R0 ;  /* 0x0042000001007387 */ /* 0x0081e80000100800 */
        /* <DEDUP_REMOVED lines=28> */
[----:B------:R0:W-:Y:S04]  /*40e90*/  STS.U16 [R2+UR5+0x11000], R7 ;  /* 0x0110000702007988 */ /* 0x0001e80008000405 */
[----:B------:R-:W4:Y:S04]  /*40ea0*/  LDL.LU R6, [R1+0xb4] ;  /* 0x0000b40001067983 */ /* 0x000f280000300800 */
[----:B------:R1:W-:Y:S04]  /*40eb0*/  STS.U16 [R2+UR5+0x11100], R8 ;  /* 0x0111000802007988 */ /* 0x0003e80008000405 */
[----:B--2---:R2:W-:Y:S04]  /*40ec0*/  STS.U16 [R2+UR5+0x12000], R9 ;  /* 0x0120000902007988 */ /* 0x0045e80008000405 */
[----:B------:R0:W-:Y:S04]  /*40ed0*/  STS.U16 [R2+UR5+0x12100], R10 ;  /* 0x0121000a02007988 */ /* 0x0001e80008000405 */
[----:B------:R1:W-:Y:S04]  /*40ee0*/  STS.U16 [R2+UR5+0x13000], R11 ;  /* 0x0130000b02007988 */ /* 0x0003e80008000405 */
[----:B------:R2:W-:Y:S04]  /*40ef0*/  STS.U16 [R2+UR5+0x13100], R12 ;  /* 0x0131000c02007988 */ /* 0x0005e80008000405 */
[----:B0-----:R-:W4:Y:S04]  /*40f00*/  LDL.LU R7, [R1+0xb0] ;  /* 0x0000b00001077983 */ /* 0x001f280000300800 */
[----:B-1----:R-:W4:Y:S04]  /*40f10*/  LDL.LU R8, [R1+0xac] ;  /* 0x0000ac0001087983 */ /* 0x002f280000300800 */
[----:B--2---:R-:W2:Y:S04]  /*40f20*/  LDL.LU R9, [R1+0xa8] ;  /* 0x0000a80001097983 */ /* 0x004ea80000300800 */
        /* <DEDUP_REMOVED lines=17> */
[----:B0-----:R-:W2:Y:S04]  /*41040*/  LDL.LU R28, [R1+0x80] ;  /* 0x00008000011c7983 */ /* 0x001ea80000300800 */
[----:B-1----:R-:W2:Y:S04]  /*41050*/  LDL.LU R29, [R1+0x7c] ;  /* 0x00007c00011d7983 */ /* 0x002ea80000300800 */
        /* <DEDUP_REMOVED lines=41> */
[----:B--2---:R1:W-:Y:S04]  /*412f0*/  STS.U16 [R2+UR5+0x21100], R9 ;  /* 0x0211000902007988 */ /* 0x0043e80008000405 */
[----:B------:R2:W-:Y:S04]  /*41300*/  STS.U16 [R2+UR5+0x22000], R10 ;  /* 0x0220000a02007988 */ /* 0x0005e80008000405 */
        /* <DEDUP_REMOVED lines=24> */
[----:B-1----:R-:W2:Y:S04]  /*41490*/  LDL.LU R15, [R1] ;  /* 0x00000000010f7983 */ /* 0x002ea80000300800 */
        /* <DEDUP_REMOVED lines=19> */
[----:B------:R-:W4:Y:S04]  /*415d0*/  LDL.LU R14, [R1+0x41e8] ;  /* 0x0041e800010e7983 */ /* 0x000f280000300800 */
        /* <DEDUP_REMOVED lines=9> */
[----:B------:R-:W4:Y:S04]  /*41670*/  LDL.LU R5, [R1+0x41c0] ;  /* 0x0041c00001057983 */ /* 0x000f280000300800 */
[----:B------:R0:W-:Y:S04]  /*41680*/  STS.U16 [R2+UR5+0x2f000], R6 ;  /* 0x02f0000602007988 */ /* 0x0001e80008000405 */
[----:B------:R1:W-:Y:S04]  /*41690*/  STS.U16 [R2+UR5+0x2f100], R7 ;  /* 0x02f1000702007988 */ /* 0x0003e80008000405 */
[----:B------:R0:W-:Y:S04]  /*416a0*/  STS.U16 [R2+UR5+0x30000], R8 ;  /* 0x0300000802007988 */ /* 0x0001e80008000405 */
[----:B------:R0:W-:Y:S04]  /*416b0*/  STS.U16 [R2+UR5+0x30100], R9 ;  /* 0x0301000902007988 */ /* 0x0001e80008000405 */
[----:B--2---:R2:W-:Y:S04]  /*416c0*/  STS.U16 [R2+UR5+0x31000], R10 ;  /* 0x0310000a02007988 */ /* 0x0045e80008000405 */
[----:B------:R2:W-:Y:S04]  /*416d0*/  STS.U16 [R2+UR5+0x31100], R11 ;  /* 0x0311000b02007988 */ /* 0x0005e80008000405 */
[----:B0-----:R-:W4:Y:S04]  /*416e0*/  LDL.LU R6, [R1+0x41bc] ;  /* 0x0041bc0001067983 */ /* 0x001f280000300800 */
[----:B-1----:R-:W4:Y:S04]  /*416f0*/  LDL.LU R7, [R1+0x41b8] ;  /* 0x0041b80001077983 */ /* 0x002f280000300800 */
[----:B------:R-:W4:Y:S04]  /*41700*/  LDL.LU R8, [R1+0x41b4] ;  /* 0x0041b40001087983 */ /* 0x000f280000300800 */
[----:B------:R-:W4:Y:S04]  /*41710*/  LDL.LU R9, [R1+0x41b0] ;  /* 0x0041b00001097983 */ /* 0x000f280000300800 */
[----:B--2---:R-:W2:Y:S04]  /*41720*/  LDL.LU R10, [R1+0x41ac] ;  /* 0x0041ac00010a7983 */ /* 0x004ea80000300800 */
[----:B------:R-:W2:Y:S04]  /*41730*/  LDL.LU R11, [R1+0x41a8] ;  /* 0x0041a800010b7983 */ /* 0x000ea80000300800 */
[----:B------:R0:W-:Y:S04]  /*41740*/  STS.U16 [R2+UR5+0x32000], R12 ;  /* 0x0320000c02007988 */ /* 0x0001e80008000405 */
        /* <DEDUP_REMOVED lines=10> */
[----:B------:R-:W2:Y:S04]  /*417f0*/  LDL.LU R26, [R1+0x4190] ;  /* 0x00419000011a7983 */ /* 0x000ea80000300800 */
[----:B------:R0:W-:Y:S04]  /*41800*/  STS.U16 [R2+UR5+0x35000], R27 ;  /* 0x0350001b02007988 */ /* 0x0001e80008000405 */
[----:B------:R1:W-:Y:S04]  /*41810*/  STS.U16 [R2+UR5+0x35100], R28 ;  /* 0x0351001c02007988 */ /* 0x0003e80008000405 */
[----:B------:R1:W-:Y:S04]  /*41820*/  STS.U16 [R2+UR5+0x36000], R29 ;  /* 0x0360001d02007988 */ /* 0x0003e80008000405 */
[----:B0-----:R-:W2:Y:S04]  /*41830*/  LDL.LU R27, [R1+0x418c] ;  /* 0x00418c00011b7983 */ /* 0x001ea80000300800 */
[----:B-1----:R-:W2:Y:S04]  /*41840*/  LDL.LU R28, [R1+0x4188] ;  /* 0x00418800011c7983 */ /* 0x002ea80000300800 */
[----:B------:R-:W2:Y:S04]  /*41850*/  LDL.LU R29, [R1+0x4184] ;  /* 0x00418400011d7983 */ /* 0x000ea80000300800 */
[----:B---3--:R0:W-:Y:S04]  /*41860*/  STS.U16 [R2+UR5+0x3f000], R4 ;  /* 0x03f0000402007988 */ /* 0x0081e80008000405 */
[----:B----4-:R1:W-:Y:S04]  /*41870*/  STS.U16 [R2+UR5+0x3e100], R5 ;  /* 0x03e1000502007988 */ /* 0x0103e80008000405 */
[----:B0-----:R-:W3:Y:S04]  /*41880*/  LDL R4, [R1+0x2bf8] ;  /* 0x002bf80001047983 */ /* 0x001ee80000100800 */
[----:B-1----:R-:W3:Y:S01]  /*41890*/  LDL R5, [R1+0x2bfc] ;  /* 0x002bfc0001057983 */ /* 0x002ee20000100800 */
[----:B------:R-:W-:-:S02]  /*418a0*/  PRMT R14, RZ, 0x7610, R14 ;  /* 0x00007610ff0e7816 */ /* 0x000fc4000000000e */
[----:B---3--:R-:W-:-:S04]  /*418b0*/  @!P4 LOP3.LUT R5, R5, R4, RZ, 0x3c, !PT ;  /* 0x000000040505c212 */ /* 0x008fc800078e3cff */
[----:B------:R-:W-:-:S04]  /*418c0*/  @!P4 LOP3.LUT R4, R5, R4, RZ, 0x3c, !PT ;  /* 0x000000040504c212 */ /* 0x000fc800078e3cff */
[----:B------:R-:W-:-:S05]  /*418d0*/  @!P4 LOP3.LUT R5, R5, R4, RZ, 0x3c, !PT ;  /* 0x000000040505c212 */ /* 0x000fca00078e3cff */
[----:B------:R-:W3:Y:S04]  /*418e0*/  @!P4 LDG.E.U16 R14, desc[UR8][R4.64] ;  /* 0x00000008040ec981 */ /* 0x000ee8000c1e1500 */
[----:B------:R0:W-:Y:S04]  /*418f0*/  STS.U16 [R2+UR5+0x36100], R15 ;  /* 0x0361000f02007988 */ /* 0x0001e80008000405 */
[----:B--2---:R-:W-:Y:S04]  /*41900*/  STS.U16 [R2+UR5+0x37000], R29 ;  /* 0x0370001d02007988 */ /* 0x004fe80008000405 */
[----:B------:R-:W-:Y:S04]  /*41910*/  STS.U16 [R2+UR5+0x37100], R28 ;  /* 0x0371001c02007988 */ /* 0x000fe80008000405 */
[----:B------:R-:W-:Y:S04]  /*41920*/  STS.U16 [R2+UR5+0x38000], R27 ;  /* 0x0380001b02007988 */ /* 0x000fe80008000405 */
[----:B------:R-:W-:Y:S04]  /*41930*/  STS.U16 [R2+UR5+0x38100], R26 ;  /* 0x0381001a02007988 */ /* 0x000fe80008000405 */
[----:B------:R-:W-:Y:S04]  /*41940*/  STS.U16 [R2+UR5+0x39000], R25 ;  /* 0x0390001902007988 */ /* 0x000fe80008000405 */
[----:B------:R-:W-:Y:S01]  /*41950*/  STS.U16 [R2+UR5+0x39100], R24 ;  /* 0x0391001802007988 */ /* 0x000fe20008000405 */
[----:B0-----:R-:W-:-:S03]  /*41960*/  LOP3.LUT R15, R2, 0x10, RZ, 0x3c, !PT ;  /* 0x00000010020f7812 */ /* 0x001fc600078e3cff */
        /* <DEDUP_REMOVED lines=16> */
[----:B------:R0:W-:Y:S04]  /*41a70*/  STS.U16 [R15+UR5+0x3200], R21 ;  /* 0x003200150f007988 */ /* 0x0001e80008000405 */
[----:B0-----:R-:W2:Y:S04]  /*41a80*/  LDL.LU R15, [R1+0x4180] ;  /* 0x00418000010f7983 */ /* 0x001ea80000300800 */
[----:B---3--:R0:W-:Y:S04]  /*41a90*/  STL [R1+0xf8c], R14 ;  /* 0x000f8c0e01007387 */ /* 0x0081e80000100800 */
[----:B0-----:R-:W3:Y:S04]  /*41aa0*/  LDL.LU R14, [R1+0x417c] ;  /* 0x00417c00010e7983 */ /* 0x001ee80000300800 */
[----:B------:R-:W4:Y:S04]  /*41ab0*/  LDL R4, [R1+0x2bf0] ;  /* 0x002bf00001047983 */ /* 0x000f280000100800 */
[----:B------:R-:W4:Y:S01]  /*41ac0*/  LDL R5, [R1+0x2bf4] ;  /* 0x002bf40001057983 */ /* 0x000f220000100800 */
[----:B--2---:R-:W-:-:S02]  /*41ad0*/  PRMT R15, RZ, 0x7610, R15 ;  /* 0x00007610ff0f7816 */ /* 0x004fc4000000000f */
[----:B----4-:R-:W-:-:S04]  /*41ae0*/  @!P1 LOP3.LUT R5, R5, R4, RZ, 0x3c, !PT ;  /* 0x0000000405059212 */ /* 0x010fc800078e3cff */
[----:B------:R-:W-:-:S04]  /*41af0*/  @!P1 LOP3.LUT R4, R5, R4, RZ, 0x3c, !PT ;  /* 0x0000000405049212 */ /* 0x000fc800078e3cff */
[----:B------:R-:W-:-:S05]  /*41b00*/  @!P1 LOP3.LUT R5, R5, R4, RZ, 0x3c, !PT ;  /* 0x0000000405059212 */ /* 0x000fca00078e3cff */
[----:B------:R-:W2:Y:S04]  /*41b10*/  @!P1 LDG.E.U16 R15, desc[UR8][R4.64] ;  /* 0x00000008040f9981 */ /* 0x000ea8000c1e1500 */
[----:B--2---:R0:W-:Y:S04]  /*41b20*/  STL [R1+0xf88], R15 ;  /* 0x000f880f01007387 */ /* 0x0041e80000100800 */
[----:B0-----:R-:W2:Y:S04]  /*41b30*/  LDL.LU R15, [R1+0x4178] ;  /* 0x00417800010f7983 */ /* 0x001ea80000300800 */
[----:B------:R-:W4:Y:S04]  /*41b40*/  LDL R4, [R1+0x2be8] ;  /* 0x002be80001047983 */ /* 0x000f280000100800 */
[----:B------:R-:W4:Y:S01]  /*41b50*/  LDL R5, [R1+0x2bec] ;  /* 0x002bec0001057983 */ /* 0x000f220000100800 */
[----:B---3--:R-:W-:-:S02]  /*41b60*/  PRMT R14, RZ, 0x7610, R14 ;  /* 0x00007610ff0e7816 */ /* 0x008fc4000000000e */
[----:B----4-:R-:W-:-:S04]  /*41b70*/  @!P4 LOP3.LUT R5, R5, R4, RZ, 0x3c, !PT ;  /* 0x000000040505c212 */ /* 0x010fc800078e3cff */
[----:B------:R-:W-:-:S04]  /*41b80*/  @!P4 LOP3.LUT R4, R5, R4, RZ, 0x3c, !PT ;  /* 0x000000040504c212 */ /* 0x000fc800078e3cff */
[----:B------:R-:W-:-:S05]  /*41b90*/  @!P4 LOP3.LUT R5, R5, R4, RZ, 0x3c, !PT ;  /* 0x000000040505c212 */ /* 0x000fca00078e3cff */
[----:B------:R-:W3:Y:S04]  /*41ba0*/  @!P4 LDG.E.U16 R14, desc[UR8][R4.64] ;  /* 0x00000008040ec981 */ /* 0x000ee8000c1e1500 */
        /* <DEDUP_REMOVED lines=6186> */
[----:B------:R-:W4:Y:S02]  /*59e50*/  LDL R5, [R1+0x134c] ;  /* 0x00134c0001057983 */ /* 0x000f240000100800 */
[----:B----4-:R-:W-:-:S02]  /*59e60*/  @!P1 LOP3.LUT R5, R5, R4, RZ, 0x3c, !PT ;  /* 0x0000000405059212 */ /* 0x010fc400078e3cff */
[----:B--2---:R-:W-:Y:S02]  /*59e70*/  PRMT R15, RZ, 0x7610, R15 ;  /* 0x00007610ff0f7816 */ /* 0x004fe4000000000f */
        /* <DEDUP_REMOVED lines=1145> */
[----:B------:R0:W4:Y:S04]  /*5e610*/  @!P4 LDG.E.U16 R0, desc[UR8][R4.64] ;  /* 0x000000080400c981 */ /* 0x000128000c1e1500 */
[----:B------:R-:W0:Y:S04]  /*5e620*/  LDL R4, [R1+0x2d44] ;  /* 0x002d440001047983 */ /* 0x000e280000100800 */
[----:B------:R-:W0:Y:S01]  /*5e630*/  LDL R5, [R1+0x2d50] ;  /* 0x002d500001057983 */ /* 0x000e220000100800 */
[----:B--2---:R-:W-:Y:S02]  /*5e640*/  PRMT R15, RZ, 0x7610, R15 ;  /* 0x00007610ff0f7816 */ /* 0x004fe4000000000f */
[----:B0-----:R-:W-:-:S04]  /*5e650*/  @!P1 LOP3.LUT R5, R5, R4, RZ, 0x3c, !PT ;  /* 0x0000000405059212 */ /* 0x001fc800078e3cff */
[----:B------:R-:W-:-:S04]  /*5e660*/  @!P1 LOP3.LUT R4, R5, R4, RZ, 0x3c, !PT ;  /* 0x0000000405049212 */ /* 0x000fc800078e3cff */
[----:B------:R-:W-:-:S05]  /*5e670*/  @!P1 LOP3.LUT R5, R5, R4, RZ, 0x3c, !PT ;  /* 0x0000000405059212 */ /* 0x000fca00078e3cff */
[----:B------:R-:W2:Y:S04]  /*5e680*/  @!P1 LDG.E.U16 R15, desc[UR8][R4.64] ;  /* 0x00000008040f9981 */ /* 0x000ea8000c1e1500 */
[----:B----4-:R-:W-:Y:S04]  /*5e690*/  STL [R1+0x32c8], R0 ;  /* 0x0032c80001007387 */ /* 0x010fe80000100800 */
        /* <DEDUP_REMOVED lines=170> */
[----:B------:R0:W2:Y:S04]  /*5f140*/  @!P4 LDG.E.U16 R15, desc[UR8][R4.64] ;  /* 0x00000008040fc981 */ /* 0x0000a8000c1e1500 */
[----:B------:R-:W0:Y:S04]  /*5f150*/  LDL R4, [R1+0x2e04] ;  /* 0x002e040001047983 */ /* 0x000e280000100800 */
[----:B------:R-:W0:Y:S01]  /*5f160*/  LDL R5, [R1+0x2e10] ;  /* 0x002e100001057983 */ /* 0x000e220000100800 */
[----:B---3--:R-:W-:Y:S02]  /*5f170*/  PRMT R14, RZ, 0x7610, R14 ;  /* 0x00007610ff0e7816 */ /* 0x008fe4000000000e */
        /* <DEDUP_REMOVED lines=8> */
[----:B------:R-:W4:Y:S04]  /*5f200*/  LDL R4, [R1+0x2e0c] ;  /* 0x002e0c0001047983 */ /* 0x000f280000100800 */
[----:B------:R-:W4:Y:S02]  /*5f210*/  LDL R5, [R1+0x2e18] ;  /* 0x002e180001057983 */ /* 0x000f240000100800 */
[----:B----4-:R-:W-:-:S02]  /*5f220*/  @!P4 LOP3.LUT R5, R5, R4, RZ, 0x3c, !PT ;  /* 0x000000040505c212 */ /* 0x010fc400078e3cff */
[----:B---3--:R-:W-:Y:S02]  /*5f230*/  PRMT R14, RZ, 0x7610, R14 ;  /* 0x00007610ff0e7816 */ /* 0x008fe4000000000e */
[----:B------:R-:W-:-:S04]  /*5f240*/  @!P4 LOP3.LUT R4, R5, R4, RZ, 0x3c, !PT ;  /* 0x000000040504c212 */ /* 0x000fc800078e3cff */
[----:B------:R-:W-:-:S05]  /*5f250*/  @!P4 LOP3.LUT R5, R5, R4, RZ, 0x3c, !PT ;  /* 0x000000040505c212 */ /* 0x000fca00078e3cff */
[----:B------:R-:W3:Y:S04]  /*5f260*/  @!P4 LDG.E.U16 R14, desc[UR8][R4.64] ;  /* 0x00000008040ec981 */ /* 0x000ee8000c1e1500 */
        /* <DEDUP_REMOVED lines=26> */
[----:B------:R-:W3:Y:S01]  /*5f410*/  @!P1 LDG.E.U16 R14, desc[UR8][R4.64] ;  /* 0x00000008040e9981 */ /* 0x000ee2000c1e1500 */
[----:B------:R-:W-:-:S03]  /*5f420*/  PRMT R12, RZ, 0x7610, R12 ;  /* 0x00007610ff0c7816 */ /* 0x000fc6000000000c */
[----:B---3--:R0:W-:Y:S04]  /*5f430*/  STL [R1+0x4c], R14 ;  /* 0x00004c0e01007387 */ /* 0x0081e80000100800 */
[----:B0-----:R-:W3:Y:S04]  /*5f440*/  LDL.LU R14, [R1+0x345c] ;  /* 0x00345c00010e7983 */ /* 0x001ee80000300800 */
[----:B------:R-:W4:Y:S01]  /*5f450*/  LDL R5, [R1+0x2e2c] ;  /* 0x002e2c0001057983 */ /* 0x000f220000100800 */
[----:B--2---:R-:W-:-:S03]  /*5f460*/  @!P4 IMAD.MOV.U32 R4, RZ, RZ, R15 ;  /* 0x000000ffff04c224 */ /* 0x004fc600078e000f */
[----:B------:R-:W2:Y:S04]  /*5f470*/  LDL R15, [R1+0x2e6c] ;  /* 0x002e6c00010f7983 */ /* 0x000ea80000100800 */
[----:B----4-:R0:W4:Y:S04]  /*5f480*/  @!P4 LDG.E.U16 R12, desc[UR8][R4.64] ;  /* 0x00000008040cc981 */ /* 0x010128000c1e1500 */
[----:B------:R-:W0:Y:S04]  /*5f490*/  LDL R4, [R1+0x2e34] ;  /* 0x002e340001047983 */ /* 0x000e280000100800 */
[----:B------:R-:W0:Y:S01]  /*5f4a0*/  LDL R5, [R1+0x2e3c] ;  /* 0x002e3c0001057983 */ /* 0x000e220000100800 */
[----:B---3--:R-:W-:-:S02]  /*5f4b0*/  PRMT R14, RZ, 0x7610, R14 ;  /* 0x00007610ff0e7816 */ /* 0x008fc4000000000e */
[----:B0-----:R-:W-:-:S04]  /*5f4c0*/  @!P1 LOP3.LUT R5, R5, R4, RZ, 0x3c, !PT ;  /* 0x0000000405059212 */ /* 0x001fc800078e3cff */
[----:B------:R-:W-:-:S04]  /*5f4d0*/  @!P1 LOP3.LUT R4, R5, R4, RZ, 0x3c, !PT ;  /* 0x0000000405049212 */ /* 0x000fc800078e3cff */
[----:B------:R-:W-:-:S05]  /*5f4e0*/  @!P1 LOP3.LUT R5, R5, R4, RZ, 0x3c, !PT ;  /* 0x0000000405059212 */ /* 0x000fca00078e3cff */
[----:B------:R-:W3:Y:S04]  /*5f4f0*/  @!P1 LDG.E.U16 R14, desc[UR8][R4.64] ;  /* 0x00000008040e9981 */ /* 0x000ee8000c1e1500 */
[----:B----4-:R0:W-:Y:S04]  /*5f500*/  STL [R1+0x48], R12 ;  /* 0x0000480c01007387 */ /* 0x0101e80000100800 */
[----:B0-----:R-:W4:Y:S04]  /*5f510*/  LDL R12, [R1+0x2e78] ;  /* 0x002e7800010c7983 */ /* 0x001f280000100800 */
        /* <DEDUP_REMOVED lines=21> */
[----:B------:R-:W2:Y:S02]  /*5f670*/  LDL R5, [R1+0x2e68] ;  /* 0x002e680001057983 */ /* 0x000ea40000100800 */
[----:B--2---:R-:W-:-:S02]  /*5f680*/  @!P4 LOP3.LUT R5, R5, R4, RZ, 0x3c, !PT ;  /* 0x000000040505c212 */ /* 0x004fc400078e3cff */
[----:B---3--:R-:W-:Y:S02]  /*5f690*/  PRMT R14, RZ, 0x7610, R14 ;  /* 0x00007610ff0e7816 */ /* 0x008fe4000000000e */
[----:B------:R-:W-:-:S04]  /*5f6a0*/  @!P4 LOP3.LUT R4, R5, R4, RZ, 0x3c, !PT ;  /* 0x000000040504c212 */ /* 0x000fc800078e3cff */
[----:B------:R-:W-:-:S05]  /*5f6b0*/  @!P4 LOP3.LUT R5, R5, R4, RZ, 0x3c, !PT ;  /* 0x000000040505c212 */ /* 0x000fca00078e3cff */
[----:B------:R-:W2:Y:S04]  /*5f6c0*/  @!P4 LDG.E.U16 R14, desc[UR8][R4.64] ;  /* 0x00000008040ec981 */ /* 0x000ea8000c1e1500 */
[----:B--2---:R0:W-:Y:S04]  /*5f6d0*/  STL [R1+0x38], R14 ;  /* 0x0000380e01007387 */ /* 0x0041e80000100800 */
[----:B0-----:R-:W2:Y:S04]  /*5f6e0*/  LDL.LU R14, [R1+0x3450] ;  /* 0x00345000010e7983 */ /* 0x001ea80000300800 */
[----:B------:R-:W3:Y:S04]  /*5f6f0*/  LDL R4, [R1+0x2e64] ;  /* 0x002e640001047983 */ /* 0x000ee80000100800 */
[----:B------:R-:W3:Y:S02]  /*5f700*/  LDL R5, [R1+0x2e70] ;  /* 0x002e700001057983 */ /* 0x000ee40000100800 */
[----:B---3--:R-:W-:-:S02]  /*5f710*/  @!P1 LOP3.LUT R5, R5, R4, RZ, 0x3c, !PT ;  /* 0x0000000405059212 */ /* 0x008fc400078e3cff */
[----:B--2---:R-:W-:Y:S02]  /*5f720*/  PRMT R14, RZ, 0x7610, R14 ;  /* 0x00007610ff0e7816 */ /* 0x004fe4000000000e */
[----:B------:R-:W-:-:S04]  /*5f730*/  @!P1 LOP3.LUT R4, R5, R4, RZ, 0x3c, !PT ;  /* 0x0000000405049212 */ /* 0x000fc800078e3cff */
[----:B------:R-:W-:-:S05]  /*5f740*/  @!P1 LOP3.LUT R5, R5, R4, RZ, 0x3c, !PT ;  /* 0x0000000405059212 */ /* 0x000fca00078e3cff */
[----:B------:R4:W2:Y:S01]  /*5f750*/  @!P1 LDG.E.U16 R14, desc[UR8][R4.64] ;  /* 0x00000008040e9981 */ /* 0x0008a2000c1e1500 */
[----:B------:R-:W-:Y:S01]  /*5f760*/  PRMT R9, RZ, 0x7610, R9 ;  /* 0x00007610ff097816 */ /* 0x000fe20000000009 */
[----:B----4-:R-:W-:Y:S02]  /*5f770*/  @!P4 IMAD.MOV.U32 R4, RZ, RZ, R12 ;  /* 0x000000ffff04c224 */ /* 0x010fe400078e000c */
[----:B------:R-:W-:-:S05]  /*5f780*/  @!P4 IMAD.MOV.U32 R5, RZ, RZ, R15 ;  /* 0x000000ffff05c224 */ /* 0x000fca00078e000f */
[----:B------:R0:W3:Y:S04]  /*5f790*/  @!P4 LDG.E.U16 R9, desc[UR8][R4.64] ;  /* 0x000000080409c981 */ /* 0x0000e8000c1e1500 */
[----:B--2---:R1:W-:Y:S04]  /*5f7a0*/  STL [R1+0x34], R14 ;  /* 0x0000340e01007387 */ /* 0x0043e80000100800 */
[----:B-1----:R-:W2:Y:S04]  /*5f7b0*/  LDL.LU R14, [R1+0x344c] ;  /* 0x00344c00010e7983 */ /* 0x002ea80000300800 */
[----:B------:R-:W4:Y:S01]  /*5f7c0*/  LDL R5, [R1+0x2e74] ;  /* 0x002e740001057983 */ /* 0x000f220000100800 */
[----:B------:R-:W-:Y:S01]  /*5f7d0*/  PRMT R6, RZ, 0x7610, R6 ;  /* 0x00007610ff067816 */ /* 0x000fe20000000006 */
[----:B0-----:R-:W-:-:S02]  /*5f7e0*/  @!P1 IMAD.MOV.U32 R4, RZ, RZ, R7 ;  /* 0x000000ffff049224 */ /* 0x001fc400078e0007 */
[----:B------:R-:W2:Y:S04]  /*5f7f0*/  LDL R15, [R1+0x2ee8] ;  /* 0x002ee800010f7983 */ /* 0x000ea80000100800 */
[----:B------:R-:W2:Y:S04]  /*5f800*/  LDL R12, [R1+0x2ee4] ;  /* 0x002ee400010c7983 */ /* 0x000ea80000100800 */
[----:B---3--:R0:W-:Y:S04]  /*5f810*/  STL [R1+0x30], R9 ;  /* 0x0000300901007387 */ /* 0x0081e80000100800 */
[----:B------:R-:W3:Y:S04]  /*5f820*/  LDL R7, [R1+0x2f40] ;  /* 0x002f400001077983 */ /* 0x000ee80000100800 */
[----:B0-----:R-:W3:Y:S04]  /*5f830*/  LDL R9, [R1+0x2ef0] ;  /* 0x002ef00001097983 */ /* 0x001ee80000100800 */
[----:B----4-:R0:W4:Y:S04]  /*5f840*/  @!P1 LDG.E.U16 R6, desc[UR8][R4.64] ;  /* 0x0000000804069981 */ /* 0x010128000c1e1500 */
[----:B------:R-:W0:Y:S04]  /*5f850*/  LDL R4, [R1+0x2e60] ;  /* 0x002e600001047983 */ /* 0x000e280000100800 */
[----:B------:R-:W0:Y:S01]  /*5f860*/  LDL R5, [R1+0x2e88] ;  /* 0x002e880001057983 */ /* 0x000e220000100800 */
[----:B--2---:R-:W-:-:S02]  /*5f870*/  PRMT R14, RZ, 0x7610, R14 ;  /* 0x00007610ff0e7816 */ /* 0x004fc4000000000e */
[----:B0-----:R-:W-:-:S04]  /*5f880*/  @!P4 LOP3.LUT R5, R5, R4, RZ, 0x3c, !PT ;  /* 0x000000040505c212 */ /* 0x001fc800078e3cff */
[----:B------:R-:W-:-:S04]  /*5f890*/  @!P4 LOP3.LUT R4, R5, R4, RZ, 0x3c, !PT ;  /* 0x000000040504c212 */ /* 0x000fc800078e3cff */
[----:B------:R-:W-:-:S05]  /*5f8a0*/  @!P4 LOP3.LUT R5, R5, R4, RZ, 0x3c, !PT ;  /* 0x000000040505c212 */ /* 0x000fca00078e3cff */
[----:B------:R-:W2:Y:S04]  /*5f8b0*/  @!P4 LDG.E.U16 R14, desc[UR8][R4.64] ;  /* 0x00000008040ec981 */ /* 0x000ea8000c1e1500 */
[----:B----4-:R0:W-:Y:S04]  /*5f8c0*/  STL [R1+0x2c], R6 ;  /* 0x00002c0601007387 */ /* 0x0101e80000100800 */
[----:B0-----:R-:W4:Y:S04]  /*5f8d0*/  LDL R6, [R1+0x2f68] ;  /* 0x002f680001067983 */ /* 0x001f280000100800 */
        /* <DEDUP_REMOVED lines=9> */
[----:B------:R-:W2:Y:S01]  /*5f970*/  LDL R5, [R1+0x2ec0] ;  /* 0x002ec00001057983 */ /* 0x000ea20000100800 */
[----:B------:R-:W-:Y:S01]  /*5f980*/  PRMT R13, RZ, 0x7610, R13 ;  /* 0x00007610ff0d7816 */ /* 0x000fe2000000000d */
[----:B0-----:R-:W-:Y:S01]  /*5f990*/  @!P4 IMAD.MOV.U32 R4, RZ, RZ, R15 ;  /* 0x000000ffff04c224 */ /* 0x001fe200078e000f */
[----:B------:R-:W-:-:S04]  /*5f9a0*/  PRMT R28, RZ, 0x7610, R28 ;  /* 0x00007610ff1c7816 */ /* 0x000fc8000000001c */
[----:B--2---:R3:W2:Y:S02]  /*5f9b0*/  @!P4 LDG.E.U16 R13, desc[UR8][R4.64] ;  /* 0x00000008040dc981 */ /* 0x0046a4000c1e1500 */
[----:B---3--:R-:W-:Y:S02]  /*5f9c0*/  @!P1 IMAD.MOV.U32 R4, RZ, RZ, R9 ;  /* 0x000000ffff049224 */ /* 0x008fe400078e0009 */
[----:B------:R-:W-:-:S05]  /*5f9d0*/  @!P1 IMAD.MOV.U32 R5, RZ, RZ, R12 ;  /* 0x000000ffff059224 */ /* 0x000fca00078e000c */
[----:B------:R0:W3:Y:S04]  /*5f9e0*/  @!P1 LDG.E.U16 R28, desc[UR8][R4.64] ;  /* 0x00000008041c9981 */ /* 0x0000e8000c1e1500 */
[----:B------:R1:W-:Y:S04]  /*5f9f0*/  STL [R1+0x24], R8 ;  /* 0x0000240801007387 */ /* 0x0003e80000100800 */
[----:B------:R-:W3:Y:S01]  /*5fa00*/  LDL R15, [R1+0x2e94] ;  /* 0x002e9400010f7983 */ /* 0x000ee20000100800 */
[----:B0-----:R-:W-:-:S03]  /*5fa10*/  PRMT R4, RZ, 0x7610, R4 ;  /* 0x00007610ff047816 */ /* 0x001fc60000000004 */
[----:B-1----:R-:W3:Y:S04]  /*5fa20*/  LDL R8, [R1+0x2f70] ;  /* 0x002f700001087983 */ /* 0x002ee80000100800 */
[----:B----4-:R0:W4:Y:S04]  /*5fa30*/  @!P4 LDG.E.U16 R4, desc[UR8][R6.64] ;  /* 0x000000080604c981 */ /* 0x010128000c1e1500 */
[----:B--2---:R1:W-:Y:S04]  /*5fa40*/  STL [R1], R13 ;  /* 0x0000000d01007387 */ /* 0x0043e80000100800 */
[----:B-1----:R-:W2:Y:S04]  /*5fa50*/  LDL R13, [R1+0x2e9c] ;  /* 0x002e9c00010d7983 */ /* 0x002ea80000100800 */
[----:B---3--:R1:W-:Y:S04]  /*5fa60*/  STL [R1+0x3424], R28 ;  /* 0x0034241c01007387 */ /* 0x0083e80000100800 */
[----:B------:R-:W3:Y:S01]  /*5fa70*/  LDL R7, [R1+0x2f64] ;  /* 0x002f640001077983 */ /* 0x000ee20000100800 */
[----:B------:R-:W-:-:S03]  /*5fa80*/  PRMT R3, RZ, 0x7610, R3 ;  /* 0x00007610ff037816 */ /* 0x000fc60000000003 */
[----:B------:R-:W2:Y:S04]  /*5fa90*/  LDL R12, [R1+0x2e80] ;  /* 0x002e8000010c7983 */ /* 0x000ea80000100800 */
[----:B------:R-:W2:Y:S01]  /*5faa0*/  LDL R9, [R1+0x2ea8] ;  /* 0x002ea80001097983 */ /* 0x000ea20000100800 */
[----:B0-----:R-:W-:-:S03]  /*5fab0*/  @!P1 IMAD.MOV.U32 R6, RZ, RZ, R8 ;  /* 0x000000ffff069224 */ /* 0x001fc600078e0008 */
[----:B----4-:R0:W-:Y:S01]  /*5fac0*/  STL [R1+0x3428], R4 ;  /* 0x0034280401007387 */ /* 0x0101e20000100800 */
[----:B-1----:R-:W-:Y:S02]  /*5fad0*/  PRMT R28, RZ, 0x7610, R28 ;  /* 0x00007610ff1c7816 */ /* 0x002fe4000000001c */
[----:B------:R-:W-:Y:S01]  /*5fae0*/  PRMT R2, RZ, 0x7610, R2 ;  /* 0x00007610ff027816 */ /* 0x000fe20000000002 */
[----:B------:R-:W4:Y:S04]  /*5faf0*/  LDL R8, [R1+0x2ea4] ;  /* 0x002ea40001087983 */ /* 0x000f280000100800 */
[----:B0-----:R-:W2:Y:S04]  /*5fb00*/  LDL R4, [R1+0x2eb0] ;  /* 0x002eb00001047983 */ /* 0x001ea80000100800 */
[----:B---3--:R0:W3:Y:S04]  /*5fb10*/  @!P1 LDG.E.U16 R3, desc[UR8][R6.64] ;  /* 0x0000000806039981 */ /* 0x0080e8000c1e1500 */
[----:B------:R-:W0:Y:S04]  /*5fb20*/  LDL R6, [R1+0x2e8c] ;  /* 0x002e8c0001067983 */ /* 0x000e280000100800 */
[----:B------:R-:W0:Y:S02]  /*5fb30*/  LDL R7, [R1+0x2e98] ;  /* 0x002e980001077983 */ /* 0x000e240000100800 */
[----:B0-----:R-:W-:-:S04]  /*5fb40*/  @!P4 LOP3.LUT R7, R7, R6, RZ, 0x3c, !PT ;  /* 0x000000060707c212 */ /* 0x001fc800078e3cff */
[----:B------:R-:W-:-:S04]  /*5fb50*/  @!P4 LOP3.LUT R6, R7, R6, RZ, 0x3c, !PT ;  /* 0x000000060706c212 */ /* 0x000fc800078e3cff */
[----:B------:R-:W-:-:S05]  /*5fb60*/  @!P4 LOP3.LUT R7, R7, R6, RZ, 0x3c, !PT ;  /* 0x000000060707c212 */ /* 0x000fca00078e3cff */
[----:B------:R2:W4:Y:S04]  /*5fb70*/  @!P4 LDG.E.U16 R28, desc[UR8][R6.64] ;  /* 0x00000008061cc981 */ /* 0x000528000c1e1500 */
[----:B---3--:R0:W-:Y:S01]  /*5fb80*/  STL [R1+0x342c], R3 ;  /* 0x00342c0301007387 */ /* 0x0081e20000100800 */
[----:B--2---:R-:W-:Y:S02]  /*5fb90*/  @!P1 IMAD.MOV.U32 R6, RZ, RZ, R13 ;  /* 0x000000ffff069224 */ /* 0x004fe400078e000d */
[----:B------:R-:W-:Y:S01]  /*5fba0*/  @!P1 IMAD.MOV.U32 R7, RZ, RZ, R15 ;  /* 0x000000ffff079224 */ /* 0x000fe200078e000f */
[----:B0-----:R-:W-:-:S04]  /*5fbb0*/  PRMT R3, RZ, 0x7610, R3 ;  /* 0x00007610ff037816 */ /* 0x001fc80000000003 */
[----:B------:R0:W2:Y:S02]  /*5fbc0*/  @!P1 LDG.E.U16 R2, desc[UR8][R6.64] ;  /* 0x0000000806029981 */ /* 0x0000a4000c1e1500 */
[----:B0-----:R-:W-:Y:S02]  /*5fbd0*/  @!P4 IMAD.MOV.U32 R6, RZ, RZ, R9 ;  /* 0x000000ffff06c224 */ /* 0x001fe400078e0009 */
[----:B------:R-:W-:-:S05]  /*5fbe0*/  @!P4 IMAD.MOV.U32 R7, RZ, RZ, R12 ;  /* 0x000000ffff07c224 */ /* 0x000fca00078e000c */
[----:B------:R0:W3:Y:S01]  /*5fbf0*/  @!P4 LDG.E.U16 R3, desc[UR8][R6.64] ;  /* 0x000000080603c981 */ /* 0x0000e2000c1e1500 */
[----:B------:R-:W-:Y:S01]  /*5fc00*/  PRMT R0, RZ, 0x7610, R0 ;  /* 0x00007610ff007816 */ /* 0x000fe20000000000 */
[----:B0-----:R-:W-:Y:S02]  /*5fc10*/  @!P1 IMAD.MOV.U32 R6, RZ, RZ, R4 ;  /* 0x000000ffff069224 */ /* 0x001fe400078e0004 */
[----:B----4-:R-:W-:-:S05]  /*5fc20*/  @!P1 IMAD.MOV.U32 R7, RZ, RZ, R8 ;  /* 0x000000ffff079224 */ /* 0x010fca00078e0008 */
[----:B------:R0:W4:Y:S04]  /*5fc30*/  @!P1 LDG.E.U16 R0, desc[UR8][R6.64] ;  /* 0x0000000806009981 */ /* 0x000128000c1e1500 */
[----:B------:R1:W-:Y:S04]  /*5fc40*/  STL [R1+0x20], R28 ;  /* 0x0000201c01007387 */ /* 0x0003e80000100800 */
[----:B------:R-:W4:Y:S04]  /*5fc50*/  LDL R15, [R1+0x2ebc] ;  /* 0x002ebc00010f7983 */ /* 0x000f280000100800 */
[----:B-1----:R-:W4:Y:S04]  /*5fc60*/  LDL R28, [R1+0x2eb4] ;  /* 0x002eb400011c7983 */ /* 0x002f280000100800 */
[----:B--2---:R-:W-:Y:S04]  /*5fc70*/  STL [R1+0x3368], R2 ;  /* 0x0033680201007387 */ /* 0x004fe80000100800 */
[----:B------:R-:W2:Y:S04]  /*5fc80*/  LDL R13, [R1+0x2ea0] ;  /* 0x002ea000010d7983 */ /* 0x000ea80000100800 */
[----:B------:R-:W2:Y:S04]  /*5fc90*/  LDL R12, [R1+0x2ec8] ;  /* 0x002ec800010c7983 */ /* 0x000ea80000100800 */
[----:B------:R-:W2:Y:S04]  /*5fca0*/  LDL R9, [R1+0x2ec4] ;  /* 0x002ec40001097983 */ /* 0x000ea80000100800 */
[----:B------:R-:W2:Y:S04]  /*5fcb0*/  LDL R8, [R1+0x2ed0] ;  /* 0x002ed00001087983 */ /* 0x000ea80000100800 */
[----:B------:R-:W2:Y:S04]  /*5fcc0*/  LDL R4, [R1+0x2eec] ;  /* 0x002eec0001047983 */ /* 0x000ea80000100800 */
[----:B---3--:R1:W-:Y:S04]  /*5fcd0*/  STL [R1+0x18], R3 ;  /* 0x0000180301007387 */ /* 0x0083e80000100800 */
[----:B------:R-:W0:Y:S04]  /*5fce0*/  LDL R6, [R1+0x2eac] ;  /* 0x002eac0001067983 */ /* 0x000e280000100800 */
[----:B------:R-:W0:Y:S04]  /*5fcf0*/  LDL R7, [R1+0x2eb8] ;  /* 0x002eb80001077983 */ /* 0x000e280000100800 */
[----:B-1----:R-:W3:Y:S01]  /*5fd00*/  LDL R3, [R1+0x2ef8] ;  /* 0x002ef80001037983 */ /* 0x002ee20000100800 */
[----:B------:R-:W-:-:S02]  /*5fd10*/  PRMT R2, RZ, 0x7610, R2 ;  /* 0x00007610ff027816 */ /* 0x000fc40000000002 */
[----:B------:R-:W-:Y:S02]  /*5fd20*/  PRMT R14, RZ, 0x7610, R14 ;  /* 0x00007610ff0e7816 */ /* 0x000fe4000000000e */
[----:B------:R-:W-:Y:S02]  /*5fd30*/  PRMT R11, RZ, 0x7610, R11 ;  /* 0x00007610ff0b7816 */ /* 0x000fe4000000000b */
[----:B------:R-:W-:Y:S02]  /*5fd40*/  PRMT R10, RZ, 0x7610, R10 ;  /* 0x00007610ff0a7816 */ /* 0x000fe4000000000a */
[----:B0-----:R-:W-:-:S04]  /*5fd50*/  @!P4 LOP3.LUT R7, R7, R6, RZ, 0x3c, !PT ;  /* 0x000000060707c212 */ /* 0x001fc800078e3cff */
[----:B------:R-:W-:-:S04]  /*5fd60*/  @!P4 LOP3.LUT R6, R7, R6, RZ, 0x3c, !PT ;  /* 0x000000060706c212 */ /* 0x000fc800078e3cff */
[----:B------:R-:W-:-:S05]  /*5fd70*/  @!P4 LOP3.LUT R7, R7, R6, RZ, 0x3c, !PT ;  /* 0x000000060707c212 */ /* 0x000fca00078e3cff */
[----:B------:R4:W3:Y:S02]  /*5fd80*/  @!P4 LDG.E.U16 R2, desc[UR8][R6.64] ;  /* 0x000000080602c981 */ /* 0x0008e4000c1e1500 */
[----:B----4-:R-:W-:Y:S02]  /*5fd90*/  @!P1 IMAD.MOV.U32 R6, RZ, RZ, R15 ;  /* 0x000000ffff069224 */ /* 0x010fe400078e000f */
[----:B------:R-:W-:-:S05]  /*5fda0*/  @!P1 IMAD.MOV.U32 R7, RZ, RZ, R28 ;  /* 0x000000ffff079224 */ /* 0x000fca00078e001c */
[----:B------:R2:W4:Y:S02]  /*5fdb0*/  @!P1 LDG.E.U16 R14, desc[UR8][R6.64] ;  /* 0x00000008060e9981 */ /* 0x000524000c1e1500 */
[----:B--2---:R-:W-:Y:S02]  /*5fdc0*/  @!P4 IMAD.MOV.U32 R6, RZ, RZ, R12 ;  /* 0x000000ffff06c224 */ /* 0x004fe400078e000c */
[----:B------:R-:W-:-:S05]  /*5fdd0*/  @!P4 IMAD.MOV.U32 R7, RZ, RZ, R13 ;  /* 0x000000ffff07c224 */ /* 0x000fca00078e000d */
[----:B------:R0:W2:Y:S01]  /*5fde0*/  @!P4 LDG.E.U16 R11, desc[UR8][R6.64] ;  /* 0x00000008060bc981 */ /* 0x0000a2000c1e1500 */
[----:B------:R-:W-:Y:S01]  /*5fdf0*/  PRMT R26, RZ, 0x7610, R26 ;  /* 0x00007610ff1a7816 */ /* 0x000fe2000000001a */
[----:B0-----:R-:W-:Y:S02]  /*5fe00*/  @!P1 IMAD.MOV.U32 R6, RZ, RZ, R8 ;  /* 0x000000ffff069224 */ /* 0x001fe400078e0008 */
[----:B------:R-:W-:-:S05]  /*5fe10*/  @!P1 IMAD.MOV.U32 R7, RZ, RZ, R9 ;  /* 0x000000ffff079224 */ /* 0x000fca00078e0009 */
[----:B------:R3:W2:Y:S02]  /*5fe20*/  @!P1 LDG.E.U16 R10, desc[UR8][R6.64] ;  /* 0x00000008060a9981 */ /* 0x0006a4000c1e1500 */
[----:B---3--:R-:W-:Y:S02]  /*5fe30*/  @!P4 IMAD.MOV.U32 R6, RZ, RZ, R3 ;  /* 0x000000ffff06c224 */ /* 0x008fe400078e0003 */
[----:B------:R-:W-:-:S05]  /*5fe40*/  @!P4 IMAD.MOV.U32 R7, RZ, RZ, R4 ;  /* 0x000000ffff07c224 */ /* 0x000fca00078e0004 */
[----:B------:R-:W3:Y:S04]  /*5fe50*/  @!P4 LDG.E.U16 R26, desc[UR8][R6.64] ;  /* 0x00000008061ac981 */ /* 0x000ee8000c1e1500 */
[----:B------:R0:W-:Y:S04]  /*5fe60*/  STL [R1+0x3324], R0 ;  /* 0x0033240001007387 */ /* 0x0001e80000100800 */
[----:B------:R1:W-:Y:S04]  /*5fe70*/  STL [R1+0x10], R2 ;  /* 0x0000100201007387 */ /* 0x0003e80000100800 */
[----:B0-----:R-:W4:Y:S04]  /*5fe80*/  LDL R0, [R1+0x2efc] ;  /* 0x002efc0001007983 */ /* 0x001f280000100800 */
[----:B------:R-:W4:Y:S04]  /*5fe90*/  LDL R9, [R1+0x2ee0] ;  /* 0x002ee00001097983 */ /* 0x000f280000100800 */
[----:B------:R-:W4:Y:S04]  /*5fea0*/  LDL R8, [R1+0x2f08] ;  /* 0x002f080001087983 */ /* 0x000f280000100800 */
[----:B------:R-:W4:Y:S04]  /*5feb0*/  LDL R4, [R1+0x2f04] ;  /* 0x002f040001047983 */ /* 0x000f280000100800 */
[----:B------:R-:W4:Y:S04]  /*5fec0*/  LDL R3, [R1+0x2f10] ;  /* 0x002f100001037983 */ /* 0x000f280000100800 */
[----:B-1----:R-:W4:Y:S01]  /*5fed0*/  LDL R2, [R1+0x2ef4] ;  /* 0x002ef40001027983 */ /* 0x002f220000100800 */
[----:B------:R-:W-:-:S03]  /*5fee0*/  PRMT R24, RZ, 0x7610, R24 ;  /* 0x00007610ff187816 */ /* 0x000fc60000000018 */
[----:B---3--:R-:W-:Y:S04]  /*5fef0*/  STL [R1+0x33e0], R26 ;  /* 0x0033e01a01007387 */ /* 0x008fe80000100800 */
[----:B--2---:R0:W-:Y:S04]  /*5ff00*/  STL [R1+0x8], R11 ;  /* 0x0000080b01007387 */ /* 0x0041e80000100800 */
[----:B0-----:R-:W2:Y:S04]  /*5ff10*/  LDL R11, [R1+0x2f0c] ;  /* 0x002f0c00010b7983 */ /* 0x001ea80000100800 */
[----:B------:R0:W-:Y:S04]  /*5ff20*/  STL [R1+0x4], R10 ;  /* 0x0000040a01007387 */ /* 0x0001e80000100800 */
[----:B0-----:R-:W3:Y:S01]  /*5ff30*/  LDL R10, [R1+0x2f18] ;  /* 0x002f1800010a7983 */ /* 0x001ee20000100800 */
[----:B----4-:R-:W-:Y:S01]  /*5ff40*/  @!P1 IMAD.MOV.U32 R6, RZ, RZ, R0 ;  /* 0x000000ffff069224 */ /* 0x010fe200078e0000 */
[----:B------:R-:W-:-:S02]  /*5ff50*/  PRMT R22, RZ, 0x7610, R22 ;  /* 0x00007610ff167816 */ /* 0x000fc40000000016 */
[----:B------:R-:W-:Y:S02]  /*5ff60*/  PRMT R20, RZ, 0x7610, R20 ;  /* 0x00007610ff147816 */ /* 0x000fe40000000014 */
[----:B------:R-:W-:Y:S01]  /*5ff70*/  PRMT R18, RZ, 0x7610, R18 ;  /* 0x00007610ff127816 */ /* 0x000fe20000000012 */
[----:B------:R-:W4:Y:S01]  /*5ff80*/  LDL R0, [R1+0x2f1c] ;  /* 0x002f1c0001007983 */ /* 0x000f220000100800 */
[----:B------:R-:W-:-:S03]  /*5ff90*/  @!P1 IMAD.MOV.U32 R7, RZ, RZ, R2 ;  /* 0x000000ffff079224 */ /* 0x000fc600078e0002 */
[----:B------:R-:W4:Y:S04]  /*5ffa0*/  LDL R2, [R1+0x2f14] ;  /* 0x002f140001027983 */ /* 0x000f280000100800 */
[----:B------:R0:W4:Y:S02]  /*5ffb0*/  @!P1 LDG.E.U16 R24, desc[UR8][R6.64] ;  /* 0x0000000806189981 */ /* 0x000124000c1e1500 */
[----:B0-----:R-:W-:Y:S02]  /*5ffc0*/  @!P4 IMAD.MOV.U32 R6, RZ, RZ, R8 ;  /* 0x000000ffff06c224 */ /* 0x001fe400078e0008 */
[----:B------:R-:W-:-:S05]  /*5ffd0*/  @!P4 IMAD.MOV.U32 R7, RZ, RZ, R9 ;  /* 0x000000ffff07c224 */ /* 0x000fca00078e0009 */
[----:B------:R0:W4:Y:S02]  /*5ffe0*/  @!P4 LDG.E.U16 R22, desc[UR8][R6.64] ;  /* 0x000000080616c981 */ /* 0x000124000c1e1500 */
[----:B0-----:R-:W-:Y:S02]  /*5fff0*/  @!P1 IMAD.MOV.U32 R6, RZ, RZ, R3 ;  /* 0x000000ffff069224 */ /* 0x001fe400078e0003 */
[----:B------:R-:W-:-:S05]  /*60000*/  @!P1 IMAD.MOV.U32 R7, RZ, RZ, R4 ;  /* 0x000000ffff079224 */ /* 0x000fca00078e0004 */
[----:B------:R2:W4:Y:S02]  /*60010*/  @!P1 LDG.E.U16 R20, desc[UR8][R6.64] ;  /* 0x0000000806149981 */ /* 0x000524000c1e1500 */
[----:B--2---:R-:W-:Y:S02]  /*60020*/  @!P4 IMAD.MOV.U32 R7, RZ, RZ, R11 ;  /* 0x000000ffff07c224 */ /* 0x004fe400078e000b */
[----:B---3--:R-:W-:-:S05]  /*60030*/  @!P4 IMAD.MOV.U32 R6, RZ, RZ, R10 ;  /* 0x000000ffff06c224 */ /* 0x008fca00078e000a */
[----:B------:R0:W2:Y:S04]  /*60040*/  @!P4 LDG.E.U16 R18, desc[UR8][R6.64] ;  /* 0x000000080612c981 */ /* 0x0000a8000c1e1500 */
[----:B----4-:R-:W-:Y:S04]  /*60050*/  STL [R1+0x33e4], R24 ;  /* 0x0033e41801007387 */ /* 0x010fe80000100800 */
[----:B------:R-:W3:Y:S04]  /*60060*/  LDL R9, [R1+0x2f00] ;  /* 0x002f000001097983 */ /* 0x000ee80000100800 */
[----:B------:R-:W4:Y:S01]  /*60070*/  LDL R8, [R1+0x2f28] ;  /* 0x002f280001087983 */ /* 0x000f220000100800 */
[----:B0-----:R-:W-:-:S02]  /*60080*/  @!P1 IMAD.MOV.U32 R6, RZ, RZ, R0 ;  /* 0x000000ffff069224 */ /* 0x001fc400078e0000 */
[----:B------:R-:W-:Y:S01]  /*60090*/  @!P1 IMAD.MOV.U32 R7, RZ, RZ, R2 ;  /* 0x000000ffff079224 */ /* 0x000fe200078e0002 */
[----:B------:R-:W-:Y:S04]  /*600a0*/  STL [R1+0x33ac], R22 ;  /* 0x0033ac1601007387 */ /* 0x000fe80000100800 */
[----:B------:R-:W-:Y:S04]  /*600b0*/  STL [R1+0xc], R14 ;  /* 0x00000c0e01007387 */ /* 0x000fe80000100800 */
[----:B------:R-:W4:Y:S04]  /*600c0*/  LDL R4, [R1+0x2f24] ;  /* 0x002f240001047983 */ /* 0x000f280000100800 */
[----:B------:R-:W4:Y:S01]  /*600d0*/  LDL R3, [R1+0x2f30] ;  /* 0x002f300001037983 */ /* 0x000f220000100800 */
[----:B------:R-:W-:-:S02]  /*600e0*/  PRMT R16, RZ, 0x7610, R16 ;  /* 0x00007610ff107816 */ /* 0x000fc40000000010 */
[----:B------:R-:W-:-:S04]  /*600f0*/  PRMT R5, RZ, 0x7610, R5 ;  /* 0x00007610ff057816 */ /* 0x000fc80000000005 */
[----:B------:R3:W4:Y:S04]  /*60100*/  @!P1 LDG.E.U16 R16, desc[UR8][R6.64] ;  /* 0x0000000806109981 */ /* 0x000728000c1e1500 */
[----:B------:R-:W-:Y:S04]  /*60110*/  STL [R1+0x33b0], R20 ;  /* 0x0033b01401007387 */ /* 0x000fe80000100800 */
[----:B--2---:R-:W-:Y:S04]  /*60120*/  STL [R1+0x336c], R18 ;  /* 0x00336c1201007387 */ /* 0x004fe80000100800 */
[----:B------:R-:W2:Y:S04]  /*60130*/  LDL R2, [R1+0x2f2c] ;  /* 0x002f2c0001027983 */ /* 0x000ea80000100800 */
[----:B------:R-:W2:Y:S01]  /*60140*/  LDL R0, [R1+0x2f38] ;  /* 0x002f380001007983 */ /* 0x000ea20000100800 */
[----:B---3--:R-:W-:-:S02]  /*60150*/  @!P4 IMAD.MOV.U32 R7, RZ, RZ, R9 ;  /* 0x000000ffff07c224 */ /* 0x008fc400078e0009 */
[----:B----4-:R-:W-:-:S05]  /*60160*/  @!P4 IMAD.MOV.U32 R6, RZ, RZ, R8 ;  /* 0x000000ffff06c224 */ /* 0x010fca00078e0008 */
[----:B------:R0:W3:Y:S02]  /*60170*/  @!P4 LDG.E.U16 R5, desc[UR8][R6.64] ;  /* 0x000000080605c981 */ /* 0x0000e4000c1e1500 */
[----:B0-----:R-:W-:Y:S01]  /*60180*/  PRMT R6, RZ, 0x7610, R6 ;  /* 0x00007610ff067816 */ /* 0x001fe20000000006 */
[----:B------:R-:W-:Y:S02]  /*60190*/  @!P1 IMAD.MOV.U32 R9, RZ, RZ, R4 ;  /* 0x000000ffff099224 */ /* 0x000fe400078e0004 */
[----:B------:R-:W-:Y:S01]  /*601a0*/  @!P1 IMAD.MOV.U32 R8, RZ, RZ, R3 ;  /* 0x000000ffff089224 */ /* 0x000fe200078e0003 */
[----:B------:R-:W-:-:S04]  /*601b0*/  PRMT R7, RZ, 0x7610, R7 ;  /* 0x00007610ff077816 */ /* 0x000fc80000000007 */
[----:B------:R2:W4:Y:S04]  /*601c0*/  @!P1 LDG.E.U16 R6, desc[UR8][R8.64] ;  /* 0x0000000808069981 */ /* 0x000528000c1e1500 */
[----:B------:R-:W-:Y:S04]  /*601d0*/  STL [R1+0x3370], R16 ;  /* 0x0033701001007387 */ /* 0x000fe80000100800 */
[----:B------:R-:W4:Y:S04]  /*601e0*/  LDL R11, [R1+0x2f34] ;  /* 0x002f3400010b7983 */ /* 0x000f280000100800 */
[----:B------:R-:W4:Y:S01]  /*601f0*/  LDL R10, [R1+0x2f3c] ;  /* 0x002f3c00010a7983 */ /* 0x000f220000100800 */
[----:B--2---:R-:W-:-:S02]  /*60200*/  @!P4 IMAD.MOV.U32 R9, RZ, RZ, R2 ;  /* 0x000000ffff09c224 */ /* 0x004fc400078e0002 */
[----:B------:R-:W-:-:S05]  /*60210*/  @!P4 IMAD.MOV.U32 R8, RZ, RZ, R0 ;  /* 0x000000ffff08c224 */ /* 0x000fca00078e0000 */
[----:B------:R0:W2:Y:S04]  /*60220*/  @!P4 LDG.E.U16 R7, desc[UR8][R8.64] ;  /* 0x000000080807c981 */ /* 0x0000a8000c1e1500 */
[----:B---3--:R-:W-:Y:S04]  /*60230*/  STL [R1+0x3328], R5 ;  /* 0x0033280501007387 */ /* 0x008fe80000100800 */
[----:B------:R-:W3:Y:S04]  /*60240*/  LDL R13, [R1+0x2f20] ;  /* 0x002f2000010d7983 */ /* 0x000ee80000100800 */
[----:B------:R-:W3:Y:S04]  /*60250*/  LDL R12, [R1+0x2f48] ;  /* 0x002f4800010c7983 */ /* 0x000ee80000100800 */
[----:B------:R-:W3:Y:S04]  /*60260*/  LDL R4, [R1+0x2f6c] ;  /* 0x002f6c0001047983 */ /* 0x000ee80000100800 */
[----:B------:R-:W3:Y:S01]  /*60270*/  LDL R3, [R1+0x2f78] ;  /* 0x002f780001037983 */ /* 0x000ee20000100800 */
[----:B0-----:R-:W-:-:S03]  /*60280*/  PRMT R8, RZ, 0x7610, R8 ;  /* 0x00007610ff087816 */ /* 0x001fc60000000008 */
[----:B----4-:R0:W-:Y:S04]  /*60290*/  STL [R1+0x332c], R6 ;  /* 0x00332c0601007387 */ /* 0x0101e80000100800 */
[----:B------:R-:W4:Y:S04]  /*602a0*/  LDL R2, [R1+0x2f74] ;  /* 0x002f740001027983 */ /* 0x000f280000100800 */
[----:B------:R-:W4:Y:S04]  /*602b0*/  LDL R0, [R1+0x2f7c] ;  /* 0x002f7c0001007983 */ /* 0x000f280000100800 */
[----:B------:R3:W4:Y:S01]  /*602c0*/  @!P1 LDG.E.U16 R8, desc[UR8][R10.64] ;  /* 0x000000080a089981 */ /* 0x000722000c1e1500 */
[----:B------:R-:W-:-:S03]  /*602d0*/  PRMT R9, RZ, 0x7610, R9 ;  /* 0x00007610ff097816 */ /* 0x000fc60000000009 */
[----:B--2---:R-:W-:Y:S04]  /*602e0*/  STL [R1+0x32e4], R7 ;  /* 0x0032e40701007387 */ /* 0x004fe80000100800 */
[----:B0-----:R-:W2:Y:S04]  /*602f0*/  LDL R6, [R1+0x2f44] ;  /* 0x002f440001067983 */ /* 0x001ea80000100800 */
[----:B------:R-:W2:Y:S01]  /*60300*/  LDL R5, [R1+0x2f50] ;  /* 0x002f500001057983 */ /* 0x000ea20000100800 */
[----:B---3--:R-:W-:Y:S02]  /*60310*/  @!P4 IMAD.MOV.U32 R11, RZ, RZ, R13 ;  /* 0x000000ffff0bc224 */ /* 0x008fe400078e000d */
[----:B------:R-:W-:-:S05]  /*60320*/  @!P4 IMAD.MOV.U32 R10, RZ, RZ, R12 ;  /* 0x000000ffff0ac224 */ /* 0x000fca00078e000c */
[----:B------:R0:W3:Y:S01]  /*60330*/  @!P4 LDG.E.U16 R9, desc[UR8][R10.64] ;  /* 0x000000080a09c981 */ /* 0x0000e2000c1e1500 */
[----:B------:R-:W-:Y:S02]  /*60340*/  @!P4 IMAD.MOV.U32 R12, RZ, RZ, R3 ;  /* 0x000000ffff0cc224 */ /* 0x000fe400078e0003 */
[----:B------:R-:W-:Y:S01]  /*60350*/  @!P4 IMAD.MOV.U32 R13, RZ, RZ, R4 ;  /* 0x000000ffff0dc224 */ /* 0x000fe200078e0004 */
[----:B0-----:R-:W-:Y:S02]  /*60360*/  PRMT R10, RZ, 0x7610, R10 ;  /* 0x00007610ff0a7816 */ /* 0x001fe4000000000a */
[----:B------:R-:W-:-:S04]  /*60370*/  PRMT R11, RZ, 0x7610, R11 ;  /* 0x00007610ff0b7816 */ /* 0x000fc8000000000b */
[----:B------:R4:W3:Y:S02]  /*60380*/  @!P4 LDG.E.U16 R10, desc[UR8][R12.64] ;  /* 0x000000080c0ac981 */ /* 0x0008e4000c1e1500 */
[----:B----4-:R-:W-:Y:S02]  /*60390*/  @!P1 IMAD.MOV.U32 R12, RZ, RZ, R0 ;  /* 0x000000ffff0c9224 */ /* 0x010fe400078e0000 */
[----:B------:R-:W-:-:S05]  /*603a0*/  @!P1 IMAD.MOV.U32 R13, RZ, RZ, R2 ;  /* 0x000000ffff0d9224 */ /* 0x000fca00078e0002 */
[----:B------:R0:W4:Y:S02]  /*603b0*/  @!P1 LDG.E.U16 R11, desc[UR8][R12.64] ;  /* 0x000000080c0b9981 */ /* 0x000124000c1e1500 */
[----:B0-----:R-:W-:Y:S02]  /*603c0*/  PRMT R12, RZ, 0x7610, R12 ;  /* 0x00007610ff0c7816 */ /* 0x001fe4000000000c */
[----:B------:R-:W-:Y:S01]  /*603d0*/  STL [R1+0x32e8], R8 ;  /* 0x0032e80801007387 */ /* 0x000fe20000100800 */
[----:B--2---:R-:W-:Y:S02]  /*603e0*/  @!P1 IMAD.MOV.U32 R15, RZ, RZ, R6 ;  /* 0x000000ffff0f9224 */ /* 0x004fe400078e0006 */
[----:B------:R-:W-:-:S05]  /*603f0*/  @!P1 IMAD.MOV.U32 R14, RZ, RZ, R5 ;  /* 0x000000ffff0e9224 */ /* 0x000fca00078e0005 */
[----:B------:R-:W2:Y:S04]  /*60400*/  @!P1 LDG.E.U16 R12, desc[UR8][R14.64] ;  /* 0x000000080e0c9981 */ /* 0x000ea8000c1e1500 */
[----:B---3--:R-:W-:Y:S04]  /*60410*/  STL [R1+0x32cc], R9 ;  /* 0x0032cc0901007387 */ /* 0x008fe80000100800 */
[----:B------:R-:W3:Y:S04]  /*60420*/  LDL R4, [R1+0x2f60] ;  /* 0x002f600001047983 */ /* 0x000ee80000100800 */
[----:B------:R-:W3:Y:S04]  /*60430*/  LDL R3, [R1+0x2f88] ;  /* 0x002f880001037983 */ /* 0x000ee80000100800 */
[----:B------:R0:W-:Y:S04]  /*60440*/  STL [R1+0x33e8], R10 ;  /* 0x0033e80a01007387 */ /* 0x0001e80000100800 */
[----:B------:R-:W3:Y:S04]  /*60450*/  LDL R2, [R1+0x2f84] ;  /* 0x002f840001027983 */ /* 0x000ee80000100800 */
[----:B------:R-:W3:Y:S04]  /*60460*/  LDL R0, [R1+0x2f90] ;  /* 0x002f900001007983 */ /* 0x000ee80000100800 */
[----:B----4-:R-:W-:Y:S04]  /*60470*/  STL [R1+0x33ec], R11 ;  /* 0x0033ec0b01007387 */ /* 0x010fe80000100800 */
[----:B0-----:R-:W4:Y:S04]  /*60480*/  LDL R10, [R1+0x2f80] ;  /* 0x002f8000010a7983 */ /* 0x001f280000100800 */
[----:B------:R-:W4:Y:S04]  /*60490*/  LDL R9, [R1+0x2f8c] ;  /* 0x002f8c0001097983 */ /* 0x000f280000100800 */
[----:B------:R-:W4:Y:S01]  /*604a0*/  LDL R7, [R1+0xfe0] ;  /* 0x000fe00001077983 */ /* 0x000f220000100800 */
[----:B------:R-:W-:-:S03]  /*604b0*/  PRMT R13, RZ, 0x7610, R13 ;  /* 0x00007610ff0d7816 */ /* 0x000fc6000000000d */
[----:B--2---:R-:W-:Y:S04]  /*604c0*/  STL [R1+0x32d0], R12 ;  /* 0x0032d00c01007387 */ /* 0x004fe80000100800 */
[----:B------:R-:W2:Y:S04]  /*604d0*/  LDL R8, [R1+0xfdc] ;  /* 0x000fdc0001087983 */ /* 0x000ea80000100800 */
[----:B------:R-:W2:Y:S04]  /*604e0*/  LDL R6, [R1+0xfd4] ;  /* 0x000fd40001067983 */ /* 0x000ea80000100800 */
[----:B------:R-:W2:Y:S01]  /*604f0*/  LDL R5, [R1+0xfd8] ;  /* 0x000fd80001057983 */ /* 0x000ea20000100800 */
[----:B---3--:R-:W-:-:S02]  /*60500*/  @!P4 IMAD.MOV.U32 R15, RZ, RZ, R4 ;  /* 0x000000ffff0fc224 */ /* 0x008fc400078e0004 */
[----:B------:R-:W-:Y:S01]  /*60510*/  @!P4 IMAD.MOV.U32 R14, RZ, RZ, R3 ;  /* 0x000000ffff0ec224 */ /* 0x000fe200078e0003 */
[----:B------:R-:W3:Y:S04]  /*60520*/  LDL R4, [R1+0xfcc] ;  /* 0x000fcc0001047983 */ /* 0x000ee80000100800 */
[----:B------:R-:W3:Y:S04]  /*60530*/  LDL R3, [R1+0xfd0] ;  /* 0x000fd00001037983 */ /* 0x000ee80000100800 */
[----:B------:R0:W3:Y:S01]  /*60540*/  @!P4 LDG.E.U16 R13, desc[UR8][R14.64] ;  /* 0x000000080e0dc981 */ /* 0x0000e2000c1e1500 */
[----:B------:R-:W-:-:S02]  /*60550*/  PRMT R17, RZ, 0x7610, R17 ;  /* 0x00007610ff117816 */ /* 0x000fc40000000011 */
[----:B------:R-:W-:Y:S01]  /*60560*/  PRMT R19, RZ, 0x7610, R19 ;  /* 0x00007610ff137816 */ /* 0x000fe20000000013 */
[----:B0-----:R-:W-:Y:S02]  /*60570*/  @!P1 IMAD.MOV.U32 R15, RZ, RZ, R2 ;  /* 0x000000ffff0f9224 */ /* 0x001fe400078e0002 */
[----:B------:R-:W-:-:S05]  /*60580*/  @!P1 IMAD.MOV.U32 R14, RZ, RZ, R0 ;  /* 0x000000ffff0e9224 */ /* 0x000fca00078e0000 */
[----:B------:R4:W3:Y:S01]  /*60590*/  @!P1 LDG.E.U16 R17, desc[UR8][R14.64] ;  /* 0x000000080e119981 */ /* 0x0008e2000c1e1500 */
[----:B------:R-:W-:Y:S01]  /*605a0*/  PRMT R21, RZ, 0x7610, R21 ;  /* 0x00007610ff157816 */ /* 0x000fe20000000015 */
[----:B----4-:R-:W-:Y:S02]  /*605b0*/  @!P4 IMAD.MOV.U32 R15, RZ, RZ, R10 ;  /* 0x000000ffff0fc224 */ /* 0x010fe400078e000a */
[----:B------:R-:W-:-:S05]  /*605c0*/  @!P4 IMAD.MOV.U32 R14, RZ, RZ, R9 ;  /* 0x000000ffff0ec224 */ /* 0x000fca00078e0009 */
[----:B------:R0:W4:Y:S01]  /*605d0*/  @!P4 LDG.E.U16 R19, desc[UR8][R14.64] ;  /* 0x000000080e13c981 */ /* 0x000122000c1e1500 */
[----:B------:R-:W-:Y:S01]  /*605e0*/  PRMT R23, RZ, 0x7610, R23 ;  /* 0x00007610ff177816 */ /* 0x000fe20000000017 */
[----:B0-----:R-:W-:Y:S01]  /*605f0*/  @!P1 IMAD.MOV.U32 R14, RZ, RZ, R7 ;  /* 0x000000ffff0e9224 */ /* 0x001fe200078e0007 */
[----:B------:R-:W-:Y:S01]  /*60600*/  PRMT R25, RZ, 0x7610, R25 ;  /* 0x00007610ff197816 */ /* 0x000fe20000000019 */
[----:B--2---:R-:W-:-:S05]  /*60610*/  @!P1 IMAD.MOV.U32 R15, RZ, RZ, R8 ;  /* 0x000000ffff0f9224 */ /* 0x004fca00078e0008 */
[----:B------:R0:W2:Y:S02]  /*60620*/  @!P1 LDG.E.U16 R21, desc[UR8][R14.64] ;  /* 0x000000080e159981 */ /* 0x0000a4000c1e1500 */
[----:B0-----:R-:W-:Y:S02]  /*60630*/  @!P4 IMAD.MOV.U32 R14, RZ, RZ, R5 ;  /* 0x000000ffff0ec224 */ /* 0x001fe400078e0005 */
[----:B------:R-:W-:-:S05]  /*60640*/  @!P4 IMAD.MOV.U32 R15, RZ, RZ, R6 ;  /* 0x000000ffff0fc224 */ /* 0x000fca00078e0006 */
[----:B------:R3:W2:Y:S02]  /*60650*/  @!P4 LDG.E.U16 R23, desc[UR8][R14.64] ;  /* 0x000000080e17c981 */ /* 0x0006a4000c1e1500 */
[----:B---3--:R-:W-:Y:S02]  /*60660*/  @!P1 IMAD.MOV.U32 R15, RZ, RZ, R4 ;  /* 0x000000ffff0f9224 */ /* 0x008fe400078e0004 */
[----:B------:R-:W-:-:S05]  /*60670*/  @!P1 IMAD.MOV.U32 R14, RZ, RZ, R3 ;  /* 0x000000ffff0e9224 */ /* 0x000fca00078e0003 */
[----:B------:R-:W3:Y:S04]  /*60680*/  @!P1 LDG.E.U16 R25, desc[UR8][R14.64] ;  /* 0x000000080e199981 */ /* 0x000ee8000c1e1500 */
[----:B------:R-:W-:Y:S04]  /*60690*/  STL [R1+0x33b4], R13 ;  /* 0x0033b40d01007387 */ /* 0x000fe80000100800 */
[----:B------:R-:W3:Y:S04]  /*606a0*/  LDL R2, [R1+0x2fa4] ;  /* 0x002fa40001027983 */ /* 0x000ee80000100800 */
[----:B------:R-:W3:Y:S04]  /*606b0*/  LDL R0, [R1+0x2fa8] ;  /* 0x002fa80001007983 */ /* 0x000ee80000100800 */
[----:B------:R-:W-:Y:S01]  /*606c0*/  STL [R1+0x33b8], R17 ;  /* 0x0033b81101007387 */ /* 0x000fe20000100800 */
[----:B------:R-:W-:-:S03]  /*606d0*/  PRMT R27, RZ, 0x7610, R27 ;  /* 0x00007610ff1b7816 */ /* 0x000fc6000000001b */
[----:B----4-:R-:W-:Y:S04]  /*606e0*/  STL [R1+0x3374], R19 ;  /* 0x0033741301007387 */ /* 0x010fe80000100800 */
[----:B--2---:R-:W-:Y:S04]  /*606f0*/  STL [R1+0x3378], R21 ;  /* 0x0033781501007387 */ /* 0x004fe80000100800 */
[----:B------:R-:W-:Y:S04]  /*60700*/  STL [R1+0x3330], R23 ;  /* 0x0033301701007387 */ /* 0x000fe80000100800 */
[----:B---3--:R0:W-:Y:S01]  /*60710*/  STL [R1+0x3334], R25 ;  /* 0x0033341901007387 */ /* 0x0081e20000100800 */
        /* <DEDUP_REMOVED lines=15> */
[----:B------:R-:W2:Y:S04]  /*60810*/  LDL.LU R5, [R1+0xd74] ;  /* 0x000d740001057983 */ /* 0x000ea80000300800 */
[----:B------:R-:W2:Y:S04]  /*60820*/  @!P4 LDG.E.U16 R27, desc[UR8][R14.64] ;  /* 0x000000080e1bc981 */ /* 0x000ea8000c1e1500 */
        /* <DEDUP_REMOVED lines=10> */
[----:B------:R-:W3:Y:S04]  /*608d0*/  LDL R14, [R1+0x2f9c] ;  /* 0x002f9c00010e7983 */ /* 0x000ee80000100800 */
[----:B------:R-:W3:Y:S01]  /*608e0*/  LDL R15, [R1+0x2fa0] ;  /* 0x002fa000010f7983 */ /* 0x000ee20000100800 */
[----:B------:R-:W-:Y:S01]  /*608f0*/  PRMT R29, RZ, 0x7610, R29 ;  /* 0x00007610ff1d7816 */ /* 0x000fe2000000001d */
[----:B------:R-:W0:Y:S02]  /*60900*/  S2R R26, SR_TID.X ;  /* 0x00000000001a7919 */ /* 0x000e240000002100 */
[----:B--2---:R1:W-:Y:S04]  /*60910*/  STL [R1+0x32ec], R27 ;  /* 0x0032ec1b01007387 */ /* 0x0043e80000100800 */
[----:B-1----:R-:W2:Y:S01]  /*60920*/  LDL.LU R27, [R1+0xefc] ;  /* 0x000efc00011b7983 */ /* 0x002ea20000300800 */
[----:B---3--:R-:W-:-:S04]  /*60930*/  @!P1 LOP3.LUT R15, R15, R14, RZ, 0x3c, !PT ;  /* 0x0000000e0f0f9212 */ /* 0x008fc800078e3cff */
[----:B------:R-:W-:-:S04]  /*60940*/  @!P1 LOP3.LUT R14, R15, R14, RZ, 0x3c, !PT ;  /* 0x0000000e0f0e9212 */ /* 0x000fc800078e3cff */
[----:B------:R-:W-:-:S05]  /*60950*/  @!P1 LOP3.LUT R15, R15, R14, RZ, 0x3c, !PT ;  /* 0x0000000e0f0f9212 */ /* 0x000fca00078e3cff */
[----:B------:R-:W3:Y:S01]  /*60960*/  @!P1 LDG.E.U16 R29, desc[UR8][R14.64] ;  /* 0x000000080e1d9981 */ /* 0x000ee2000c1e1500 */
[----:B0-----:R-:W-:-:S05]  /*60970*/  LOP3.LUT R26, R26, 0x7f, RZ, 0xc0, !PT ;  /* 0x0000007f1a1a7812 */ /* 0x001fca00078ec0ff */
[----:B------:R-:W-:-:S05]  /*60980*/  IMAD.SHL.U32 R26, R26, 0x2, RZ ;  /* 0x000000021a1a7824 */ /* 0x000fca00078e00ff */
[----:B------:R-:W-:-:S05]  /*60990*/  LOP3.LUT R26, R26, 0x10, RZ, 0x3c, !PT ;  /* 0x000000101a1a7812 */ /* 0x000fca00078e3cff */
[----:B--2---:R-:W-:Y:S04]  /*609a0*/  STS.U16 [R26+UR5+0x3300], R27 ;  /* 0x0033001b1a007988 */ /* 0x004fe80008000405 */
[----:B------:R-:W-:Y:S04]  /*609b0*/  STS.U16 [R26+UR5+0x4200], R25 ;  /* 0x004200191a007988 */ /* 0x000fe80008000405 */
[----:B------:R-:W-:Y:S04]  /*609c0*/  STS.U16 [R26+UR5+0x4300], R23 ;  /* 0x004300171a007988 */ /* 0x000fe80008000405 */
        /* <DEDUP_REMOVED lines=20> */
[----:B---3--:R-:W-:Y:S04]  /*60b10*/  STL [R1+0x32f0], R29 ;  /* 0x0032f01d01007387 */ /* 0x008fe80000100800 */
[----:B------:R0:W-:Y:S04]  /*60b20*/  STS.U16 [R26+UR5+0xf200], R4 ;  /* 0x00f200041a007988 */ /* 0x0001e80008000405 */
[----:B0-----:R-:W2:Y:S04]  /*60b30*/  LDL.LU R4, [R1+0xc28] ;  /* 0x000c280001047983 */ /* 0x001ea80000300800 */
[----:B------:R-:W3:Y:S04]  /*60b40*/  LDL.LU R29, [R1+0xbec] ;  /* 0x000bec00011d7983 */ /* 0x000ee80000300800 */
[----:B---3--:R0:W-:Y:S04]  /*60b50*/  STL [R1+0x3440], R29 ;  /* 0x0034401d01007387 */ /* 0x0081e80000100800 */
[----:B0-----:R-:W3:Y:S04]  /*60b60*/  LDL.LU R29, [R1+0xbf0] ;  /* 0x000bf000011d7983 */ /* 0x001ee80000300800 */
        /* <DEDUP_REMOVED lines=35> */
[----:B---3--:R-:W-:Y:S04]  /*60da0*/  STS.U16 [R26+UR5+0x11300], R29 ;  /* 0x0113001d1a007988 */ /* 0x008fe80008000405 */
        /* <DEDUP_REMOVED lines=25> */
[----:B0-----:R-:W3:Y:S04]  /*60f40*/  LDL.LU R28, [R1+0x8dc] ;  /* 0x0008dc00011c7983 */ /* 0x001ee80000300800 */
[----:B------:R-:W4:Y:S04]  /*60f50*/  LDL.LU R29, [R1+0x870] ;  /* 0x00087000011d7983 */ /* 0x000f280000300800 */
[----:B----4-:R0:W-:Y:S04]  /*60f60*/  STL [R1+0x3438], R29 ;  /* 0x0034381d01007387 */ /* 0x0101e80000100800 */
[----:B0-----:R-:W4:Y:S04]  /*60f70*/  LDL.LU R29, [R1+0x8a4] ;  /* 0x0008a400011d7983 */ /* 0x001f280000300800 */
[----:B--2---:R-:W-:Y:S04]  /*60f80*/  STS.U16 [R26+UR5+0x1e300], R3 ;  /* 0x01e300031a007988 */ /* 0x004fe80008000405 */
[----:B----4-:R0:W-:Y:S04]  /*60f90*/  STL [R1+0x343c], R29 ;  /* 0x00343c1d01007387 */ /* 0x0101e80000100800 */
[----:B0-----:R-:W2:Y:S04]  /*60fa0*/  LDL.LU R29, [R1+0x8a8] ;  /* 0x0008a800011d7983 */ /* 0x001ea80000300800 */
        /* <DEDUP_REMOVED lines=26> */
[----:B---3--:R1:W-:Y:S04]  /*61150*/  STS.U16 [R26+UR5+0x1f300], R28 ;  /* 0x01f3001c1a007988 */ /* 0x0083e80008000405 */
[----:B0-----:R-:W3:Y:S04]  /*61160*/  LDL.LU R4, [R1+0x3b8] ;  /* 0x0003b80001047983 */ /* 0x001ee80000300800 */
[----:B-1----:R-:W3:Y:S04]  /*61170*/  LDL.LU R28, [R1+0x3b4] ;  /* 0x0003b400011c7983 */ /* 0x002ee80000300800 */
[----:B--2---:R0:W-:Y:S04]  /*61180*/  STS.U16 [R26+UR5+0x20200], R29 ;  /* 0x0202001d1a007988 */ /* 0x0041e80008000405 */
[----:B0-----:R-:W2:Y:S04]  /*61190*/  LDL.LU R29, [R1+0x343c] ;  /* 0x00343c00011d7983 */ /* 0x001ea80000300800 */
[----:B--2---:R0:W-:Y:S04]  /*611a0*/  STS.U16 [R26+UR5+0x20300], R29 ;  /* 0x0203001d1a007988 */ /* 0x0041e80008000405 */
[----:B0-----:R-:W2:Y:S04]  /*611b0*/  LDL.LU R29, [R1+0x3438] ;  /* 0x00343800011d7983 */ /* 0x001ea80000300800 */
[----:B--2---:R-:W-:Y:S04]  /*611c0*/  STS.U16 [R26+UR5+0x21200], R29 ;  /* 0x0212001d1a007988 */ /* 0x004fe80008000405 */
        /* <DEDUP_REMOVED lines=23> */
[----:B------:R-:W-:Y:S04]  /*61340*/  STS.U16 [R26+UR5+0x2d200], R0 ;  /* 0x02d200001a007988 */ /* 0x000fe80008000405 */
[----:B------:R1:W-:Y:S04]  /*61350*/  STS.U16 [R26+UR5+0x2d300], R3 ;  /* 0x02d300031a007988 */ /* 0x0003e80008000405 */
[----:B0-----:R-:W2:Y:S04]  /*61360*/  LDL.LU R2, [R1+0x368] ;  /* 0x0003680001027983 */ /* 0x001ea80000300800 */
[----:B-1----:R-:W4:Y:S04]  /*61370*/  LDL.LU R3, [R1+0x32c] ;  /* 0x00032c0001037983 */ /* 0x002f280000300800 */
[----:B----4-:R0:W-:Y:S04]  /*61380*/  STL [R1+0x3430], R3 ;  /* 0x0034300301007387 */ /* 0x0101e80000100800 */
[----:B0-----:R-:W4:Y:S04]  /*61390*/  LDL.LU R3, [R1+0x330] ;  /* 0x0003300001037983 */ /* 0x001f280000300800 */
[----:B---3--:R-:W-:Y:S04]  /*613a0*/  STS.U16 [R26+UR5+0x2e200], R4 ;  /* 0x02e200041a007988 */ /* 0x008fe80008000405 */
[----:B------:R-:W-:Y:S04]  /*613b0*/  STS.U16 [R26+UR5+0x2e300], R28 ;  /* 0x02e3001c1a007988 */ /* 0x000fe80008000405 */
[----:B----4-:R0:W-:Y:S04]  /*613c0*/  STL [R1+0x3434], R3 ;  /* 0x0034340301007387 */ /* 0x0101e80000100800 */
        /* <DEDUP_REMOVED lines=28> */
[----:B0-----:R-:W2:Y:S04]  /*61590*/  LDL.LU R2, [R1] ;  /* 0x0000000001027983 */ /* 0x001ea80000300800 */
[----:B---3--:R0:W-:Y:S04]  /*615a0*/  STS.U16 [R26+UR5+0x2f300], R3 ;  /* 0x02f300031a007988 */ /* 0x0081e80008000405 */
[----:B0-----:R-:W3:Y:S04]  /*615b0*/  LDL.LU R3, [R1+0x3434] ;  /* 0x0034340001037983 */ /* 0x001ee80000300800 */
[----:B---3--:R0:W-:Y:S04]  /*615c0*/  STS.U16 [R26+UR5+0x30200], R3 ;  /* 0x030200031a007988 */ /* 0x0081e80008000405 */
[----:B0-----:R-:W3:Y:S04]  /*615d0*/  LDL.LU R3, [R1+0x3430] ;  /* 0x0034300001037983 */ /* 0x001ee80000300800 */
[----:B---3--:R0:W-:Y:S04]  /*615e0*/  STS.U16 [R26+UR5+0x30300], R3 ;  /* 0x030300031a007988 */ /* 0x0081e80008000405 */
[----:B----4-:R1:W-:Y:S04]  /*615f0*/  STS.U16 [R26+UR5+0x31200], R4 ;  /* 0x031200041a007988 */ /* 0x0103e80008000405 */
[----:B------:R3:W-:Y:S04]  /*61600*/  STS.U16 [R26+UR5+0x31300], R28 ;  /* 0x0313001c1a007988 */ /* 0x0007e80008000405 */
[----:B0-----:R-:W4:Y:S04]  /*61610*/  LDL.LU R3, [R1+0x342c] ;  /* 0x00342c0001037983 */ /* 0x001f280000300800 */
[----:B-1----:R-:W4:Y:S04]  /*61620*/  LDL.LU R4, [R1+0x3428] ;  /* 0x0034280001047983 */ /* 0x002f280000300800 */
[----:B---3--:R-:W3:Y:S04]  /*61630*/  LDL.LU R28, [R1+0x3424] ;  /* 0x00342400011c7983 */ /* 0x008ee80000300800 */
        /* <DEDUP_REMOVED lines=18> */
[----:B------:R0:W-:Y:S02]  /*61760*/  STS.U16 [R26+UR5+0x3b200], R0 ;  /* 0x03b200001a007988 */ /* 0x0001e40008000405 */
[----:B0-----:R-:W0:Y:S02]  /*61770*/  S2R R0, SR_TID.X ;  /* 0x0000000000007919 */ /* 0x001e240000002100 */
[----:B------:R-:W-:Y:S04]  /*61780*/  STS.U16 [R26+UR5+0x3b300], R16 ;  /* 0x03b300101a007988 */ /* 0x000fe80008000405 */
[----:B------:R-:W-:Y:S04]  /*61790*/  STS.U16 [R26+UR5+0x3c200], R18 ;  /* 0x03c200121a007988 */ /* 0x000fe80008000405 */
[----:B------:R-:W-:Y:S04]  /*617a0*/  STS.U16 [R26+UR5+0x3c300], R20 ;  /* 0x03c300141a007988 */ /* 0x000fe80008000405 */
[----:B------:R-:W-:Y:S04]  /*617b0*/  STS.U16 [R26+UR5+0x3d200], R22 ;  /* 0x03d200161a007988 */ /* 0x000fe80008000405 */
[----:B--2---:R-:W-:Y:S04]  /*617c0*/  STS.U16 [R26+UR5+0x3d300], R24 ;  /* 0x03d300181a007988 */ /* 0x004fe80008000405 */
[----:B------:R-:W-:Y:S01]  /*617d0*/  STS.U16 [R26+UR5+0x3e200], R2 ;  /* 0x03e200021a007988 */ /* 0x000fe20008000405 */
[----:B0-----:R-:W-:-:S05]  /*617e0*/  LOP3.LUT R0, R0, 0x7f, RZ, 0xc0, !PT ;  /* 0x0000007f00007812 */ /* 0x001fca00078ec0ff */
[----:B------:R-:W-:Y:S04]  /*617f0*/  STL [R1+0x33f0], R0 ;  /* 0x0033f00001007387 */ /* 0x000fe80000100800 */
[----:B---3--:R-:W-:Y:S04]  /*61800*/  STS.U16 [R26+UR5+0x3e300], R28 ;  /* 0x03e3001c1a007988 */ /* 0x008fe80008000405 */
[----:B----4-:R-:W-:Y:S04]  /*61810*/  STS.U16 [R26+UR5+0x3f200], R4 ;  /* 0x03f200041a007988 */ /* 0x010fe80008000405 */
[----:B------:R0:W-:Y:S04]  /*61820*/  STS.U16 [R26+UR5+0x3f300], R3 ;  /* 0x03f300031a007988 */ /* 0x0001e80008000405 */
[----:B0-----:R-:W2:Y:S04]  /*61830*/  LDL.LU R3, [R1+0xf58] ;  /* 0x000f580001037983 */ /* 0x001ea80000300800 */
[----:B--2---:R0:W-:Y:S04]  /*61840*/  STL [R1+0x3418], R3 ;  /* 0x0034180301007387 */ /* 0x0041e80000100800 */
[----:B0-----:R-:W2:Y:S04]  /*61850*/  LDL.LU R3, [R1+0xf5c] ;  /* 0x000f5c0001037983 */ /* 0x001ea80000300800 */
[----:B--2---:R0:W-:Y:S04]  /*61860*/  STL [R1+0x341c], R3 ;  /* 0x00341c0301007387 */ /* 0x0041e80000100800 */
[----:B0-----:R-:W2:Y:S01]  /*61870*/  LDL.LU R3, [R1+0xf88] ;  /* 0x000f880001037983 */ /* 0x001ea20000300800 */
[----:B------:R-:W-:-:S03]  /*61880*/  IMAD.SHL.U32 R2, R0, 0x2, RZ ;  /* 0x0000000200027824 */ /* 0x000fc600078e00ff */
[----:B--2---:R0:W-:Y:S04]  /*61890*/  STL [R1+0x3420], R3 ;  /* 0x0034200301007387 */ /* 0x0041e80000100800 */
[----:B0-----:R-:W2:Y:S04]  /*618a0*/  LDL.LU R3, [R1+0xf8c] ;  /* 0x000f8c0001037983 */ /* 0x001ea80000300800 */
[----:B------:R-:W3:Y:S04]  /*618b0*/  LDL.LU R4, [R1+0xf2c] ;  /* 0x000f2c0001047983 */ /* 0x000ee80000300800 */
        /* <DEDUP_REMOVED lines=20> */
[----:B------:R-:W-:-:S03]  /*61a00*/  LOP3.LUT R2, R2, 0x20, RZ, 0x3c, !PT ;  /* 0x0000002002027812 */ /* 0x000fc600078e3cff */
[----:B------:R-:W3:Y:S04]  /*61a10*/  LDL.LU R16, [R1+0xcfc] ;  /* 0x000cfc0001107983 */ /* 0x000ee80000300800 */
[----:B------:R-:W3:Y:S04]  /*61a20*/  LDL.LU R18, [R1+0xcc8] ;  /* 0x000cc80001127983 */ /* 0x000ee80000300800 */
[----:B------:R-:W3:Y:S04]  /*61a30*/  LDL.LU R20, [R1+0xcc4] ;  /* 0x000cc40001147983 */ /* 0x000ee80000300800 */
[----:B------:R-:W3:Y:S04]  /*61a40*/  LDL.LU R22, [R1+0xc90] ;  /* 0x000c900001167983 */ /* 0x000ee80000300800 */
[----:B------:R-:W3:Y:S04]  /*61a50*/  LDL.LU R24, [R1+0xc8c] ;  /* 0x000c8c0001187983 */ /* 0x000ee80000300800 */
[----:B------:R-:W3:Y:S04]  /*61a60*/  LDL.LU R26, [R1+0xc58] ;  /* 0x000c5800011a7983 */ /* 0x000ee80000300800 */
[----:B--2---:R0:W-:Y:S04]  /*61a70*/  STS.U16 [R2+UR5+0x400], R3 ;  /* 0x0004000302007988 */ /* 0x0041e80008000405 */
[----:B0-----:R-:W2:Y:S04]  /*61a80*/  LDL.LU R3, [R1+0x3420] ;  /* 0x0034200001037983 */ /* 0x001ea80000300800 */
[----:B--2---:R0:W-:Y:S04]  /*61a90*/  STS.U16 [R2+UR5+0x500], R3 ;  /* 0x0005000302007988 */ /* 0x0041e80008000405 */
[----:B0-----:R-:W2:Y:S04]  /*61aa0*/  LDL.LU R3, [R1+0x341c] ;  /* 0x00341c0001037983 */ /* 0x001ea80000300800 */
[----:B--2---:R0:W-:Y:S04]  /*61ab0*/  STS.U16 [R2+UR5+0x1400], R3 ;  /* 0x0014000302007988 */ /* 0x0041e80008000405 */
[----:B0-----:R-:W2:Y:S04]  /*61ac0*/  LDL.LU R3, [R1+0x3418] ;  /* 0x0034180001037983 */ /* 0x001ea80000300800 */
[----:B--2---:R0:W-:Y:S04]  /*61ad0*/  STS.U16 [R2+UR5+0x1500], R3 ;  /* 0x0015000302007988 */ /* 0x0041e80008000405 */
[----:B0-----:R-:W2:Y:S04]  /*61ae0*/  LDL.LU R3, [R1+0xbe8] ;  /* 0x000be80001037983 */ /* 0x001ea80000300800 */
[----:B--2---:R0:W-:Y:S04]  /*61af0*/  STL [R1+0x340c], R3 ;  /* 0x00340c0301007387 */ /* 0x0041e80000100800 */
[----:B0-----:R-:W2:Y:S04]  /*61b00*/  LDL.LU R3, [R1+0xc1c] ;  /* 0x000c1c0001037983 */ /* 0x001ea80000300800 */
[----:B--2---:R0:W-:Y:S04]  /*61b10*/  STL [R1+0x3410], R3 ;  /* 0x0034100301007387 */ /* 0x0041e80000100800 */
[----:B0-----:R-:W2:Y:S04]  /*61b20*/  LDL.LU R3, [R1+0xc20] ;  /* 0x000c200001037983 */ /* 0x001ea80000300800 */
        /* <DEDUP_REMOVED lines=27> */
[----:B------:R0:W-:Y:S04]  /*61ce0*/  STS.U16 [R2+UR5+0x8500], R12 ;  /* 0x0085000c02007988 */ /* 0x0001e80008000405 */
[----:B------:R-:W3:Y:S04]  /*61cf0*/  LDL.LU R13, [R1+0xa94] ;  /* 0x000a9400010d7983 */ /* 0x000ee80000300800 */
[----:B------:R1:W-:Y:S04]  /*61d00*/  STS.U16 [R2+UR5+0x9400], R11 ;  /* 0x0094000b02007988 */ /* 0x0003e80008000405 */
[----:B------:R0:W-:Y:S04]  /*61d10*/  STS.U16 [R2+UR5+0x9500], R10 ;  /* 0x0095000a02007988 */ /* 0x0001e80008000405 */
[----:B------:R0:W-:Y:S04]  /*61d20*/  STS.U16 [R2+UR5+0xa400], R9 ;  /* 0x00a4000902007988 */ /* 0x0001e80008000405 */
[----:B------:R1:W-:Y:S04]  /*61d30*/  STS.U16 [R2+UR5+0xa500], R8 ;  /* 0x00a5000802007988 */ /* 0x0003e80008000405 */
[----:B------:R1:W-:Y:S04]  /*61d40*/  STS.U16 [R2+UR5+0xb400], R7 ;  /* 0x00b4000702007988 */ /* 0x0003e80008000405 */
[----:B0-----:R-:W3:Y:S04]  /*61d50*/  LDL.LU R12, [R1+0xa60] ;  /* 0x000a6000010c7983 */ /* 0x001ee80000300800 */
[----:B-1----:R-:W3:Y:S04]  /*61d60*/  LDL.LU R11, [R1+0xa5c] ;  /* 0x000a5c00010b7983 */ /* 0x002ee80000300800 */
        /* <DEDUP_REMOVED lines=18> */
[----:B0-----:R-:W3:Y:S04]  /*61e90*/  LDL.LU R24, [R1+0x910] ;  /* 0x0009100001187983 */ /* 0x001ee80000300800 */
[----:B-1----:R-:W3:Y:S04]  /*61ea0*/  LDL.LU R26, [R1+0x90c] ;  /* 0x00090c00011a7983 */ /* 0x002ee80000300800 */
        /* <DEDUP_REMOVED lines=74> */
[----:B--2---:R-:W-:Y:S04]  /*62350*/  STS.U16 [R2+UR5+0x20500], R3 ;  /* 0x0205000302007988 */ /* 0x004fe80008000405 */
[----:B---3--:R-:W-:Y:S04]  /*62360*/  STS.U16 [R2+UR5+0x21400], R4 ;  /* 0x0214000402007988 */ /* 0x008fe80008000405 */
[----:B----4-:R-:W-:Y:S04]  /*62370*/  STS.U16 [R2+UR5+0x21500], R28 ;  /* 0x0215001c02007988 */ /* 0x010fe80008000405 */
[----:B------:R0:W-:Y:S04]  /*62380*/  STS.U16 [R2+UR5+0x22400], R0 ;  /* 0x0224000002007988 */ /* 0x0001e80008000405 */
[----:B0-----:R-:W2:Y:S04]  /*62390*/  LDL.LU R0, [R1+0x328] ;  /* 0x0003280001007983 */ /* 0x001ea80000300800 */
[----:B--2---:R0:W-:Y:S04]  /*623a0*/  STL [R1+0x33f4], R0 ;  /* 0x0033f40001007387 */ /* 0x0041e80000100800 */
[----:B0-----:R-:W2:Y:S04]  /*623b0*/  LDL.LU R0, [R1+0x35c] ;  /* 0x00035c0001007983 */ /* 0x001ea80000300800 */
[----:B--2---:R0:W-:Y:S04]  /*623c0*/  STL [R1+0x33f8], R0 ;  /* 0x0033f80001007387 */ /* 0x0041e80000100800 */
[----:B0-----:R-:W2:Y:S04]  /*623d0*/  LDL.LU R0, [R1+0x360] ;  /* 0x0003600001007983 */ /* 0x001ea80000300800 */
        /* <DEDUP_REMOVED lines=27> */
[----:B------:R0:W-:Y:S04]  /*62590*/  STS.U16 [R2+UR5+0x2e400], R26 ;  /* 0x02e4001a02007988 */ /* 0x0001e80008000405 */
[----:B------:R-:W3:Y:S04]  /*625a0*/  LDL.LU R24, [R1+0x2ec] ;  /* 0x0002ec0001187983 */ /* 0x000ee80000300800 */
        /* <DEDUP_REMOVED lines=31> */
[----:B---3--:R1:W-:Y:S04]  /*627a0*/  STS.U16 [R2+UR5+0x30500], R11 ;  /* 0x0305000b02007988 */ /* 0x0083e80008000405 */
[----:B----4-:R2:W-:Y:S04]  /*627b0*/  STS.U16 [R2+UR5+0x31400], R10 ;  /* 0x0314000a02007988 */ /* 0x0105e80008000405 */
[----:B------:R3:W-:Y:S04]  /*627c0*/  STS.U16 [R2+UR5+0x31500], R24 ;  /* 0x0315001802007988 */ /* 0x0007e80008000405 */
[----:B------:R4:W-:Y:S04]  /*627d0*/  STS.U16 [R2+UR5+0x32400], R26 ;  /* 0x0324001a02007988 */ /* 0x0009e80008000405 */
[----:B0-----:R-:W4:Y:S04]  /*627e0*/  LDL.LU R0, [R1+0x33f0] ;  /* 0x0033f00001007983 */ /* 0x001f280000300800 */
[----:B-1----:R-:W4:Y:S04]  /*627f0*/  LDL.LU R11, [R1+0x33ec] ;  /* 0x0033ec00010b7983 */ /* 0x002f280000300800 */
[----:B--2---:R-:W2:Y:S04]  /*62800*/  LDL.LU R10, [R1+0x33e8] ;  /* 0x0033e800010a7983 */ /* 0x004ea80000300800 */
[----:B---3--:R-:W3:Y:S04]  /*62810*/  LDL.LU R24, [R1+0x33e4] ;  /* 0x0033e40001187983 */ /* 0x008ee80000300800 */
[----:B----4-:R-:W4:Y:S04]  /*62820*/  LDL.LU R26, [R1+0x33e0] ;  /* 0x0033e000011a7983 */ /* 0x010f280000300800 */
        /* <DEDUP_REMOVED lines=23> */
[----:B----4-:R-:W-:Y:S04]  /*629a0*/  STS.U16 [R2+UR5+0x3e400], R26 ;  /* 0x03e4001a02007988 */ /* 0x010fe80008000405 */
[----:B---3--:R-:W-:Y:S04]  /*629b0*/  STS.U16 [R2+UR5+0x3e500], R24 ;  /* 0x03e5001802007988 */ /* 0x008fe80008000405 */
[----:B--2---:R-:W-:Y:S04]  /*629c0*/  STS.U16 [R2+UR5+0x3f400], R10 ;  /* 0x03f4000a02007988 */ /* 0x004fe80008000405 */
        /* <DEDUP_REMOVED lines=168> */
[----:B---3--:R0:W-:Y:S04]  /*63450*/  STS.U16 [R0+UR5+0x1f600], R2 ;  /* 0x01f6000200007988 */ /* 0x0081e80008000405 */
[----:B------:R-:W3:Y:S04]  /*63460*/  LDL.LU R22, [R1+0x3dc] ;  /* 0x0003dc0001167983 */ /* 0x000ee80000300800 */
[----:B0-----:R-:W3:Y:S04]  /*63470*/  LDL.LU R2, [R1+0x3a8] ;  /* 0x0003a80001027983 */ /* 0x001ee80000300800 */
        /* <DEDUP_REMOVED lines=30> */
[----:B------:R-:W4:Y:S04]  /*63660*/  LDL.LU R17, [R1+0x320] ;  /* 0x0003200001117983 */ /* 0x000f280000300800 */
[----:B----4-:R0:W-:Y:S04]  /*63670*/  STL [R1+0x33bc], R17 ;  /* 0x0033bc1101007387 */ /* 0x0101e80000100800 */
[----:B0-----:R-:W4:Y:S04]  /*63680*/  LDL.LU R17, [R1+0x354] ;  /* 0x0003540001117983 */ /* 0x001f280000300800 */
[----:B------:R-:W-:Y:S04]  /*63690*/  STS.U16 [R0+UR5+0x2d600], R20 ;  /* 0x02d6001400007988 */ /* 0x000fe80008000405 */
        /* <DEDUP_REMOVED lines=37> */
[----:B----4-:R1:W-:Y:S04]  /*638f0*/  STS.U16 [R0+UR5+0x30700], R13 ;  /* 0x0307000d00007988 */ /* 0x0103e80008000405 */
[----:B------:R3:W-:Y:S04]  /*63900*/  STS.U16 [R0+UR5+0x31600], R20 ;  /* 0x0316001400007988 */ /* 0x0007e80008000405 */
[----:B------:R4:W-:Y:S04]  /*63910*/  STS.U16 [R0+UR5+0x31700], R22 ;  /* 0x0317001600007988 */ /* 0x0009e80008000405 */
[----:B0-----:R-:W2:Y:S04]  /*63920*/  LDL.LU R17, [R1+0x33b8] ;  /* 0x0033b80001117983 */ /* 0x001ea80000300800 */
[----:B-1----:R-:W2:Y:S04]  /*63930*/  LDL.LU R13, [R1+0x33b4] ;  /* 0x0033b400010d7983 */ /* 0x002ea80000300800 */
        /* <DEDUP_REMOVED lines=25> */
[----:B------:R-:W-:Y:S04]  /*63ad0*/  STS.U16 [R0+UR5+0x3d700], R18 ;  /* 0x03d7001200007988 */ /* 0x000fe80008000405 */
[----:B----4-:R0:W-:Y:S04]  /*63ae0*/  STS.U16 [R0+UR5+0x3e600], R22 ;  /* 0x03e6001600007988 */ /* 0x0101e80008000405 */
[----:B0-----:R-:W2:Y:S04]  /*63af0*/  LDL.LU R22, [R1+0xf18] ;  /* 0x000f180001167983 */ /* 0x001ea80000300800 */
[----:B--2---:R0:W-:Y:S04]  /*63b00*/  STL [R1+0x33a0], R22 ;  /* 0x0033a01601007387 */ /* 0x0041e80000100800 */
[----:B0-----:R-:W2:Y:S01]  /*63b10*/  LDL.LU R22, [R1+0xf78] ;  /* 0x000f780001167983 */ /* 0x001ea20000300800 */
[----:B------:R-:W0:Y:S03]  /*63b20*/  S2R R2, SR_TID.X ;  /* 0x0000000000027919 */ /* 0x000e260000002100 */
[----:B--2---:R1:W-:Y:S04]  /*63b30*/  STL [R1+0x33a4], R22 ;  /* 0x0033a41601007387 */ /* 0x0043e80000100800 */
[----:B-1----:R-:W2:Y:S01]  /*63b40*/  LDL.LU R22, [R1+0xf7c] ;  /* 0x000f7c0001167983 */ /* 0x002ea20000300800 */
[----:B0-----:R-:W-:-:S05]  /*63b50*/  LOP3.LUT R2, R2, 0x7f, RZ, 0xc0, !PT ;  /* 0x0000007f02027812 */ /* 0x001fca00078ec0ff */
[C---:B------:R-:W-:Y:S01]  /*63b60*/  IMAD.SHL.U32 R0, R2.reuse, 0x2, RZ ;  /* 0x0000000202007824 */ /* 0x040fe200078e00ff */
[----:B--2---:R0:W-:Y:S04]  /*63b70*/  STL [R1+0x33a8], R22 ;  /* 0x0033a81601007387 */ /* 0x0041e80000100800 */
[----:B------:R-:W2:Y:S04]  /*63b80*/  LDL.LU R11, [R1+0xee8] ;  /* 0x000ee800010b7983 */ /* 0x000ea80000300800 */
        /* <DEDUP_REMOVED lines=13> */
[----:B0-----:R-:W-:-:S03]  /*63c60*/  IMAD.SHL.U32 R22, R2, 0x2, RZ ;  /* 0x0000000202167824 */ /* 0x001fc600078e00ff */
[----:B------:R-:W2:Y:S04]  /*63c70*/  LDL.LU R19, [R1+0xd60] ;  /* 0x000d600001137983 */ /* 0x000ea80000300800 */
[----:B------:R-:W2:Y:S04]  /*63c80*/  LDL.LU R12, [R1+0xd5c] ;  /* 0x000d5c00010c7983 */ /* 0x000ea80000300800 */
[----:B------:R-:W2:Y:S04]  /*63c90*/  LDL.LU R9, [R1+0xd28] ;  /* 0x000d280001097983 */ /* 0x000ea80000300800 */
[----:B------:R-:W2:Y:S04]  /*63ca0*/  LDL.LU R8, [R1+0xd24] ;  /* 0x000d240001087983 */ /* 0x000ea80000300800 */
[----:B------:R-:W2:Y:S01]  /*63cb0*/  LDL.LU R7, [R1+0xcf0] ;  /* 0x000cf00001077983 */ /* 0x000ea20000300800 */
[----:B------:R-:W-:-:S03]  /*63cc0*/  LOP3.LUT R22, R22, 0x30, RZ, 0x3c, !PT ;  /* 0x0000003016167812 */ /* 0x000fc600078e3cff */
[----:B------:R-:W2:Y:S04]  /*63cd0*/  LDL.LU R6, [R1+0xcec] ;  /* 0x000cec0001067983 */ /* 0x000ea80000300800 */
[----:B------:R-:W2:Y:S04]  /*63ce0*/  LDL.LU R5, [R1+0xcb8] ;  /* 0x000cb80001057983 */ /* 0x000ea80000300800 */
[----:B------:R-:W2:Y:S04]  /*63cf0*/  LDL.LU R16, [R1+0xcb4] ;  /* 0x000cb40001107983 */ /* 0x000ea80000300800 */
[----:B------:R-:W2:Y:S04]  /*63d00*/  LDL.LU R18, [R1+0xc80] ;  /* 0x000c800001127983 */ /* 0x000ea80000300800 */
[----:B------:R-:W2:Y:S04]  /*63d10*/  LDL.LU R2, [R1+0xc7c] ;  /* 0x000c7c0001027983 */ /* 0x000ea80000300800 */
[----:B---3--:R0:W-:Y:S04]  /*63d20*/  STS.U16 [R22+UR5+0x3e700], R20 ;  /* 0x03e7001416007988 */ /* 0x0081e80008000405 */
[----:B------:R1:W-:Y:S04]  /*63d30*/  STS.U16 [R22+UR5+0x3f600], R13 ;  /* 0x03f6000d16007988 */ /* 0x0003e80008000405 */
[----:B------:R3:W-:Y:S04]  /*63d40*/  STS.U16 [R22+UR5+0x3f700], R17 ;  /* 0x03f7001116007988 */ /* 0x0007e80008000405 */
[----:B0-----:R-:W2:Y:S04]  /*63d50*/  LDL.LU R20, [R1+0xf1c] ;  /* 0x000f1c0001147983 */ /* 0x001ea80000300800 */
[----:B-1----:R-:W2:Y:S04]  /*63d60*/  LDL.LU R13, [R1+0xf48] ;  /* 0x000f4800010d7983 */ /* 0x002ea80000300800 */
[----:B---3--:R-:W3:Y:S01]  /*63d70*/  LDL.LU R22, [R1+0x33a8] ;  /* 0x0033a80001167983 */ /* 0x008ee20000300800 */
[----:B------:R-:W-:-:S03]  /*63d80*/  LOP3.LUT R0, R0, 0x40, RZ, 0x3c, !PT ;  /* 0x0000004000007812 */ /* 0x000fc600078e3cff */
[----:B------:R-:W2:Y:S04]  /*63d90*/  LDL.LU R17, [R1+0xf4c] ;  /* 0x000f4c0001117983 */ /* 0x000ea80000300800 */
[----:B---3--:R0:W-:Y:S04]  /*63da0*/  STS.U16 [R0+UR5+0x800], R22 ;  /* 0x0008001600007988 */ /* 0x0081e80008000405 */
[----:B0-----:R-:W3:Y:S04]  /*63db0*/  LDL.LU R22, [R1+0x33a4] ;  /* 0x0033a40001167983 */ /* 0x001ee80000300800 */
[----:B---3--:R0:W-:Y:S04]  /*63dc0*/  STS.U16 [R0+UR5+0x900], R22 ;  /* 0x0009001600007988 */ /* 0x0081e80008000405 */
[----:B--2---:R1:W-:Y:S04]  /*63dd0*/  STS.U16 [R0+UR5+0x1800], R17 ;  /* 0x0018001100007988 */ /* 0x0043e80008000405 */
[----:B0-----:R-:W2:Y:S04]  /*63de0*/  LDL.LU R22, [R1+0x33a0] ;  /* 0x0033a00001167983 */ /* 0x001ea80000300800 */
[----:B-1----:R-:W3:Y:S04]  /*63df0*/  LDL.LU R17, [R1+0xc0c] ;  /* 0x000c0c0001117983 */ /* 0x002ee80000300800 */
[----:B---3--:R0:W-:Y:S04]  /*63e00*/  STL [R1+0x3394], R17 ;  /* 0x0033941101007387 */ /* 0x0081e80000100800 */
[----:B0-----:R-:W3:Y:S04]  /*63e10*/  LDL.LU R17, [R1+0xc10] ;  /* 0x000c100001117983 */ /* 0x001ee80000300800 */
[----:B---3--:R0:W-:Y:S04]  /*63e20*/  STL [R1+0x3398], R17 ;  /* 0x0033981101007387 */ /* 0x0081e80000100800 */
[----:B0-----:R-:W3:Y:S04]  /*63e30*/  LDL.LU R17, [R1+0xc44] ;  /* 0x000c440001117983 */ /* 0x001ee80000300800 */
[----:B------:R-:W-:Y:S04]  /*63e40*/  STS.U16 [R0+UR5+0x1900], R13 ;  /* 0x0019000d00007988 */ /* 0x000fe80008000405 */
[----:B------:R-:W-:Y:S04]  /*63e50*/  STS.U16 [R0+UR5+0x2800], R20 ;  /* 0x0028001400007988 */ /* 0x000fe80008000405 */
[----:B--2---:R-:W-:Y:S04]  /*63e60*/  STS.U16 [R0+UR5+0x2900], R22 ;  /* 0x0029001600007988 */ /* 0x004fe80008000405 */
        /* <DEDUP_REMOVED lines=200> */
[----:B------:R2:W-:Y:S04]  /*64af0*/  STS.U16 [R0+UR5+0x32800], R17 ;  /* 0x0328001100007988 */ /* 0x0005e80008000405 */
[----:B0-----:R-:W4:Y:S04]  /*64b00*/  LDL.LU R21, [R1+0x3378] ;  /* 0x0033780001157983 */ /* 0x001f280000300800 */
[----:B-1----:R-:W4:Y:S04]  /*64b10*/  LDL.LU R19, [R1+0x3374] ;  /* 0x0033740001137983 */ /* 0x002f280000300800 */
[----:B--2---:R-:W2:Y:S04]  /*64b20*/  LDL.LU R16, [R1+0x3370] ;  /* 0x0033700001107983 */ /* 0x004ea80000300800 */
[----:B---3--:R-:W3:Y:S04]  /*64b30*/  LDL.LU R18, [R1+0x336c] ;  /* 0x00336c0001127983 */ /* 0x008ee80000300800 */
[----:B----4-:R-:W4:Y:S04]  /*64b40*/  LDL.LU R2, [R1+0x3368] ;  /* 0x0033680001027983 */ /* 0x010f280000300800 */
[----:B------:R-:W2:Y:S04]  /*64b50*/  LDL.LU R17, [R1+0xedc] ;  /* 0x000edc0001117983 */ /* 0x000ea80000300800 */
        /* <DEDUP_REMOVED lines=25> */
[----:B--2---:R0:W-:Y:S04]  /*64cf0*/  STL [R1+0x3360], R17 ;  /* 0x0033601101007387 */ /* 0x0041e80000100800 */
[----:B0-----:R-:W2:Y:S01]  /*64d00*/  LDL.LU R17, [R1+0xf74] ;  /* 0x000f740001117983 */ /* 0x001ea20000300800 */
[----:B------:R-:W0:Y:S02]  /*64d10*/  S2R R2, SR_TID.X ;  /* 0x0000000000027919 */ /* 0x000e240000002100 */
[----:B0-----:R-:W-:-:S05]  /*64d20*/  LOP3.LUT R2, R2, 0x7f, RZ, 0xc0, !PT ;  /* 0x0000007f02027812 */ /* 0x001fca00078ec0ff */
[----:B------:R-:W-:-:S05]  /*64d30*/  IMAD.SHL.U32 R2, R2, 0x2, RZ ;  /* 0x0000000202027824 */ /* 0x000fca00078e00ff */
[C---:B------:R-:W-:Y:S01]  /*64d40*/  LOP3.LUT R3, R2.reuse, 0x50, RZ, 0x3c, !PT ;  /* 0x0000005002037812 */ /* 0x040fe200078e3cff */
        /* <DEDUP_REMOVED lines=18> */
[----:B0-----:R-:W-:-:S03]  /*64e70*/  LOP3.LUT R17, R2, 0x40, RZ, 0x3c, !PT ;  /* 0x0000004002117812 */ /* 0x001fc600078e3cff */
        /* <DEDUP_REMOVED lines=8> */
[----:B------:R1:W-:Y:S04]  /*64f00*/  STS.U16 [R17+UR5+0x3f900], R21 ;  /* 0x03f9001511007988 */ /* 0x0003e80008000405 */
[----:B0-----:R-:W2:Y:S04]  /*64f10*/  LDL.LU R18, [R1+0xee0] ;  /* 0x000ee00001127983 */ /* 0x001ea80000300800 */
[----:B------:R-:W2:Y:S04]  /*64f20*/  LDL.LU R2, [R1+0xf10] ;  /* 0x000f100001027983 */ /* 0x000ea80000300800 */
[----:B-1----:R-:W2:Y:S04]  /*64f30*/  LDL.LU R16, [R1+0xf14] ;  /* 0x000f140001107983 */ /* 0x002ea80000300800 */
[----:B---3--:R-:W3:Y:S04]  /*64f40*/  LDL.LU R19, [R1+0xf40] ;  /* 0x000f400001137983 */ /* 0x008ee80000300800 */
[----:B------:R-:W2:Y:S04]  /*64f50*/  LDL.LU R17, [R1+0x3364] ;  /* 0x0033640001117983 */ /* 0x000ea80000300800 */
[----:B------:R-:W3:Y:S04]  /*64f60*/  LDL.LU R21, [R1+0xf44] ;  /* 0x000f440001157983 */ /* 0x000ee80000300800 */
[----:B--2---:R0:W-:Y:S04]  /*64f70*/  STS.U16 [R3+UR5+0xa00], R17 ;  /* 0x000a001103007988 */ /* 0x0041e80008000405 */
[----:B0-----:R-:W2:Y:S04]  /*64f80*/  LDL.LU R17, [R1+0x3360] ;  /* 0x0033600001117983 */ /* 0x001ea80000300800 */
[----:B--2---:R0:W-:Y:S04]  /*64f90*/  STS.U16 [R3+UR5+0xb00], R17 ;  /* 0x000b001103007988 */ /* 0x0041e80008000405 */
[----:B---3--:R1:W-:Y:S04]  /*64fa0*/  STS.U16 [R3+UR5+0x1a00], R21 ;  /* 0x001a001503007988 */ /* 0x0083e80008000405 */
        /* <DEDUP_REMOVED lines=240> */
[----:B------:R-:W-:Y:S04]  /*65eb0*/  STS.U16 [R3+UR5+0x3fa00], R23 ;  /* 0x03fa001703007988 */ /* 0x000fe80008000405 */
[----:B------:R0:W-:Y:S04]  /*65ec0*/  STS.U16 [R3+UR5+0x3fb00], R25 ;  /* 0x03fb001903007988 */ /* 0x0001e80008000405 */
[----:B0-----:R-:W2:Y:S04]  /*65ed0*/  LDL.LU R25, [R1+0xf38] ;  /* 0x000f380001197983 */ /* 0x001ea80000300800 */
[----:B--2---:R0:W-:Y:S04]  /*65ee0*/  STL [R1+0x3318], R25 ;  /* 0x0033181901007387 */ /* 0x0041e80000100800 */
[----:B0-----:R-:W2:Y:S04]  /*65ef0*/  LDL.LU R25, [R1+0xf3c] ;  /* 0x000f3c0001197983 */ /* 0x001ea80000300800 */
[----:B--2---:R0:W-:Y:S04]  /*65f00*/  STL [R1+0x331c], R25 ;  /* 0x00331c1901007387 */ /* 0x0041e80000100800 */
[----:B0-----:R-:W2:Y:S01]  /*65f10*/  LDL.LU R25, [R1+0xf68] ;  /* 0x000f680001197983 */ /* 0x001ea20000300800 */
[----:B------:R-:W0:Y:S02]  /*65f20*/  S2R R2, SR_TID.X ;  /* 0x0000000000027919 */ /* 0x000e240000002100 */
[----:B0-----:R-:W-:Y:S01]  /*65f30*/  LOP3.LUT R2, R2, 0x7f, RZ, 0xc0, !PT ;  /* 0x0000007f02027812 */ /* 0x001fe200078ec0ff */
[----:B--2---:R0:W-:Y:S04]  /*65f40*/  STL [R1+0x3320], R25 ;  /* 0x0033201901007387 */ /* 0x0041e80000100800 */
[----:B0-----:R-:W2:Y:S01]  /*65f50*/  LDL.LU R25, [R1+0xf6c] ;  /* 0x000f6c0001197983 */ /* 0x001ea20000300800 */
[----:B------:R-:W-:-:S03]  /*65f60*/  IMAD.SHL.U32 R2, R2, 0x2, RZ ;  /* 0x0000000202027824 */ /* 0x000fc600078e00ff */
[----:B------:R-:W3:Y:S04]  /*65f70*/  LDL.LU R23, [R1+0xf0c] ;  /* 0x000f0c0001177983 */ /* 0x000ee80000300800 */
[----:B------:R-:W4:Y:S01]  /*65f80*/  LDL.LU R6, [R1+0xf08] ;  /* 0x000f080001067983 */ /* 0x000f220000300800 */
[----:B------:R-:W-:-:S03]  /*65f90*/  LOP3.LUT R0, R2, 0x60, RZ, 0x3c, !PT ;  /* 0x0000006002007812 */ /* 0x000fc600078e3cff */
        /* <DEDUP_REMOVED lines=258> */
[----:B0-----:R-:W4:Y:S04]  /*66fc0*/  LDL.LU R29, [R1+0x32f0] ;  /* 0x0032f000011d7983 */ /* 0x001f280000300800 */
[----:B------:R-:W-:Y:S04]  /*66fd0*/  STS.U16 [R0+UR5+0x3bd00], R28 ;  /* 0x03bd001c00007988 */ /* 0x000fe80008000405 */
[----:B-1----:R-:W4:Y:S04]  /*66fe0*/  LDL.LU R27, [R1+0x32ec] ;  /* 0x0032ec00011b7983 */ /* 0x002f280000300800 */
[----:B------:R-:W-:Y:S04]  /*66ff0*/  STS.U16 [R0+UR5+0x3cc00], R14 ;  /* 0x03cc000e00007988 */ /* 0x000fe80008000405 */
[----:B--2---:R-:W2:Y:S04]  /*67000*/  LDL.LU R8, [R1+0x32e8] ;  /* 0x0032e80001087983 */ /* 0x004ea80000300800 */
[----:B------:R-:W-:Y:S04]  /*67010*/  STS.U16 [R0+UR5+0x3cd00], R15 ;  /* 0x03cd000f00007988 */ /* 0x000fe80008000405 */
[----:B---3--:R-:W3:Y:S04]  /*67020*/  LDL.LU R7, [R1+0x32e4] ;  /* 0x0032e40001077983 */ /* 0x008ee80000300800 */
[----:B------:R0:W-:Y:S04]  /*67030*/  STS.U16 [R0+UR5+0x3dc00], R12 ;  /* 0x03dc000c00007988 */ /* 0x0001e80008000405 */
[----:B------:R1:W-:Y:S04]  /*67040*/  STS.U16 [R0+UR5+0x3dd00], R9 ;  /* 0x03dd000900007988 */ /* 0x0003e80008000405 */
[----:B0-----:R-:W2:Y:S04]  /*67050*/  LDL.LU R12, [R1+0xf64] ;  /* 0x000f6400010c7983 */ /* 0x001ea80000300800 */
[----:B-1----:R-:W2:Y:S01]  /*67060*/  LDL.LU R9, [R1+0xf00] ;  /* 0x000f000001097983 */ /* 0x002ea20000300800 */
[----:B------:R-:W0:Y:S02]  /*67070*/  S2R R2, SR_TID.X ;  /* 0x0000000000027919 */ /* 0x000e240000002100 */
[----:B0-----:R-:W-:Y:S01]  /*67080*/  LOP3.LUT R2, R2, 0x7f, RZ, 0xc0, !PT ;  /* 0x0000007f02027812 */ /* 0x001fe200078ec0ff */
[----:B--2---:R0:W-:Y:S04]  /*67090*/  STL [R1+0x32e0], R9 ;  /* 0x0032e00901007387 */ /* 0x0041e80000100800 */
[----:B0-----:R-:W2:Y:S01]  /*670a0*/  LDL.LU R9, [R1+0xf60] ;  /* 0x000f600001097983 */ /* 0x001ea20000300800 */
[----:B------:R-:W-:-:S03]  /*670b0*/  IMAD.SHL.U32 R2, R2, 0x2, RZ ;  /* 0x0000000202027824 */ /* 0x000fc600078e00ff */
[----:B---3--:R-:W-:Y:S04]  /*670c0*/  STS.U16 [R0+UR5+0x3ec00], R7 ;  /* 0x03ec000700007988 */ /* 0x008fe80008000405 */
[----:B------:R0:W-:Y:S04]  /*670d0*/  STS.U16 [R0+UR5+0x3ed00], R8 ;  /* 0x03ed000800007988 */ /* 0x0001e80008000405 */
[----:B----4-:R1:W-:Y:S04]  /*670e0*/  STS.U16 [R0+UR5+0x3fc00], R27 ;  /* 0x03fc001b00007988 */ /* 0x0103e80008000405 */
[----:B------:R3:W-:Y:S01]  /*670f0*/  STS.U16 [R0+UR5+0x3fd00], R29 ;  /* 0x03fd001d00007988 */ /* 0x0007e20008000405 */
[----:B------:R-:W-:-:S03]  /*67100*/  LOP3.LUT R3, R2, 0x70, RZ, 0x3c, !PT ;  /* 0x0000007002037812 */ /* 0x000fc600078e3cff */
[----:B0-----:R-:W4:Y:S04]  /*67110*/  LDL.LU R8, [R1+0xf04] ;  /* 0x000f040001087983 */ /* 0x001f280000300800 */
[----:B-1----:R-:W4:Y:S04]  /*67120*/  LDL.LU R27, [R1+0xf30] ;  /* 0x000f3000011b7983 */ /* 0x002f280000300800 */
[----:B---3--:R-:W3:Y:S04]  /*67130*/  LDL.LU R29, [R1+0xf34] ;  /* 0x000f3400011d7983 */ /* 0x008ee80000300800 */
        /* <DEDUP_REMOVED lines=24> */
[----:B0-----:R-:W4:Y:S04]  /*672c0*/  LDL.LU R12, [R1+0xc64] ;  /* 0x000c6400010c7983 */ /* 0x001f280000300800 */
[----:B--2---:R0:W-:Y:S04]  /*672d0*/  STS.U16 [R3+UR5+0xf00], R9 ;  /* 0x000f000903007988 */ /* 0x0041e80008000405 */
[----:B0-----:R-:W2:Y:S04]  /*672e0*/  LDL.LU R9, [R1+0x32e0] ;  /* 0x0032e00001097983 */ /* 0x001ea80000300800 */
[----:B---3--:R-:W-:Y:S04]  /*672f0*/  STS.U16 [R3+UR5+0x1e00], R29 ;  /* 0x001e001d03007988 */ /* 0x008fe80008000405 */
[----:B----4-:R-:W-:Y:S04]  /*67300*/  STS.U16 [R3+UR5+0x1f00], R27 ;  /* 0x001f001b03007988 */ /* 0x010fe80008000405 */
[----:B------:R-:W-:Y:S04]  /*67310*/  STS.U16 [R3+UR5+0x2e00], R8 ;  /* 0x002e000803007988 */ /* 0x000fe80008000405 */
[----:B--2---:R0:W-:Y:S04]  /*67320*/  STS.U16 [R3+UR5+0x2f00], R9 ;  /* 0x002f000903007988 */ /* 0x0041e80008000405 */
        /* <DEDUP_REMOVED lines=19> */
[----:B0-----:R-:W2:Y:S04]  /*67460*/  LDL.LU R9, [R1+0xc30] ;  /* 0x000c300001097983 */ /* 0x001ea80000300800 */
[----:B------:R0:W-:Y:S04]  /*67470*/  STS.U16 [R3+UR5+0xcf00], R0 ;  /* 0x00cf000003007988 */ /* 0x0001e80008000405 */
[----:B0-----:R-:W3:Y:S04]  /*67480*/  LDL.LU R0, [R1+0xc2c] ;  /* 0x000c2c0001007983 */ /* 0x001ee80000300800 */
[----:B------:R-:W4:Y:S04]  /*67490*/  LDL.LU R29, [R1+0xbf4] ;  /* 0x000bf400011d7983 */ /* 0x000f280000300800 */
[----:B------:R-:W-:Y:S04]  /*674a0*/  STS.U16 [R3+UR5+0xde00], R28 ;  /* 0x00de001c03007988 */ /* 0x000fe80008000405 */
[----:B------:R-:W-:Y:S04]  /*674b0*/  STS.U16 [R3+UR5+0xdf00], R14 ;  /* 0x00df000e03007988 */ /* 0x000fe80008000405 */
[----:B------:R-:W-:Y:S04]  /*674c0*/  STS.U16 [R3+UR5+0xee00], R15 ;  /* 0x00ee000f03007988 */ /* 0x000fe80008000405 */
[----:B------:R-:W-:Y:S04]  /*674d0*/  STS.U16 [R3+UR5+0xef00], R12 ;  /* 0x00ef000c03007988 */ /* 0x000fe80008000405 */
[----:B----4-:R0:W-:Y:S04]  /*674e0*/  STL [R1+0x32dc], R29 ;  /* 0x0032dc1d01007387 */ /* 0x0101e80000100800 */
[----:B0-----:R-:W4:Y:S04]  /*674f0*/  LDL.LU R29, [R1+0xbf8] ;  /* 0x000bf800011d7983 */ /* 0x001f280000300800 */
        /* <DEDUP_REMOVED lines=22> */
[----:B---3--:R1:W-:Y:S04]  /*67660*/  STS.U16 [R3+UR5+0xff00], R0 ;  /* 0x00ff000003007988 */ /* 0x0083e80008000405 */
[----:B0-----:R-:W3:Y:S04]  /*67670*/  LDL.LU R9, [R1+0x98c] ;  /* 0x00098c0001097983 */ /* 0x001ee80000300800 */
[----:B------:R-:W2:Y:S04]  /*67680*/  LDL.LU R4, [R1+0x958] ;  /* 0x0009580001047983 */ /* 0x000ea80000300800 */
[----:B------:R-:W2:Y:S04]  /*67690*/  LDL.LU R28, [R1+0x954] ;  /* 0x00095400011c7983 */ /* 0x000ea80000300800 */
[----:B------:R-:W2:Y:S04]  /*676a0*/  LDL.LU R14, [R1+0x920] ;  /* 0x00092000010e7983 */ /* 0x000ea80000300800 */
[----:B------:R-:W2:Y:S04]  /*676b0*/  LDL.LU R15, [R1+0x91c] ;  /* 0x00091c00010f7983 */ /* 0x000ea80000300800 */
[----:B-1----:R-:W2:Y:S04]  /*676c0*/  LDL.LU R0, [R1+0x8e8] ;  /* 0x0008e80001007983 */ /* 0x002ea80000300800 */
[----:B----4-:R0:W-:Y:S04]  /*676d0*/  STS.U16 [R3+UR5+0x10e00], R29 ;  /* 0x010e001d03007988 */ /* 0x0101e80008000405 */
[----:B0-----:R-:W4:Y:S04]  /*676e0*/  LDL.LU R29, [R1+0x32dc] ;  /* 0x0032dc00011d7983 */ /* 0x001f280000300800 */
[----:B----4-:R-:W-:Y:S04]  /*676f0*/  STS.U16 [R3+UR5+0x10f00], R29 ;  /* 0x010f001d03007988 */ /* 0x010fe80008000405 */
[----:B------:R-:W-:Y:S04]  /*67700*/  STS.U16 [R3+UR5+0x11e00], R27 ;  /* 0x011e001b03007988 */ /* 0x000fe80008000405 */
        /* <DEDUP_REMOVED lines=21> */
[----:B---3--:R0:W-:Y:S04]  /*67860*/  STS.U16 [R3+UR5+0x1bf00], R9 ;  /* 0x01bf000903007988 */ /* 0x0081e80008000405 */
[----:B0-----:R-:W3:Y:S04]  /*67870*/  LDL.LU R9, [R1+0x8b0] ;  /* 0x0008b00001097983 */ /* 0x001ee80000300800 */
[----:B------:R-:W4:Y:S04]  /*67880*/  LDL.LU R29, [R1+0x878] ;  /* 0x00087800011d7983 */ /* 0x000f280000300800 */
[----:B------:R-:W-:Y:S04]  /*67890*/  STS.U16 [R3+UR5+0x1ce00], R4 ;  /* 0x01ce000403007988 */ /* 0x000fe80008000405 */
        /* <DEDUP_REMOVED lines=34> */
[----:B-1----:R-:W2:Y:S04]  /*67ac0*/  LDL.LU R9, [R1+0x3bc] ;  /* 0x0003bc0001097983 */ /* 0x002ea80000300800 */
[----:B----4-:R0:W-:Y:S04]  /*67ad0*/  STS.U16 [R3+UR5+0x1ff00], R29 ;  /* 0x01ff001d03007988 */ /* 0x0101e80008000405 */
[----:B0-----:R-:W4:Y:S04]  /*67ae0*/  LDL.LU R29, [R1+0x32d8] ;  /* 0x0032d800011d7983 */ /* 0x001f280000300800 */
[----:B----4-:R-:W-:Y:S04]  /*67af0*/  STS.U16 [R3+UR5+0x20e00], R29 ;  /* 0x020e001d03007988 */ /* 0x010fe80008000405 */
        /* <DEDUP_REMOVED lines=22> */
[----:B------:R-:W-:Y:S04]  /*67c60*/  STS.U16 [R3+UR5+0x2bf00], R4 ;  /* 0x02bf000403007988 */ /* 0x000fe80008000405 */
[----:B0-----:R-:W4:Y:S04]  /*67c70*/  LDL.LU R0, [R1+0x388] ;  /* 0x0003880001007983 */ /* 0x001f280000300800 */
[----:B------:R-:W-:Y:S04]  /*67c80*/  STS.U16 [R3+UR5+0x2ce00], R28 ;  /* 0x02ce001c03007988 */ /* 0x000fe80008000405 */
[----:B--2---:R0:W-:Y:S04]  /*67c90*/  STS.U16 [R3+UR5+0x2cf00], R15 ;  /* 0x02cf000f03007988 */ /* 0x0041e80008000405 */
[----:B-1----:R-:W2:Y:S04]  /*67ca0*/  LDL.LU R14, [R1+0x36c] ;  /* 0x00036c00010e7983 */ /* 0x002ea80000300800 */
[----:B0-----:R-:W2:Y:S04]  /*67cb0*/  LDL.LU R15, [R1+0x334] ;  /* 0x00033400010f7983 */ /* 0x001ea80000300800 */
[----:B---3--:R-:W-:Y:S04]  /*67cc0*/  STS.U16 [R3+UR5+0x2de00], R12 ;  /* 0x02de000c03007988 */ /* 0x008fe80008000405 */
[----:B------:R-:W-:Y:S04]  /*67cd0*/  STS.U16 [R3+UR5+0x2df00], R9 ;  /* 0x02df000903007988 */ /* 0x000fe80008000405 */
[----:B--2---:R0:W-:Y:S04]  /*67ce0*/  STL [R1+0x32d4], R15 ;  /* 0x0032d40f01007387 */ /* 0x0041e80000100800 */
[----:B0-----:R-:W2:Y:S04]  /*67cf0*/  LDL.LU R15, [R1+0x338] ;  /* 0x00033800010f7983 */ /* 0x001ea80000300800 */
[----:B------:R-:W3:Y:S04]  /*67d00*/  LDL.LU R12, [R1+0x300] ;  /* 0x00030000010c7983 */ /* 0x000ee80000300800 */
[----:B----4-:R0:W-:Y:S04]  /*67d10*/  STS.U16 [R3+UR5+0x2ee00], R0 ;  /* 0x02ee000003007988 */ /* 0x0101e80008000405 */
[----:B------:R-:W4:Y:S04]  /*67d20*/  LDL.LU R9, [R1+0x2fc] ;  /* 0x0002fc0001097983 */ /* 0x000f280000300800 */
        /* <DEDUP_REMOVED lines=25> */
[----:B0-----:R-:W3:Y:S04]  /*67ec0*/  LDL.LU R14, [R1+0x4] ;  /* 0x00000400010e7983 */ /* 0x001ee80000300800 */
[----:B--2---:R0:W-:Y:S04]  /*67ed0*/  STS.U16 [R3+UR5+0x2fe00], R15 ;  /* 0x02fe000f03007988 */ /* 0x0041e80008000405 */
[----:B0-----:R-:W2:Y:S04]  /*67ee0*/  LDL.LU R15, [R1+0x32d4] ;  /* 0x0032d400010f7983 */ /* 0x001ea80000300800 */
[----:B--2---:R0:W-:Y:S04]  /*67ef0*/  STS.U16 [R3+UR5+0x2ff00], R15 ;  /* 0x02ff000f03007988 */ /* 0x0041e80008000405 */
[----:B---3--:R1:W-:Y:S04]  /*67f00*/  STS.U16 [R3+UR5+0x30e00], R12 ;  /* 0x030e000c03007988 */ /* 0x0083e80008000405 */
[----:B----4-:R2:W-:Y:S04]  /*67f10*/  STS.U16 [R3+UR5+0x30f00], R9 ;  /* 0x030f000903007988 */ /* 0x0105e80008000405 */
[----:B------:R3:W-:Y:S04]  /*67f20*/  STS.U16 [R3+UR5+0x31e00], R0 ;  /* 0x031e000003007988 */ /* 0x0007e80008000405 */
[----:B0-----:R-:W4:Y:S04]  /*67f30*/  LDL.LU R15, [R1+0xf94] ;  /* 0x000f9400010f7983 */ /* 0x001f280000300800 */
[----:B-1----:R-:W4:Y:S04]  /*67f40*/  LDL.LU R12, [R1+0x32d0] ;  /* 0x0032d000010c7983 */ /* 0x002f280000300800 */
[----:B--2---:R-:W2:Y:S04]  /*67f50*/  LDL.LU R9, [R1+0x32cc] ;  /* 0x0032cc0001097983 */ /* 0x004ea80000300800 */
        /* <DEDUP_REMOVED lines=28> */
[----:B----4-:R-:W-:Y:S04]  /*68120*/  STS.U16 [R3+UR5+0x3ef00], R12 ;  /* 0x03ef000c03007988 */ /* 0x010fe80008000405 */
[----:B------:R-:W-:Y:S01]  /*68130*/  STS.U16 [R3+UR5+0x3fe00], R15 ;  /* 0x03fe000f03007988 */ /* 0x000fe20008000405 */
[----:B------:R-:W0:Y:S03]  /*68140*/  S2R R2, SR_TID.X ;  /* 0x0000000000027919 */ /* 0x000e260000002100 */
[----:B---3--:R1:W-:Y:S04]  /*68150*/  STS.U16 [R3+UR5+0x3ff00], R0 ;  /* 0x03ff000003007988 */ /* 0x0083e80008000405 */
[----:B-1----:R-:W2:Y:S01]  /*68160*/  LDL.LU R0, [R1+0x32c0] ;  /* 0x0032c00001007983 */ /* 0x002ea20000300800 */
[----:B0-----:R-:W-:-:S05]  /*68170*/  LOP3.LUT R2, R2, 0x7f, RZ, 0xc0, !PT ;  /* 0x0000007f02027812 */ /* 0x001fca00078ec0ff */
[----:B------:R-:W-:Y:S01]  /*68180*/  IMAD.SHL.U32 R2, R2, 0x2, RZ ;  /* 0x0000000202027824 */ /* 0x000fe200078e00ff */
[----:B------:R-:W3:Y:S01]  /*68190*/  LDL R10, [R1+0x374] ;  /* 0x00037400010a7983 */ /* 0x000ee20000100800 */
[----:B------:R-:W-:Y:S06]  /*681a0*/  BAR.SYNC.DEFER_BLOCKING 0x0 ;  /* 0x0000000000007b1d */ /* 0x000fec0000010000 */
[----:B------:R-:W4:Y:S04]  /*681b0*/  LDL R2, [R1+0x380] ;  /* 0x0003800001027983 */ /* 0x000f280000100800 */
[----:B--2---:R-:W-:Y:S04]  /*681c0*/  STL [R1+0x3700], R0 ;  /* 0x0037000001007387 */ /* 0x004fe80000100800 */
[----:B---3--:R-:W0:Y:S04]  /*681d0*/  LDSM.16.M88.4 R4, [R10+UR5] ;  /* 0x000000050a04783b */ /* 0x008e280008000200 */
[----:B------:R-:W1:Y:S04]  /*681e0*/  LDSM.16.M88.4 R16, [R10+UR5+0xc000] ;  /* 0x00c000050a10783b */ /* 0x000e680008000200 */
[----:B------:R-:W-:Y:S04]  /*681f0*/  LDSM.16.M88.4 R20, [R10+UR5+0x10000] ;  /* 0x010000050a14783b */ /* 0x000fe80008000200 */
[----:B----4-:R-:W-:Y:S04]  /*68200*/  LDSM.16.MT88.4 R24, [R2+UR5+0x40000] ;  /* 0x040000050218783b */ /* 0x010fe80008004200 */
[----:B0-----:R-:W-:Y:S01]  /*68210*/  STL.64 [R1+0x90], R4 ;  /* 0x0000900401007387 */ /* 0x001fe20000100a00 */
[----:B------:R-:W-:-:S02]  /*68220*/  IMAD.MOV.U32 R11, RZ, RZ, R4 ;  /* 0x000000ffff0b7224 */ /* 0x000fc400078e0004 */
[----:B------:R-:W-:Y:S01]  /*68230*/  IMAD.MOV.U32 R9, RZ, RZ, R5 ;  /* 0x000000ffff097224 */ /* 0x000fe200078e0005 */
[----:B------:R-:W-:Y:S01]  /*68240*/  STL.64 [R1+0x98], R6 ;  /* 0x0000980601007387 */ /* 0x000fe20000100a00 */
[----:B-1----:R-:W-:Y:S02]  /*68250*/  IMAD.MOV.U32 R3, RZ, RZ, R16 ;  /* 0x000000ffff037224 */ /* 0x002fe400078e0010 */
[----:B------:R-:W-:Y:S01]  /*68260*/  IMAD.MOV.U32 R0, RZ, RZ, R17 ;  /* 0x000000ffff007224 */ /* 0x000fe200078e0011 */
[----:B------:R-:W0:Y:S04]  /*68270*/  LDSM.16.M88.4 R4, [R10+UR5+0x4000] ;  /* 0x004000050a04783b */ /* 0x000e280008000200 */
[----:B0-----:R-:W-:Y:S01]  /*68280*/  STL.64 [R1+0x80], R4 ;  /* 0x0000800401007387 */ /* 0x001fe20000100a00 */
[----:B------:R-:W-:-:S02]  /*68290*/  IMAD.MOV.U32 R12, RZ, RZ, R4 ;  /* 0x000000ffff0c7224 */ /* 0x000fc400078e0004 */
[----:B------:R-:W-:Y:S01]  /*682a0*/  IMAD.MOV.U32 R8, RZ, RZ, R5 ;  /* 0x000000ffff087224 */ /* 0x000fe200078e0005 */
[----:B------:R-:W-:Y:S04]  /*682b0*/  STL.64 [R1+0x88], R6 ;  /* 0x0000880601007387 */ /* 0x000fe80000100a00 */
[----:B------:R-:W-:Y:S04]  /*682c0*/  STL.64 [R1+0x60], R16 ;  /* 0x0000601001007387 */ /* 0x000fe80000100a00 */
[----:B------:R-:W0:Y:S04]  /*682d0*/  LDSM.16.M88.4 R4, [R10+UR5+0x8000] ;  /* 0x008000050a04783b */ /* 0x000e280008000200 */
[----:B------:R-:W-:Y:S04]  /*682e0*/  STL.64 [R1+0x68], R18 ;  /* 0x0000681201007387 */ /* 0x000fe80000100a00 */
[----:B------:R-:W1:Y:S04]  /*682f0*/  LDSM.16.M88.4 R16, [R10+UR5+0x14000] ;  /* 0x014000050a10783b */ /* 0x000e680008000200 */
[----:B0-----:R1:W-:Y:S04]  /*68300*/  STL.64 [R1+0x78], R6 ;  /* 0x0000780601007387 */ /* 0x0013e80000100a00 */
[----:B------:R-:W-:Y:S04]  /*68310*/  STL.64 [R1+0x50], R20 ;  /* 0x0000501401007387 */ /* 0x000fe80000100a00 */
[----:B------:R-:W-:Y:S01]  /*68320*/  STL.64 [R1+0x58], R22 ;  /* 0x0000581601007387 */ /* 0x000fe20000100a00 */
[----:B-1----:R-:W-:-:S03]  /*68330*/  IMAD.MOV.U32 R7, RZ, RZ, R16 ;  /* 0x000000ffff077224 */ /* 0x002fc600078e0010 */
[----:B------:R-:W-:Y:S01]  /*68340*/  STL.64 [R1+0x40], R16 ;  /* 0x0000401001007387 */ /* 0x000fe20000100a00 */
[----:B------:R-:W-:-:S03]  /*68350*/  IMAD.MOV.U32 R6, RZ, RZ, R17 ;  /* 0x000000ffff067224 */ /* 0x000fc600078e0011 */
[----:B------:R-:W-:Y:S04]  /*68360*/  STL.64 [R1+0x48], R18 ;  /* 0x0000481201007387 */ /* 0x000fe80000100a00 */
[----:B------:R-:W-:Y:S04]  /*68370*/  STL.64 [R1+0x5ee0], R6 ;  /* 0x005ee00601007387 */ /* 0x000fe80000100a00 */
[----:B------:R0:W-:Y:S04]  /*68380*/  STL.64 [R1+0x5ed8], R4 ;  /* 0x005ed80401007387 */ /* 0x0001e80000100a00 */
[----:B------:R-:W-:Y:S04]  /*68390*/  LDSM.16.M88.4 R16, [R10+UR5+0x1c000] ;  /* 0x01c000050a10783b */ /* 0x000fe80008000200 */
[----:B------:R-:W-:Y:S01]  /*683a0*/  LDSM.16.M88.4 R20, [R10+UR5+0x28000] ;  /* 0x028000050a14783b */ /* 0x000fe20008000200 */
[----:B0-----:R-:W-:-:S02]  /*683b0*/  IMAD.MOV.U32 R4, RZ, RZ, R12 ;  /* 0x000000ffff047224 */ /* 0x001fc400078e000c */
[----:B------:R-:W-:Y:S01]  /*683c0*/  IMAD.MOV.U32 R5, RZ, RZ, R8 ;  /* 0x000000ffff057224 */ /* 0x000fe200078e0008 */
[----:B------:R-:W-:Y:S04]  /*683d0*/  LDSM.16.M88.4 R12, [R10+UR5+0x20000] ;  /* 0x020000050a0c783b */ /* 0x000fe80008000200 */
[----:B------:R-:W-:Y:S04]  /*683e0*/  STL.64 [R1+0x5ef0], R4 ;  /* 0x005ef00401007387 */ /* 0x000fe80000100a00 */
[----:B------:R-:W0:Y:S04]  /*683f0*/  LDSM.16.M88.4 R4, [R10+UR5+0x18000] ;  /* 0x018000050a04783b */ /* 0x000e280008000200 */
[----:B0-----:R-:W-:Y:S04]  /*68400*/  STL.64 [R1+0x30], R4 ;  /* 0x0000300401007387 */ /* 0x001fe80000100a00 */
[----:B------:R-:W-:Y:S04]  /*68410*/  STL.64 [R1+0x38], R6 ;  /* 0x0000380601007387 */ /* 0x000fe80000100a00 */
[----:B------:R-:W0:Y:S04]  /*68420*/  LDSM.16.M88.4 R4, [R10+UR5+0x24000] ;  /* 0x024000050a04783b */ /* 0x000e280008000200 */
[----:B------:R-:W-:Y:S04]  /*68430*/  STL.64 [R1+0x20], R16 ;  /* 0x0000201001007387 */ /* 0x000fe80000100a00 */
[----:B------:R-:W-:Y:S04]  /*68440*/  STL.64 [R1+0x28], R18 ;  /* 0x0000281201007387 */ /* 0x000fe80000100a00 */
[----:B------:R-:W2:Y:S04]  /*68450*/  LDL R8, [R1+0x384] ;  /* 0x0003840001087983 */ /* 0x000ea80000100800 */
[----:B------:R-:W-:Y:S04]  /*68460*/  STL.64 [R1+0x10], R12 ;  /* 0x0000100c01007387 */ /* 0x000fe80000100a00 */
[----:B------:R-:W1:Y:S04]  /*68470*/  LDSM.16.M88.4 R16, [R10+UR5+0x2c000] ;  /* 0x02c000050a10783b */ /* 0x000e680008000200 */
[----:B------:R-:W-:Y:S04]  /*68480*/  STL.64 [R1+0x18], R14 ;  /* 0x0000180e01007387 */ /* 0x000fe80000100a00 */
[----:B------:R-:W3:Y:S04]  /*68490*/  LDSM.16.M88.4 R12, [R10+UR5+0x30000] ;  /* 0x030000050a0c783b */ /* 0x000ee80008000200 */
[----:B0-----:R0:W-:Y:S04]  /*684a0*/  STL.64 [R1], R4 ;  /* 0x0000000401007387 */ /* 0x0011e80000100a00 */
[----:B------:R4:W-:Y:S04]  /*684b0*/  STL.64 [R1+0x8], R6 ;  /* 0x0000080601007387 */ /* 0x0009e80000100a00 */
[----:B------:R-:W-:Y:S04]  /*684c0*/  STL.64 [R1+0x5e98], R22 ;  /* 0x005e981601007387 */ /* 0x000fe80000100a00 */
[----:B------:R-:W-:Y:S04]  /*684d0*/  STL.64 [R1+0x5e90], R20 ;  /* 0x005e901401007387 */ /* 0x000fe80000100a00 */
[----:B------:R-:W-:Y:S04]  /*684e0*/  LDSM.16.M88.4 R20, [R10+UR5+0x38000] ;  /* 0x038000050a14783b */ /* 0x000fe80008000200 */
[----:B-1----:R-:W-:Y:S04]  /*684f0*/  STL.64 [R1+0x5e88], R18 ;  /* 0x005e881201007387 */ /* 0x002fe80000100a00 */
[----:B------:R-:W-:Y:S04]  /*68500*/  STL.64 [R1+0x5e80], R16 ;  /* 0x005e801001007387 */ /* 0x000fe80000100a00 */
[----:B---3--:R-:W-:Y:S04]  /*68510*/  STL [R1+0x5d84], R14 ;  /* 0x005d840e01007387 */ /* 0x008fe80000100800 */
[----:B------:R-:W-:Y:S04]  /*68520*/  STL [R1+0x5d80], R15 ;  /* 0x005d800f01007387 */ /* 0x000fe80000100800 */
[----:B------:R-:W-:Y:S04]  /*68530*/  STL.64 [R1+0x5ee8], R12 ;  /* 0x005ee80c01007387 */ /* 0x000fe80000100a00 */
[----:B------:R-:W1:Y:S04]  /*68540*/  LDSM.16.M88.4 R12, [R10+UR5+0x34000] ;  /* 0x034000050a0c783b */ /* 0x000e680008000200 */
[----:B0-----:R-:W3:Y:S04]  /*68550*/  LDL.LU.64 R4, [R1+0x770] ;  /* 0x0007700001047983 */ /* 0x001ee80000300a00 */
[----:B----4-:R-:W3:Y:S04]  /*68560*/  LDL.LU.64 R6, [R1+0x778] ;  /* 0x0007780001067983 */ /* 0x010ee80000300a00 */
[----:B-1----:R0:W-:Y:S04]  /*68570*/  STL.64 [R1+0xb0], R12 ;  /* 0x0000b00c01007387 */ /* 0x0021e80000100a00 */
[----:B------:R1:W-:Y:S04]  /*68580*/  STL.64 [R1+0xb8], R14 ;  /* 0x0000b80e01007387 */ /* 0x0003e80000100a00 */
[----:B0-----:R-:W4:Y:S04]  /*68590*/  LDL.LU.64 R12, [R1+0x760] ;  /* 0x00076000010c7983 */ /* 0x001f280000300a00 */
[----:B-1----:R-:W4:Y:S04]  /*685a0*/  LDL.LU.64 R14, [R1+0x768] ;  /* 0x00076800010e7983 */ /* 0x002f280000300a00 */
[----:B------:R-:W2:Y:S04]  /*685b0*/  LDL.LU.64 R16, [R1+0x30] ;  /* 0x0000300001107983 */ /* 0x000ea80000300a00 */
[----:B--2---:R0:W-:Y:S04]  /*685c0*/  STL.64 [R1+0x5ec8], R16 ;  /* 0x005ec81001007387 */ /* 0x0041e80000100a00 */
[----:B0-----:R-:W2:Y:S04]  /*685d0*/  LDL.LU.64 R16, [R1+0x50] ;  /* 0x0000500001107983 */ /* 0x001ea80000300a00 */
[----:B--2---:R0:W-:Y:S04]  /*685e0*/  STL.64 [R1+0x5ed0], R16 ;  /* 0x005ed01001007387 */ /* 0x0041e80000100a00 */
[----:B------:R-:W-:Y:S04]  /*685f0*/  STL.64 [R1+0x170], R20 ;  /* 0x0001701401007387 */ /* 0x000fe80000100a00 */
[----:B------:R-:W-:Y:S04]  /*68600*/  STL.64 [R1+0x178], R22 ;  /* 0x0001781601007387 */ /* 0x000fe80000100a00 */
[----:B------:R-:W1:Y:S01]  /*68610*/  LDSM.16.M88.4 R20, [R10+UR5+0x3c000] ;  /* 0x03c000050a14783b */ /* 0x000e620008000200 */
[----:B0-----:R-:W-:-:S02]  /*68620*/  IMAD.MOV.U32 R16, RZ, RZ, R11 ;  /* 0x000000ffff107224 */ /* 0x001fc400078e000b */
[----:B------:R-:W-:Y:S02]  /*68630*/  IMAD.MOV.U32 R17, RZ, RZ, R9 ;  /* 0x000000ffff117224 */ /* 0x000fe400078e0009 */
[----:B------:R-:W0:Y:S05]  /*68640*/  LDSM.16.MT88.4 R8, [R8+UR5+0x40000] ;  /* 0x040000050808783b */ /* 0x000e2a0008004200 */
[C---:B---3--:R-:W-:Y:S01]  /*68650*/  HMMA.16816.F32.BF16 R16, R24.reuse, R16, R4 ;  /* 0x000000101810723c */ /* 0x048fe20000041804 */
[----:B-1----:R1:W-:Y:S04]  /*68660*/  STL.64 [R1+0x1a0], R20 ;  /* 0x0001a01401007387 */ /* 0x0023e80000100a00 */
[----:B------:R2:W-:Y:S04]  /*68670*/  STL.64 [R1+0x1a8], R22 ;  /* 0x0001a81601007387 */ /* 0x0005e80000100a00 */
[----:B-1----:R-:W3:Y:S04]  /*68680*/  LDL.LU.64 R20, [R1+0x730] ;  /* 0x0007300001147983 */ /* 0x002ee80000300a00 */
[----:B--2---:R-:W3:Y:S04]  /*68690*/  LDL.LU.64 R22, [R1+0x738] ;  /* 0x0007380001167983 */ /* 0x004ee80000300a00 */
[----:B0-----:R-:W-:Y:S04]  /*686a0*/  STL.64 [R1+0x5e40], R10 ;  /* 0x005e400a01007387 */ /* 0x001fe80000100a00 */
[----:B------:R0:W-:Y:S04]  /*686b0*/  STL.64 [R1+0x5e38], R8 ;  /* 0x005e380801007387 */ /* 0x0001e80000100a00 */
[----:B0-----:R-:W2:Y:S04]  /*686c0*/  LDL.LU.64 R8, [R1+0x750] ;  /* 0x0007500001087983 */ /* 0x001ea80000300a00 */
[----:B------:R-:W2:Y:S04]  /*686d0*/  LDL.LU.64 R10, [R1+0x758] ;  /* 0x00075800010a7983 */ /* 0x000ea80000300a00 */
[----:B------:R-:W4:Y:S04]  /*686e0*/  LDL.LU.64 R4, [R1+0x5ef0] ;  /* 0x005ef00001047983 */ /* 0x000f280000300a00 */
[----:B------:R0:W-:Y:S04]  /*686f0*/  STL.64 [R1+0x290], R16 ;  /* 0x0002901001007387 */ /* 0x0001e80000100a00 */
[----:B------:R1:W-:Y:S04]  /*68700*/  STL.64 [R1+0x298], R18 ;  /* 0x0002981201007387 */ /* 0x0003e80000100a00 */
[----:B0-----:R-:W2:Y:S04]  /*68710*/  LDL.LU.64 R16, [R1+0x740] ;  /* 0x0007400001107983 */ /* 0x001ea80000300a00 */
[----:B-1----:R-:W2:Y:S01]  /*68720*/  LDL.LU.64 R18, [R1+0x748] ;  /* 0x0007480001127983 */ /* 0x002ea20000300a00 */
[----:B----4-:R-:W-:Y:S03]  /*68730*/  HMMA.16816.F32.BF16 R4, R24, R4, R12 ;  /* 0x000000041804723c */ /* 0x010fe6000004180c */
[----:B------:R-:W4:-:S15]  /*68740*/  LDL.LU.64 R12, [R1+0x5ee8] ;  /* 0x005ee800010c7983 */ /* 0x000f1e0000300a00 */
[----:B------:R-:W-:Y:S01]  /*68750*/  NOP ;  /* 0x0000000000007918 */ /* 0x000fe20000000000 */
[----:B------:R-:W-:Y:S01]  /*68760*/  IMAD.MOV.U32 R14, RZ, RZ, R6 ;  /* 0x000000ffff0e7224 */ /* 0x000fe200078e0006 */
[----:B------:R0:W-:Y:S01]  /*68770*/  STL.64 [R1+0x280], R4 ;  /* 0x0002800401007387 */ /* 0x0001e20000100a00 */
[----:B------:R-:W-:-:S03]  /*68780*/  IMAD.MOV.U32 R15, RZ, RZ, R7 ;  /* 0x000000ffff0f7224 */ /* 0x000fc600078e0007 */
[----:B------:R-:W2:Y:S04]  /*68790*/  LDL.LU.64 R6, [R1+0x5ee0] ;  /* 0x005ee00001067983 */ /* 0x000ea80000300a00 */
[----:B0-----:R-:W3:Y:S04]  /*687a0*/  LDL.LU.64 R4, [R1+0x5ed8] ;  /* 0x005ed80001047983 */ /* 0x001ee80000300a00 */
[----:B------:R-:W-:Y:S04]  /*687b0*/  STL.64 [R1+0x5e78], R14 ;  /* 0x005e780e01007387 */ /* 0x000fe80000100a00 */
[----:B----4-:R2:W-:Y:S02]  /*687c0*/  STL.64 [R1+0x5e70], R12 ;  /* 0x005e700c01007387 */ /* 0x0105e40000100a00 */
[----:B--2---:R-:W-:-:S02]  /*687d0*/  IMAD.MOV.U32 R12, RZ, RZ, R7 ;  /* 0x000000ffff0c7224 */ /* 0x004fc400078e0007 */
[----:B------:R-:W-:Y:S01]  /*687e0*/  IMAD.MOV.U32 R13, RZ, RZ, R6 ;  /* 0x000000ffff0d7224 */ /* 0x000fe200078e0006 */
[----:B---3--:R-:W-:-:S15]  /*687f0*/  HMMA.16816.F32.BF16 R8, R24, R4, R8 ;  /* 0x000000041808723c */ /* 0x008fde0000041808 */
[----:B------:R-:W-:-:S04]  /*68800*/  NOP ;  /* 0x0000000000007918 */ /* 0x000fc80000000000 */
[----:B------:R0:W-:Y:S04]  /*68810*/  STL.64 [R1+0x270], R8 ;  /* 0x0002700801007387 */ /* 0x0001e80000100a00 */
[----:B------:R1:W-:Y:S01]  /*68820*/  STL.64 [R1+0x278], R10 ;  /* 0x0002780a01007387 */ /* 0x0003e20000100a00 */
[----:B0-----:R-:W-:Y:S02]  /*68830*/  IMAD.MOV.U32 R8, RZ, RZ, R3 ;  /* 0x000000ffff087224 */ /* 0x001fe400078e0003 */
[----:B------:R-:W-:Y:S02]  /*68840*/  IMAD.MOV.U32 R9, RZ, RZ, R0 ;  /* 0x000000ffff097224 */ /* 0x000fe400078e0000 */
[----:B-1----:R-:W-:Y:S02]  /*68850*/  IMAD.MOV.U32 R10, RZ, RZ, R5 ;  /* 0x000000ffff0a7224 */ /* 0x002fe400078e0005 */
[----:B------:R-:W-:-:S02]  /*68860*/  IMAD.MOV.U32 R11, RZ, RZ, R4 ;  /* 0x000000ffff0b7224 */ /* 0x000fc400078e0004 */
[----:B------:R-:W2:Y:S04]  /*68870*/  LDL.LU.64 R4, [R1+0x710] ;  /* 0x0007100001047983 */ /* 0x000ea80000300a00 */
[----:B------:R-:W2:Y:S04]  /*68880*/  LDL.LU.64 R6, [R1+0x718] ;  /* 0x0007180001067983 */ /* 0x000ea80000300a00 */
[----:B------:R-:W-:Y:S04]  /*68890*/  STL [R1+0x5e5c], R10 ;  /* 0x005e5c0a01007387 */ /* 0x000fe80000100800 */
[----:B------:R0:W-:Y:S02]  /*688a0*/  STL [R1+0x5e58], R11 ;  /* 0x005e580b01007387 */ /* 0x0001e40000100800 */
[----:B0-----:R-:W-:Y:S02]  /*688b0*/  HMMA.16816.F32.BF16 R8, R24, R8, R16 ;  /* 0x000000081808723c */ /* 0x001fe40000041810 */
[----:B------:R-:W3:-:S15]  /*688c0*/  LDL.LU.64 R16, [R1+0x5ed0] ;  /* 0x005ed00001107983 */ /* 0x000ede0000300a00 */
[----:B------:R-:W-:Y:S02]  /*688d0*/  NOP ;  /* 0x0000000000007918 */ /* 0x000fe40000000000 */
[----:B------:R-:W-:Y:S04]  /*688e0*/  STL.64 [R1+0x260], R8 ;  /* 0x0002600801007387 */ /* 0x000fe80000100a00 */
[----:B------:R0:W-:Y:S01]  /*688f0*/  STL.64 [R1+0x268], R10 ;  /* 0x0002680a01007387 */ /* 0x0001e20000100a00 */
[----:B---3--:R-:W-:Y:S01]  /*68900*/  HMMA.16816.F32.BF16 R20, R24, R16, R20 ;  /* 0x000000101814723c */ /* 0x008fe20000041814 */
[----:B0-----:R-:W-:Y:S02]  /*68910*/  IMAD.MOV.U32 R10, RZ, RZ, R16 ;  /* 0x000000ffff0a7224 */ /* 0x001fe400078e0010 */
[----:B------:R-:W-:Y:S02]  /*68920*/  IMAD.MOV.U32 R11, RZ, RZ, R17 ;  /* 0x000000ffff0b7224 */ /* 0x000fe400078e0011 */
[----:B------:R-:W2:-:S14]  /*68930*/  LDL.LU.64 R16, [R1+0x5ec8] ;  /* 0x005ec80001107983 */ /* 0x000e9c0000300a00 */
[----:B------:R0:W-:Y:S01]  /*68940*/  STL.64 [R1+0x250], R20 ;  /* 0x0002501401007387 */ /* 0x0001e20000100a00 */
[----:B------:R-:W-:Y:S02]  /*68950*/  IMAD.MOV.U32 R0, RZ, RZ, R23 ;  /* 0x000000ffff007224 */ /* 0x000fe400078e0017 */
[----:B------:R-:W-:Y:S01]  /*68960*/  IMAD.MOV.U32 R3, RZ, RZ, R22 ;  /* 0x000000ffff037224 */ /* 0x000fe200078e0016 */
[----:B0-----:R-:W3:Y:S04]  /*68970*/  LDL.LU.64 R20, [R1] ;  /* 0x0000000001147983 */ /* 0x001ee80000300a00 */
[----:B---3--:R0:W-:Y:S04]  /*68980*/  STL.64 [R1+0x5eb0], R20 ;  /* 0x005eb01401007387 */ /* 0x0081e80000100a00 */
[----:B0-----:R-:W3:Y:S04]  /*68990*/  LDL.LU.64 R20, [R1+0x10] ;  /* 0x0000100001147983 */ /* 0x001ee80000300a00 */
[----:B------:R-:W-:Y:S04]  /*689a0*/  STL [R1+0x5e64], R11 ;  /* 0x005e640b01007387 */ /* 0x000fe80000100800 */
[----:B------:R0:W-:Y:S04]  /*689b0*/  STL [R1+0x5e60], R10 ;  /* 0x005e600a01007387 */ /* 0x0001e80000100800 */
[----:B------:R-:W4:Y:S04]  /*689c0*/  LDL.LU.64 R8, [R1+0x720] ;  /* 0x0007200001087983 */ /* 0x000f280000300a00 */
[----:B0-----:R-:W4:Y:S01]  /*689d0*/  LDL.LU.64 R10, [R1+0x728] ;  /* 0x00072800010a7983 */ /* 0x001f220000300a00 */
[----:B--2---:R-:W-:Y:S03]  /*689e0*/  HMMA.16816.F32.BF16 R4, R24, R16, R4 ;  /* 0x000000101804723c */ /* 0x004fe60000041804 */
[----:B------:R0:W-:Y:S04]  /*689f0*/  STL [R1+0x5d3c], R0 ;  /* 0x005d3c0001007387 */ /* 0x0001e80000100800 */
[----:B------:R1:W-:-:S12]  /*68a00*/  STL [R1+0x5d38], R3 ;  /* 0x005d380301007387 */ /* 0x0003d80000100800 */
[----:B0-----:R-:W-:Y:S02]  /*68a10*/  IMAD.MOV.U32 R0, RZ, RZ, R4 ;  /* 0x000000ffff007224 */ /* 0x001fe400078e0004 */
[----:B-1----:R-:W-:Y:S02]  /*68a20*/  IMAD.MOV.U32 R3, RZ, RZ, R5 ;  /* 0x000000ffff037224 */ /* 0x002fe400078e0005 */
[----:B------:R-:W-:Y:S02]  /*68a30*/  IMAD.MOV.U32 R29, RZ, RZ, R6 ;  /* 0x000000ffff1d7224 */ /* 0x000fe400078e0006 */
[----:B------:R-:W-:Y:S02]  /*68a40*/  IMAD.MOV.U32 R28, RZ, RZ, R7 ;  /* 0x000000ffff1c7224 */ /* 0x000fe400078e0007 */
[----:B------:R-:W0:Y:S01]  /*68a50*/  LDSM.16.MT88.4 R4, [R2+UR5+0x40400] ;  /* 0x040400050204783b */ /* 0x000e220008004200 */
[----:B----4-:R-:W-:Y:S01]  /*68a60*/  HMMA.16816.F32.BF16 R12, R24, R12, R8 ;  /* 0x0000000c180c723c */ /* 0x010fe20000041808 */
[----:B------:R-:W-:-:S02]  /*68a70*/  IMAD.MOV.U32 R11, RZ, RZ, R16 ;  /* 0x000000ffff0b7224 */ /* 0x000fc400078e0010 */
[----:B------:R-:W-:-:S15]  /*68a80*/  IMAD.MOV.U32 R10, RZ, RZ, R17 ;  /* 0x000000ffff0a7224 */ /* 0x000fde00078e0011 */
[----:B------:R-:W-:Y:S01]  /*68a90*/  NOP ;  /* 0x0000000000007918 */ /* 0x000fe20000000000 */
[----:B------:R-:W-:Y:S04]  /*68aa0*/  STL.64 [R1+0x240], R12 ;  /* 0x0002400c01007387 */ /* 0x000fe80000100a00 */
[----:B------:R-:W-:Y:S04]  /*68ab0*/  STL.64 [R1+0x248], R14 ;  /* 0x0002480e01007387 */ /* 0x000fe80000100a00 */
[----:B------:R-:W2:Y:S04]  /*68ac0*/  LDL.LU.64 R16, [R1+0x6b0] ;  /* 0x0006b00001107983 */ /* 0x000ea80000300a00 */
[----:B------:R-:W4:Y:S04]  /*68ad0*/  LDL.LU.64 R18, [R1+0x6b8] ;  /* 0x0006b80001127983 */ /* 0x000f280000300a00 */
[----:B----4-:R-:W-:Y:S04]  /*68ae0*/  STL.64 [R1+0x5ea8], R18 ;  /* 0x005ea81201007387 */ /* 0x010fe80000100a00 */
[----:B--2---:R1:W-:Y:S04]  /*68af0*/  STL.64 [R1+0x5ea0], R16 ;  /* 0x005ea01001007387 */ /* 0x0043e80000100a00 */
[----:B-1----:R-:W2:Y:S04]  /*68b00*/  LDL.LU.64 R16, [R1+0x6c0] ;  /* 0x0006c00001107983 */ /* 0x002ea80000300a00 */
[----:B------:R-:W4:Y:S04]  /*68b10*/  LDL.LU.64 R18, [R1+0x6c8] ;  /* 0x0006c80001127983 */ /* 0x000f280000300a00 */
[----:B----4-:R-:W-:Y:S04]  /*68b20*/  STL.64 [R1+0x5ec0], R18 ;  /* 0x005ec01201007387 */ /* 0x010fe80000100a00 */
[----:B--2---:R1:W-:Y:S04]  /*68b30*/  STL.64 [R1+0x5eb8], R16 ;  /* 0x005eb81001007387 */ /* 0x0043e80000100a00 */
[----:B-1----:R-:W2:Y:S04]  /*68b40*/  LDL.LU.64 R16, [R1+0x6d0] ;  /* 0x0006d00001107983 */ /* 0x002ea80000300a00 */
[----:B------:R-:W2:Y:S04]  /*68b50*/  LDL.LU.64 R18, [R1+0x6d8] ;  /* 0x0006d80001127983 */ /* 0x000ea80000300a00 */
[----:B------:R-:W4:Y:S04]  /*68b60*/  LDL.LU.64 R12, [R1+0x6a0] ;  /* 0x0006a000010c7983 */ /* 0x000f280000300a00 */
[----:B------:R-:W4:Y:S04]  /*68b70*/  LDL.LU.64 R14, [R1+0x6a8] ;  /* 0x0006a800010e7983 */ /* 0x000f280000300a00 */
[----:B------:R-:W-:Y:S04]  /*68b80*/  STL.64 [R1+0x5e68], R10 ;  /* 0x005e680a01007387 */ /* 0x000fe80000100a00 */
[----:B------:R-:W4:Y:S04]  /*68b90*/  LDL.LU.64 R8, [R1+0x20] ;  /* 0x0000200001087983 */ /* 0x000f280000300a00 */
[----:B------:R-:W-:Y:S04]  /*68ba0*/  STL [R1+0x5e28], R29 ;  /* 0x005e281d01007387 */ /* 0x000fe80000100800 */
[----:B------:R-:W-:Y:S04]  /*68bb0*/  STL [R1+0x5e1c], R3 ;  /* 0x005e1c0301007387 */ /* 0x000fe80000100800 */
[----:B------:R-:W-:Y:S04]  /*68bc0*/  STL [R1+0x5e18], R0 ;  /* 0x005e180001007387 */ /* 0x000fe80000100800 */
[----:B0-----:R-:W-:Y:S04]  /*68bd0*/  STL.64 [R1+0x5d48], R6 ;  /* 0x005d480601007387 */ /* 0x001fe80000100a00 */
[----:B------:R0:W-:Y:S04]  /*68be0*/  STL.64 [R1+0x5d40], R4 ;  /* 0x005d400401007387 */ /* 0x0001e80000100a00 */
[----:B0-----:R-:W4:Y:S04]  /*68bf0*/  LDL.LU.64 R4, [R1+0x780] ;  /* 0x0007800001047983 */ /* 0x001f280000300a00 */
[----:B------:R-:W4:Y:S04]  /*68c00*/  LDL.LU.64 R6, [R1+0x788] ;  /* 0x0007880001067983 */ /* 0x000f280000300a00 */
[----:B------:R-:W-:Y:S01]  /*68c10*/  STL [R1+0x5bf8], R2 ;  /* 0x005bf80201007387 */ /* 0x000fe20000100800 */
[----:B---3--:R-:W-:-:S02]  /*68c20*/  IMAD.MOV.U32 R3, RZ, RZ, R20 ;  /* 0x000000ffff037224 */ /* 0x008fc400078e0014 */
[----:B------:R-:W-:Y:S01]  /*68c30*/  IMAD.MOV.U32 R0, RZ, RZ, R21 ;  /* 0x000000ffff007224 */ /* 0x000fe200078e0015 */
[C---:B--2---:R-:W-:Y:S08]  /*68c40*/  HMMA.16816.F32.BF16 R16, R24.reuse, R20, R16 ;  /* 0x000000141810723c */ /* 0x044ff00000041810 */
[----:B----4-:R-:W-:-:S15]  /*68c50*/  HMMA.16816.F32.BF16 R4, R24, R8, R4 ;  /* 0x000000081804723c */ /* 0x010fde0000041804 */
[----:B------:R-:W-:-:S04]  /*68c60*/  NOP ;  /* 0x0000000000007918 */ /* 0x000fc80000000000 */
[----:B------:R0:W-:Y:S04]  /*68c70*/  STL.64 [R1+0x220], R4 ;  /* 0x0002200401007387 */ /* 0x0001e80000100a00 */
[----:B------:R1:W-:Y:S01]  /*68c80*/  STL.64 [R1+0x228], R6 ;  /* 0x0002280601007387 */ /* 0x0003e20000100a00 */
[----:B0-----:R-:W-:Y:S02]  /*68c90*/  IMAD.MOV.U32 R5, RZ, RZ, R9 ;  /* 0x000000ffff057224 */ /* 0x001fe400078e0009 */
[----:B-1----:R-:W-:Y:S02]  /*68ca0*/  IMAD.MOV.U32 R6, RZ, RZ, R8 ;  /* 0x000000ffff067224 */ /* 0x002fe400078e0008 */
[----:B------:R-:W2:Y:S04]  /*68cb0*/  LDL.LU.64 R8, [R1+0x690] ;  /* 0x0006900001087983 */ /* 0x000ea80000300a00 */
[----:B------:R-:W2:Y:S04]  /*68cc0*/  LDL.LU.64 R10, [R1+0x698] ;  /* 0x00069800010a7983 */ /* 0x000ea80000300a00 */
[----:B------:R-:W-:Y:S04]  /*68cd0*/  STL.64 [R1+0x210], R16 ;  /* 0x0002101001007387 */ /* 0x000fe80000100a00 */
[----:B------:R0:W-:Y:S04]  /*68ce0*/  STL.64 [R1+0x218], R18 ;  /* 0x0002181201007387 */ /* 0x0001e80000100a00 */
[----:B0-----:R-:W3:Y:S04]  /*68cf0*/  LDL.LU.64 R18, [R1+0x5ec0] ;  /* 0x005ec00001127983 */ /* 0x001ee80000300a00 */
[----:B------:R-:W3:Y:S04]  /*68d00*/  LDL.LU.64 R16, [R1+0x5eb8] ;  /* 0x005eb80001107983 */ /* 0x000ee80000300a00 */
[----:B------:R-:W3:Y:S02]  /*68d10*/  LDL.LU.64 R20, [R1+0x5eb0] ;  /* 0x005eb00001147983 */ /* 0x000ee40000300a00 */
[----:B---3--:R-:W-:Y:S01]  /*68d20*/  HMMA.16816.F32.BF16 R16, R24, R20, R16 ;  /* 0x000000141810723c */ /* 0x008fe20000041810 */
[----:B------:R-:W-:-:S02]  /*68d30*/  IMAD.MOV.U32 R29, RZ, RZ, R20 ;  /* 0x000000ffff1d7224 */ /* 0x000fc400078e0014 */
[----:B------:R-:W-:-:S15]  /*68d40*/  IMAD.MOV.U32 R7, RZ, RZ, R21 ;  /* 0x000000ffff077224 */ /* 0x000fde00078e0015 */
[----:B------:R-:W-:Y:S01]  /*68d50*/  NOP ;  /* 0x0000000000007918 */ /* 0x000fe20000000000 */
[----:B------:R-:W-:Y:S04]  /*68d60*/  STL.64 [R1+0x200], R16 ;  /* 0x0002001001007387 */ /* 0x000fe80000100a00 */
[----:B------:R0:W-:Y:S04]  /*68d70*/  STL.64 [R1+0x208], R18 ;  /* 0x0002081201007387 */ /* 0x0001e80000100a00 */
[----:B0-----:R-:W3:Y:S04]  /*68d80*/  LDL.LU.64 R18, [R1+0x5ea8] ;  /* 0x005ea80001127983 */ /* 0x001ee80000300a00 */
[----:B------:R-:W3:Y:S04]  /*68d90*/  LDL.LU.64 R16, [R1+0x5ea0] ;  /* 0x005ea00001107983 */ /* 0x000ee80000300a00 */
[----:B------:R-:W4:Y:S04]  /*68da0*/  LDL.LU.64 R22, [R1+0x5e98] ;  /* 0x005e980001167983 */ /* 0x000f280000300a00 */
[----:B------:R-:W3:Y:S02]  /*68db0*/  LDL.LU.64 R20, [R1+0x5e90] ;  /* 0x005e900001147983 */ /* 0x000ee40000300a00 */
[----:B---3--:R-:W-:-:S15]  /*68dc0*/  HMMA.16816.F32.BF16 R16, R24, R20, R16 ;  /* 0x000000141810723c */ /* 0x008fde0000041810 */
[----:B------:R-:W-:-:S04]  /*68dd0*/  NOP ;  /* 0x0000000000007918 */ /* 0x000fc80000000000 */
[----:B------:R-:W-:Y:S04]  /*68de0*/  STL.64 [R1+0x1f0], R16 ;  /* 0x0001f01001007387 */ /* 0x000fe80000100a00 */
[----:B------:R0:W-:Y:S04]  /*68df0*/  STL.64 [R1+0x1f8], R18 ;  /* 0x0001f81201007387 */ /* 0x0001e80000100a00 */
[----:B0-----:R-:W3:Y:S04]  /*68e00*/  LDL.LU.64 R18, [R1+0x5e88] ;  /* 0x005e880001127983 */ /* 0x001ee80000300a00 */
[----:B------:R-:W2:Y:S04]  /*68e10*/  LDL.LU.64 R16, [R1+0x5e80] ;  /* 0x005e800001107983 */ /* 0x000ea80000300a00 */
[----:B----4-:R-:W-:Y:S04]  /*68e20*/  STL.64 [R1+0x5d90], R22 ;  /* 0x005d901601007387 */ /* 0x010fe80000100a00 */
[----:B------:R0:W-:Y:S04]  /*68e30*/  STL.64 [R1+0x5d88], R20 ;  /* 0x005d881401007387 */ /* 0x0001e80000100a00 */
[----:B0-----:R-:W4:Y:S01]  /*68e40*/  LDL.LU.64 R20, [R1+0xb0] ;  /* 0x0000b00001147983 */ /* 0x001f220000300a00 */
[----:B--2---:R-:W-:-:S15]  /*68e50*/  HMMA.16816.F32.BF16 R12, R24, R16, R12 ;  /* 0x00000010180c723c */ /* 0x004fde000004180c */
[----:B------:R-:W-:-:S04]  /*68e60*/  NOP ;  /* 0x0000000000007918 */ /* 0x000fc80000000000 */
[----:B------:R-:W-:Y:S04]  /*68e70*/  STL.64 [R1+0x1e0], R12 ;  /* 0x0001e00c01007387 */ /* 0x000fe80000100a00 */
[----:B------:R0:W-:Y:S04]  /*68e80*/  STL.64 [R1+0x1e8], R14 ;  /* 0x0001e80e01007387 */ /* 0x0001e80000100a00 */
[----:B0-----:R-:W2:Y:S04]  /*68e90*/  LDL.LU.64 R14, [R1+0x5e78] ;  /* 0x005e7800010e7983 */ /* 0x001ea80000300a00 */
[----:B------:R-:W2:Y:S04]  /*68ea0*/  LDL.LU.64 R12, [R1+0x5e70] ;  /* 0x005e7000010c7983 */ /* 0x000ea80000300a00 */
[----:B---3--:R-:W-:Y:S04]  /*68eb0*/  STL.64 [R1+0x5da0], R18 ;  /* 0x005da01201007387 */ /* 0x008fe80000100a00 */
[----:B------:R0:W-:Y:S04]  /*68ec0*/  STL.64 [R1+0x5d98], R16 ;  /* 0x005d981001007387 */ /* 0x0001e80000100a00 */
[----:B0-----:R-:W3:Y:S04]  /*68ed0*/  LDL.LU.64 R16, [R1+0x680] ;  /* 0x0006800001107983 */ /* 0x001ee80000300a00 */
[----:B------:R-:W3:Y:S01]  /*68ee0*/  LDL.LU.64 R18, [R1+0x688] ;  /* 0x0006880001127983 */ /* 0x000ee20000300a00 */
[----:B----4-:R-:W-:-:S02]  /*68ef0*/  IMAD.MOV.U32 R4, RZ, RZ, R20 ;  /* 0x000000ffff047224 */ /* 0x010fc400078e0014 */
[----:B------:R-:W-:Y:S01]  /*68f00*/  IMAD.MOV.U32 R2, RZ, RZ, R21 ;  /* 0x000000ffff027224 */ /* 0x000fe200078e0015 */
[----:B--2---:R-:W-:-:S15]  /*68f10*/  HMMA.16816.F32.BF16 R8, R24, R12, R8 ;  /* 0x0000000c1808723c */ /* 0x004fde0000041808 */
[----:B------:R-:W-:-:S04]  /*68f20*/  NOP ;  /* 0x0000000000007918 */ /* 0x000fc80000000000 */
[----:B------:R-:W-:Y:S04]  /*68f30*/  STL.64 [R1+0x1d0], R8 ;  /* 0x0001d00801007387 */ /* 0x000fe80000100a00 */
[----:B------:R0:W-:Y:S04]  /*68f40*/  STL.64 [R1+0x1d8], R10 ;  /* 0x0001d80a01007387 */ /* 0x0001e80000100a00 */
[----:B0-----:R-:W2:Y:S04]  /*68f50*/  LDL.LU.64 R10, [R1+0x5e68] ;  /* 0x005e6800010a7983 */ /* 0x001ea80000300a00 */
[----:B------:R-:W-:Y:S04]  /*68f60*/  STL.64 [R1+0x5db0], R14 ;  /* 0x005db00e01007387 */ /* 0x000fe80000100a00 */
[----:B------:R3:W-:Y:S02]  /*68f70*/  STL.64 [R1+0x5da8], R12 ;  /* 0x005da80c01007387 */ /* 0x0007e40000100a00 */
[----:B---3--:R-:W-:-:S15]  /*68f80*/  HMMA.16816.F32.BF16 R12, R24, R20, R16 ;  /* 0x00000014180c723c */ /* 0x008fde0000041810 */
[----:B------:R-:W-:-:S04]  /*68f90*/  NOP ;  /* 0x0000000000007918 */ /* 0x000fc80000000000 */
[----:B------:R-:W-:Y:S04]  /*68fa0*/  STL.64 [R1+0x1c0], R12 ;  /* 0x0001c00c01007387 */ /* 0x000fe80000100a00 */
[----:B------:R0:W-:Y:S04]  /*68fb0*/  STL.64 [R1+0x1c8], R14 ;  /* 0x0001c80e01007387 */ /* 0x0001e80000100a00 */
[----:B------:R-:W3:Y:S04]  /*68fc0*/  LDL R8, [R1+0x1a0] ;  /* 0x0001a00001087983 */ /* 0x000ee80000100800 */
[----:B------:R-:W3:Y:S04]  /*68fd0*/  LDL R9, [R1+0x1a4] ;  /* 0x0001a40001097983 */ /* 0x000ee80000100800 */
[----:B0-----:R-:W4:Y:S01]  /*68fe0*/  LDL R15, [R1+0x384] ;  /* 0x00038400010f7983 */ /* 0x001f220000100800 */
[----:B------:R-:W-:-:S02]  /*68ff0*/  IMAD.MOV.U32 R16, RZ, RZ, R6 ;  /* 0x000000ffff107224 */ /* 0x000fc400078e0006 */
[----:B------:R-:W-:Y:S01]  /*69000*/  IMAD.MOV.U32 R17, RZ, RZ, R5 ;  /* 0x000000ffff117224 */ /* 0x000fe200078e0005 */
[----:B------:R-:W2:Y:S04]  /*69010*/  LDL.LU R20, [R1+0x80] ;  /* 0x0000800001147983 */ /* 0x000ea80000300800 */
[----:B------:R-:W2:Y:S04]  /*69020*/  LDL.LU R21, [R1+0x84] ;  /* 0x0000840001157983 */ /* 0x000ea80000300800 */
[----:B--2---:R0:W-:Y:S04]  /*69030*/  STL.64 [R1+0x5e30], R20 ;  /* 0x005e301401007387 */ /* 0x0041e80000100a00 */
[----:B0-----:R-:W2:Y:S04]  /*69040*/  LDL.LU.64 R20, [R1+0x170] ;  /* 0x0001700001147983 */ /* 0x001ea80000300a00 */
[----:B------:R0:W-:Y:S02]  /*69050*/  STL.64 [R1+0x5dc0], R16 ;  /* 0x005dc01001007387 */ /* 0x0001e40000100a00 */
[----:B0-----:R-:W-:-:S02]  /*69060*/  IMAD.MOV.U32 R16, RZ, RZ, R11 ;  /* 0x000000ffff107224 */ /* 0x001fc400078e000b */
[----:B------:R-:W-:Y:S01]  /*69070*/  IMAD.MOV.U32 R17, RZ, RZ, R10 ;  /* 0x000000ffff117224 */ /* 0x000fe200078e000a */
[----:B------:R-:W2:Y:S04]  /*69080*/  LDL.LU R11, [R1+0x5e64] ;  /* 0x005e6400010b7983 */ /* 0x000ea80000300800 */
[----:B------:R-:W2:Y:S04]  /*69090*/  LDL.LU R10, [R1+0x5e60] ;  /* 0x005e6000010a7983 */ /* 0x000ea80000300800 */
[----:B------:R0:W-:Y:S04]  /*690a0*/  STL.64 [R1+0x5dd8], R16 ;  /* 0x005dd81001007387 */ /* 0x0001e80000100a00 */
[----:B0-----:R-:W2:Y:S04]  /*690b0*/  LDL.LU R16, [R1+0x40] ;  /* 0x0000400001107983 */ /* 0x001ea80000300800 */
[----:B------:R-:W2:Y:S04]  /*690c0*/  LDL.LU R17, [R1+0x44] ;  /* 0x0000440001117983 */ /* 0x000ea80000300800 */
[----:B--2---:R0:W-:Y:S04]  /*690d0*/  STL.64 [R1+0x5df0], R16 ;  /* 0x005df01001007387 */ /* 0x0041e80000100a00 */
[----:B0-----:R-:W2:Y:S04]  /*690e0*/  LDL.LU.64 R16, [R1+0x670] ;  /* 0x0006700001107983 */ /* 0x001ea80000300a00 */
[----:B------:R-:W2:Y:S01]  /*690f0*/  LDL.LU.64 R18, [R1+0x678] ;  /* 0x0006780001127983 */ /* 0x000ea20000300a00 */
[----:B------:R-:W-:-:S02]  /*69100*/  IMAD.MOV.U32 R6, RZ, RZ, R20 ;  /* 0x000000ffff067224 */ /* 0x000fc400078e0014 */
[----:B------:R-:W-:Y:S01]  /*69110*/  IMAD.MOV.U32 R5, RZ, RZ, R21 ;  /* 0x000000ffff057224 */ /* 0x000fe200078e0015 */
[----:B--2---:R-:W-:-:S15]  /*69120*/  HMMA.16816.F32.BF16 R16, R24, R20, R16 ;  /* 0x000000141810723c */ /* 0x004fde0000041810 */
[----:B------:R-:W-:-:S04]  /*69130*/  NOP ;  /* 0x0000000000007918 */ /* 0x000fc80000000000 */
[----:B------:R0:W-:Y:S04]  /*69140*/  STL.64 [R1+0x1b0], R16 ;  /* 0x0001b01001007387 */ /* 0x0001e80000100a00 */
[----:B------:R-:W-:Y:S01]  /*69150*/  STL.64 [R1+0x1b8], R18 ;  /* 0x0001b81201007387 */ /* 0x000fe20000100a00 */
[----:B0-----:R-:W-:Y:S02]  /*69160*/  IMAD.MOV.U32 R16, RZ, RZ, R10 ;  /* 0x000000ffff107224 */ /* 0x001fe400078e000a */
[----:B------:R-:W-:Y:S01]  /*69170*/  IMAD.MOV.U32 R17, RZ, RZ, R11 ;  /* 0x000000ffff117224 */ /* 0x000fe200078e000b */
[----:B------:R-:W2:Y:S04]  /*69180*/  LDL.LU R10, [R1+0x5e5c] ;  /* 0x005e5c00010a7983 */ /* 0x000ea80000300800 */
[----:B------:R-:W2:Y:S04]  /*69190*/  LDL.LU R11, [R1+0x5e58] ;  /* 0x005e5800010b7983 */ /* 0x000ea80000300800 */
[----:B------:R0:W-:Y:S04]  /*691a0*/  STL.64 [R1+0x5e08], R16 ;  /* 0x005e081001007387 */ /* 0x0001e80000100a00 */
[----:B0-----:R-:W2:Y:S04]  /*691b0*/  LDL.LU R16, [R1+0x60] ;  /* 0x0000600001107983 */ /* 0x001ea80000300800 */
[----:B------:R-:W2:Y:S04]  /*691c0*/  LDL.LU R17, [R1+0x64] ;  /* 0x0000640001117983 */ /* 0x000ea80000300800 */
[----:B------:R-:W2:Y:S04]  /*691d0*/  LDL.LU.64 R20, [R1+0x700] ;  /* 0x0007000001147983 */ /* 0x000ea80000300a00 */
[----:B------:R-:W2:Y:S04]  /*691e0*/  LDL.LU.64 R22, [R1+0x708] ;  /* 0x0007080001167983 */ /* 0x000ea80000300a00 */
[----:B--2---:R-:W-:Y:S04]  /*691f0*/  STL.64 [R1+0x5e50], R22 ;  /* 0x005e501601007387 */ /* 0x004fe80000100a00 */
[----:B------:R0:W-:Y:S04]  /*69200*/  STL.64 [R1+0x5e48], R20 ;  /* 0x005e481401007387 */ /* 0x0001e80000100a00 */
[----:B0-----:R-:W3:Y:S04]  /*69210*/  LDL.LU.64 R20, [R1+0x650] ;  /* 0x0006500001147983 */ /* 0x001ee80000300a00 */
[----:B------:R-:W3:Y:S04]  /*69220*/  LDL.LU.64 R22, [R1+0x658] ;  /* 0x0006580001167983 */ /* 0x000ee80000300a00 */
[----:B------:R0:W-:Y:S01]  /*69230*/  STL.64 [R1+0x5e20], R16 ;  /* 0x005e201001007387 */ /* 0x0001e20000100a00 */
[----:B------:R-:W-:-:S02]  /*69240*/  IMAD.MOV.U32 R12, RZ, RZ, R11 ;  /* 0x000000ffff0c7224 */ /* 0x000fc400078e000b */
[----:B------:R-:W-:Y:S01]  /*69250*/  IMAD.MOV.U32 R13, RZ, RZ, R10 ;  /* 0x000000ffff0d7224 */ /* 0x000fe200078e000a */
[----:B0-----:R-:W2:Y:S04]  /*69260*/  LDL.LU.64 R16, [R1+0x6f0] ;  /* 0x0006f00001107983 */ /* 0x001ea80000300a00 */
[----:B------:R-:W2:Y:S04]  /*69270*/  LDL.LU.64 R18, [R1+0x6f8] ;  /* 0x0006f80001127983 */ /* 0x000ea80000300a00 */
[----:B------:R-:W-:Y:S04]  /*69280*/  STL [R1+0x5dd0], R6 ;  /* 0x005dd00601007387 */ /* 0x000fe80000100800 */
[----:B------:R-:W-:Y:S01]  /*69290*/  STL.64 [R1+0x5dc8], R4 ;  /* 0x005dc80401007387 */ /* 0x000fe20000100a00 */
[----:B---3--:R-:W-:Y:S03]  /*692a0*/  HMMA.16816.F32.BF16 R24, R24, R8, R20 ;  /* 0x000000081818723c */ /* 0x008fe60000041814 */
[----:B------:R-:W3:Y:S04]  /*692b0*/  LDL.LU.64 R22, [R1+0x5e50] ;  /* 0x005e500001167983 */ /* 0x000ee80000300a00 */
[----:B------:R-:W3:Y:S04]  /*692c0*/  LDL.LU.64 R20, [R1+0x5e48] ;  /* 0x005e480001147983 */ /* 0x000ee80000300a00 */
[----:B------:R-:W3:Y:S04]  /*692d0*/  LDL.LU.64 R10, [R1+0x5e40] ;  /* 0x005e4000010a7983 */ /* 0x000ee80000300a00 */
[----:B------:R-:W3:Y:S04]  /*692e0*/  LDL.LU.64 R8, [R1+0x5e38] ;  /* 0x005e380001087983 */ /* 0x000ee80000300a00 */
[----:B------:R-:W-:Y:S04]  /*692f0*/  STL.64 [R1+0x190], R24 ;  /* 0x0001901801007387 */ /* 0x000fe80000100a00 */
[----:B------:R-:W-:Y:S04]  /*69300*/  STL.64 [R1+0x198], R26 ;  /* 0x0001981a01007387 */ /* 0x000fe80000100a00 */
[----:B----4-:R-:W0:Y:S04]  /*69310*/  LDSM.16.MT88.4 R24, [R15+UR5+0x40400] ;  /* 0x040400050f18783b */ /* 0x010e280008004200 */
[----:B0-----:R-:W-:Y:S04]  /*69320*/  STL.64 [R1+0x5c20], R26 ;  /* 0x005c201a01007387 */ /* 0x001fe80000100a00 */
[----:B------:R0:W-:Y:S04]  /*69330*/  STL.64 [R1+0x5c18], R24 ;  /* 0x005c181801007387 */ /* 0x0001e80000100a00 */
[----:B0-----:R-:W4:Y:S04]  /*69340*/  LDL.LU.64 R24, [R1+0x1a0] ;  /* 0x0001a00001187983 */ /* 0x001f280000300a00 */
[----:B------:R-:W2:Y:S04]  /*69350*/  LDL.LU.64 R26, [R1+0x1a8] ;  /* 0x0001a800011a7983 */ /* 0x000ea80000300a00 */
[----:B--2---:R-:W-:Y:S04]  /*69360*/  STL [R1+0x5c34], R26 ;  /* 0x005c341a01007387 */ /* 0x004fe80000100800 */
[----:B------:R-:W-:Y:S04]  /*69370*/  STL [R1+0x5c30], R27 ;  /* 0x005c301b01007387 */ /* 0x000fe80000100800 */
[----:B----4-:R0:W-:Y:S04]  /*69380*/  STL.64 [R1+0x5e10], R24 ;  /* 0x005e101801007387 */ /* 0x0101e80000100a00 */
[----:B0-----:R-:W3:Y:S04]  /*69390*/  LDL.LU R24, [R1+0x90] ;  /* 0x0000900001187983 */ /* 0x001ee80000300800 */
[----:B------:R-:W3:Y:S02]  /*693a0*/  LDL.LU R25, [R1+0x94] ;  /* 0x0000940001197983 */ /* 0x000ee40000300800 */
[C---:B---3--:R-:W-:Y:S02]  /*693b0*/  HMMA.16816.F32.BF16 R24, R8.reuse, R24, R20 ;  /* 0x000000180818723c */ /* 0x048fe40000041814 */
[----:B------:R-:W2:Y:S06]  /*693c0*/  LDL.LU.64 R20, [R1+0x5e30] ;  /* 0x005e300001147983 */ /* 0x000eac0000300a00 */
[----:B--2---:R-:W-:Y:S01]  /*693d0*/  HMMA.16816.F32.BF16 R20, R8, R20, R16 ;  /* 0x000000140814723c */ /* 0x004fe20000041810 */
[----:B------:R-:W2:Y:S10]  /*693e0*/  LDL.LU.64 R16, [R1+0x6e0] ;  /* 0x0006e00001107983 */ /* 0x000eb40000300a00 */
[----:B------:R-:W-:Y:S04]  /*693f0*/  STL.64 [R1+0x180], R24 ;  /* 0x0001801801007387 */ /* 0x000fe80000100a00 */
[----:B------:R-:W-:Y:S04]  /*69400*/  STL.64 [R1+0x188], R26 ;  /* 0x0001881a01007387 */ /* 0x000fe80000100a00 */
[----:B------:R-:W2:Y:S04]  /*69410*/  LDL.LU.64 R18, [R1+0x6e8] ;  /* 0x0006e80001127983 */ /* 0x000ea80000300a00 */
[----:B------:R0:W-:Y:S04]  /*69420*/  STL.64 [R1+0x160], R20 ;  /* 0x0001601401007387 */ /* 0x0001e80000100a00 */
[----:B------:R-:W-:Y:S01]  /*69430*/  STL.64 [R1+0x168], R22 ;  /* 0x0001681601007387 */ /* 0x000fe20000100a00 */
[----:B0-----:R-:W-:-:S03]  /*69440*/  IMAD.MOV.U32 R20, RZ, RZ, R29 ;  /* 0x000000ffff147224 */ /* 0x001fc600078e001d */
[----:B------:R-:W3:Y:S01]  /*69450*/  LDL.LU R29, [R1+0x5e28] ;  /* 0x005e2800011d7983 */ /* 0x000ee20000300800 */
[----:B------:R-:W-:-:S03]  /*69460*/  IMAD.MOV.U32 R21, RZ, RZ, R7 ;  /* 0x000000ffff157224 */ /* 0x000fc600078e0007 */
[----:B------:R-:W4:Y:S04]  /*69470*/  LDL.LU.64 R24, [R1+0x660] ;  /* 0x0006600001187983 */ /* 0x000f280000300a00 */
[----:B------:R-:W4:Y:S04]  /*69480*/  LDL.LU.64 R26, [R1+0x668] ;  /* 0x00066800011a7983 */ /* 0x000f280000300a00 */
[----:B------:R-:W2:Y:S04]  /*69490*/  LDL.LU.64 R4, [R1+0x620] ;  /* 0x0006200001047983 */ /* 0x000ea80000300a00 */
[----:B------:R-:W2:Y:S04]  /*694a0*/  LDL.LU.64 R6, [R1+0x628] ;  /* 0x0006280001067983 */ /* 0x000ea80000300a00 */
[----:B--2---:R-:W-:Y:S04]  /*694b0*/  STL.64 [R1+0x5de8], R6 ;  /* 0x005de80601007387 */ /* 0x004fe80000100a00 */
[----:B------:R0:W-:Y:S04]  /*694c0*/  STL.64 [R1+0x5de0], R4 ;  /* 0x005de00401007387 */ /* 0x0001e80000100a00 */
[----:B0-----:R-:W2:Y:S04]  /*694d0*/  LDL.LU.64 R4, [R1+0x630] ;  /* 0x0006300001047983 */ /* 0x001ea80000300a00 */
[----:B------:R-:W2:Y:S01]  /*694e0*/  LDL.LU.64 R6, [R1+0x638] ;  /* 0x0006380001067983 */ /* 0x000ea20000300a00 */
[----:B------:R-:W-:Y:S03]  /*694f0*/  HMMA.16816.F32.BF16 R12, R8, R12, R16 ;  /* 0x0000000c080c723c */ /* 0x000fe60000041810 */
[----:B--2---:R-:W-:Y:S04]  /*69500*/  STL.64 [R1+0x5e00], R6 ;  /* 0x005e000601007387 */ /* 0x004fe80000100a00 */
[----:B------:R0:W-:Y:S04]  /*69510*/  STL.64 [R1+0x5df8], R4 ;  /* 0x005df80401007387 */ /* 0x0001e80000100a00 */
[----:B0-----:R-:W2:Y:S04]  /*69520*/  LDL.LU.64 R4, [R1+0x640] ;  /* 0x0006400001047983 */ /* 0x001ea80000300a00 */
[----:B------:R-:W2:Y:S04]  /*69530*/  LDL.LU.64 R6, [R1+0x648] ;  /* 0x0006480001067983 */ /* 0x000ea80000300a00 */
[----:B------:R0:W-:Y:S04]  /*69540*/  STL.64 [R1+0x5db8], R20 ;  /* 0x005db81401007387 */ /* 0x0001e80000100a00 */
[----:B0-----:R-:W2:Y:S04]  /*69550*/  LDL.LU.64 R20, [R1+0x610] ;  /* 0x0006100001147983 */ /* 0x001ea80000300a00 */
[----:B------:R-:W2:Y:S04]  /*69560*/  LDL.LU.64 R22, [R1+0x618] ;  /* 0x0006180001167983 */ /* 0x000ea80000300a00 */
[----:B------:R-:W4:Y:S04]  /*69570*/  LDL.LU.64 R16, [R1+0x5e20] ;  /* 0x005e200001107983 */ /* 0x000f280000300a00 */
[----:B------:R0:W-:Y:S04]  /*69580*/  STL.64 [R1+0x150], R12 ;  /* 0x0001500c01007387 */ /* 0x0001e80000100a00 */
[----:B------:R-:W-:Y:S01]  /*69590*/  STL.64 [R1+0x158], R14 ;  /* 0x0001580e01007387 */ /* 0x000fe20000100a00 */
[----:B0-----:R-:W-:-:S03]  /*695a0*/  IMAD.MOV.U32 R12, RZ, RZ, R3 ;  /* 0x000000ffff0c7224 */ /* 0x001fc600078e0003 */
[----:B------:R-:W2:Y:S01]  /*695b0*/  LDL.LU R3, [R1+0x5e1c] ;  /* 0x005e1c0001037983 */ /* 0x000ea20000300800 */
[----:B------:R-:W-:-:S03]  /*695c0*/  IMAD.MOV.U32 R13, RZ, RZ, R0 ;  /* 0x000000ffff0d7224 */ /* 0x000fc600078e0000 */
[----:B------:R-:W2:Y:S01]  /*695d0*/  LDL.LU R0, [R1+0x5e18] ;  /* 0x005e180001007983 */ /* 0x000ea20000300800 */
[----:B----4-:R-:W-:Y:S03]  /*695e0*/  HMMA.16816.F32.BF16 R16, R8, R16, R24 ;  /* 0x000000100810723c */ /* 0x010fe60000041818 */
[----:B------:R-:W4:-:S15]  /*695f0*/  LDL.LU.64 R24, [R1+0x5e10] ;  /* 0x005e100001187983 */ /* 0x000f1e0000300a00 */
[----:B------:R-:W-:Y:S01]  /*69600*/  NOP ;  /* 0x0000000000007918 */ /* 0x000fe20000000000 */
[----:B------:R0:W-:Y:S01]  /*69610*/  STL.64 [R1+0x140], R16 ;  /* 0x0001401001007387 */ /* 0x0001e20000100a00 */
[----:B------:R-:W-:Y:S02]  /*69620*/  IMAD.MOV.U32 R26, RZ, RZ, R18 ;  /* 0x000000ffff1a7224 */ /* 0x000fe400078e0012 */
[----:B------:R-:W-:Y:S01]  /*69630*/  IMAD.MOV.U32 R27, RZ, RZ, R19 ;  /* 0x000000ffff1b7224 */ /* 0x000fe200078e0013 */
[----:B0-----:R-:W2:Y:S04]  /*69640*/  LDL.LU.64 R16, [R1+0x5e08] ;  /* 0x005e080001107983 */ /* 0x001ea80000300a00 */
[----:B------:R-:W-:Y:S04]  /*69650*/  STL [R1+0x5c3c], R27 ;  /* 0x005c3c1b01007387 */ /* 0x000fe80000100800 */
[----:B------:R-:W-:Y:S01]  /*69660*/  STL [R1+0x5c38], R26 ;  /* 0x005c381a01007387 */ /* 0x000fe20000100800 */
[----:B--2---:R-:W-:Y:S03]  /*69670*/  HMMA.16816.F32.BF16 R16, R8, R16, R4 ;  /* 0x000000100810723c */ /* 0x004fe60000041804 */
[----:B------:R-:W2:Y:S04]  /*69680*/  LDL.LU.64 R6, [R1+0x5e00] ;  /* 0x005e000001067983 */ /* 0x000ea80000300a00 */
[----:B------:R-:W2:-:S12]  /*69690*/  LDL.LU.64 R4, [R1+0x5df8] ;  /* 0x005df80001047983 */ /* 0x000e980000300a00 */
[----:B------:R0:W-:Y:S04]  /*696a0*/  STL.64 [R1+0x130], R16 ;  /* 0x0001301001007387 */ /* 0x0001e80000100a00 */
[----:B------:R2:W-:Y:S04]  /*696b0*/  STL.64 [R1+0x138], R18 ;  /* 0x0001381201007387 */ /* 0x0005e80000100a00 */
[----:B0-----:R-:W2:Y:S02]  /*696c0*/  LDL.LU.64 R16, [R1+0x5df0] ;  /* 0x005df00001107983 */ /* 0x001ea40000300a00 */
[----:B--2---:R-:W-:Y:S02]  /*696d0*/  HMMA.16816.F32.BF16 R16, R8, R16, R4 ;  /* 0x000000100810723c */ /* 0x004fe40000041804 */
[----:B------:R-:W2:Y:S04]  /*696e0*/  LDL.LU.64 R6, [R1+0x5de8] ;  /* 0x005de80001067983 */ /* 0x000ea80000300a00 */
[----:B------:R-:W2:-:S13]  /*696f0*/  LDL.LU.64 R4, [R1+0x5de0] ;  /* 0x005de00001047983 */ /* 0x000e9a0000300a00 */
[----:B------:R0:W-:Y:S01]  /*69700*/  STL.64 [R1+0x120], R16 ;  /* 0x0001201001007387 */ /* 0x0001e20000100a00 */
[----:B------:R-:W-:Y:S02]  /*69710*/  IMAD.MOV.U32 R27, RZ, RZ, R18 ;  /* 0x000000ffff1b7224 */ /* 0x000fe400078e0012 */
[----:B------:R-:W-:Y:S01]  /*69720*/  IMAD.MOV.U32 R26, RZ, RZ, R19 ;  /* 0x000000ffff1a7224 */ /* 0x000fe200078e0013 */
[----:B0-----:R-:W2:Y:S04]  /*69730*/  LDL.LU.64 R16, [R1+0x5dd8] ;  /* 0x005dd80001107983 */ /* 0x001ea80000300a00 */
[----:B------:R-:W-:Y:S04]  /*69740*/  STL [R1+0x5c44], R26 ;  /* 0x005c441a01007387 */ /* 0x000fe80000100800 */
[----:B------:R-:W-:Y:S01]  /*69750*/  STL [R1+0x5c40], R27 ;  /* 0x005c401b01007387 */ /* 0x000fe20000100800 */
[----:B--2---:R-:W-:Y:S03]  /*69760*/  HMMA.16816.F32.BF16 R16, R8, R16, R4 ;  /* 0x000000100810723c */ /* 0x004fe60000041804 */
[----:B------:R-:W2:Y:S04]  /*69770*/  LDL.LU R6, [R1+0x5dd0] ;  /* 0x005dd00001067983 */ /* 0x000ea80000300800 */
[----:B------:R-:W2:-:S12]  /*69780*/  LDL.LU.64 R4, [R1+0x5dc8] ;  /* 0x005dc80001047983 */ /* 0x000e980000300a00 */
[----:B------:R0:W-:Y:S04]  /*69790*/  STL.64 [R1+0x110], R16 ;  /* 0x0001101001007387 */ /* 0x0001e80000100a00 */
[----:B------:R1:W-:Y:S04]  /*697a0*/  STL.64 [R1+0x118], R18 ;  /* 0x0001181201007387 */ /* 0x0003e80000100a00 */
[----:B0-----:R-:W1:Y:S02]  /*697b0*/  LDL.LU.64 R16, [R1+0x5dc0] ;  /* 0x005dc00001107983 */ /* 0x001e640000300a00 */
[----:B-1----:R-:W-:-:S15]  /*697c0*/  HMMA.16816.F32.BF16 R16, R8, R16, R20 ;  /* 0x000000100810723c */ /* 0x002fde0000041814 */
[----:B------:R-:W-:-:S04]  /*697d0*/  NOP ;  /* 0x0000000000007918 */ /* 0x000fc80000000000 */
[----:B------:R0:W-:Y:S01]  /*697e0*/  STL.64 [R1+0x100], R16 ;  /* 0x0001001001007387 */ /* 0x0001e20000100a00 */
[----:B------:R-:W-:Y:S02]  /*697f0*/  IMAD.MOV.U32 R26, RZ, RZ, R18 ;  /* 0x000000ffff1a7224 */ /* 0x000fe400078e0012 */
[----:B------:R-:W-:Y:S01]  /*69800*/  IMAD.MOV.U32 R27, RZ, RZ, R19 ;  /* 0x000000ffff1b7224 */ /* 0x000fe200078e0013 */
[----:B------:R-:W3:Y:S04]  /*69810*/  LDL.LU.64 R20, [R1+0x600] ;  /* 0x0006000001147983 */ /* 0x000ee80000300a00 */
[----:B------:R-:W3:Y:S04]  /*69820*/  LDL.LU.64 R22, [R1+0x608] ;  /* 0x0006080001167983 */ /* 0x000ee80000300a00 */
[----:B0-----:R-:W3:Y:S04]  /*69830*/  LDL.LU.64 R16, [R1+0x5f0] ;  /* 0x0005f00001107983 */ /* 0x001ee80000300a00 */
[----:B------:R-:W3:Y:S04]  /*69840*/  LDL.LU.64 R18, [R1+0x5f8] ;  /* 0x0005f80001127983 */ /* 0x000ee80000300a00 */
[----:B------:R-:W-:Y:S04]  /*69850*/  STL [R1+0x5c50], R26 ;  /* 0x005c501a01007387 */ /* 0x000fe80000100800 */
[----:B------:R-:W-:Y:S04]  /*69860*/  STL [R1+0x5c4c], R27 ;  /* 0x005c4c1b01007387 */ /* 0x000fe80000100800 */
[----:B----4-:R2:W-:Y:S02]  /*69870*/  STL.64 [R1+0x5d50], R24 ;  /* 0x005d501801007387 */ /* 0x0105e40000100a00 */
[----:B--2---:R-:W-:-:S02]  /*69880*/  IMAD.MOV.U32 R24, RZ, RZ, R6 ;  /* 0x000000ffff187224 */ /* 0x004fc400078e0006 */
[----:B------:R-:W-:-:S05]  /*69890*/  IMAD.MOV.U32 R25, RZ, RZ, R5 ;  /* 0x000000ffff197224 */ /* 0x000fca00078e0005 */
[----:B------:R0:W-:Y:S02]  /*698a0*/  STL.64 [R1+0x5d60], R24 ;  /* 0x005d601801007387 */ /* 0x0001e40000100a00 */
[----:B0-----:R-:W-:Y:S02]  /*698b0*/  IMAD.MOV.U32 R24, RZ, RZ, R4 ;  /* 0x000000ffff187224 */ /* 0x001fe400078e0004 */
[----:B------:R-:W-:Y:S01]  /*698c0*/  IMAD.MOV.U32 R25, RZ, RZ, R2 ;  /* 0x000000ffff197224 */ /* 0x000fe200078e0002 */
[----:B------:R-:W2:Y:S04]  /*698d0*/  LDL.LU.64 R4, [R1+0x5d0] ;  /* 0x0005d00001047983 */ /* 0x000ea80000300a00 */
[----:B------:R-:W2:Y:S04]  /*698e0*/  LDL.LU.64 R6, [R1+0x5d8] ;  /* 0x0005d80001067983 */ /* 0x000ea80000300a00 */
[----:B------:R0:W-:Y:S04]  /*698f0*/  STL.64 [R1+0x5d78], R24 ;  /* 0x005d781801007387 */ /* 0x0001e80000100a00 */
[----:B0-----:R-:W4:Y:S04]  /*69900*/  LDL.LU.64 R24, [R1+0x5e0] ;  /* 0x0005e00001187983 */ /* 0x001f280000300a00 */
[----:B------:R-:W4:Y:S01]  /*69910*/  LDL.LU.64 R26, [R1+0x5e8] ;  /* 0x0005e800011a7983 */ /* 0x000f220000300a00 */
[----:B---3--:R-:W-:Y:S03]  /*69920*/  HMMA.16816.F32.BF16 R12, R8, R12, R20 ;  /* 0x0000000c080c723c */ /* 0x008fe60000041814 */
[----:B------:R-:W3:-:S15]  /*69930*/  LDL.LU.64 R20, [R1+0x5db8] ;  /* 0x005db80001147983 */ /* 0x000ede0000300a00 */
[----:B------:R-:W-:Y:S01]  /*69940*/  NOP ;  /* 0x0000000000007918 */ /* 0x000fe20000000000 */
[----:B------:R-:W-:Y:S04]  /*69950*/  STL.64 [R1+0xf0], R12 ;  /* 0x0000f00c01007387 */ /* 0x000fe80000100a00 */
[----:B------:R0:W-:Y:S04]  /*69960*/  STL.64 [R1+0xf8], R14 ;  /* 0x0000f80e01007387 */ /* 0x0001e80000100a00 */
[----:B0-----:R-:W2:Y:S04]  /*69970*/  LDL.LU.64 R14, [R1+0x5db0] ;  /* 0x005db000010e7983 */ /* 0x001ea80000300a00 */
[----:B------:R-:W2:Y:S01]  /*69980*/  LDL.LU.64 R12, [R1+0x5da8] ;  /* 0x005da800010c7983 */ /* 0x000ea20000300a00 */
[----:B---3--:R-:W-:Y:S03]  /*69990*/  HMMA.16816.F32.BF16 R20, R8, R20, R16 ;  /* 0x000000140814723c */ /* 0x008fe60000041810 */
[----:B------:R-:W3:Y:S04]  /*699a0*/  LDL.LU.64 R18, [R1+0x5da0] ;  /* 0x005da00001127983 */ /* 0x000ee80000300a00 */
[----:B------:R-:W2:-:S12]  /*699b0*/  LDL.LU.64 R16, [R1+0x5d98] ;  /* 0x005d980001107983 */ /* 0x000e980000300a00 */
[----:B------:R-:W-:Y:S04]  /*699c0*/  STL.64 [R1+0xe0], R20 ;  /* 0x0000e01401007387 */ /* 0x000fe80000100a00 */
[----:B------:R0:W-:Y:S04]  /*699d0*/  STL.64 [R1+0xe8], R22 ;  /* 0x0000e81601007387 */ /* 0x0001e80000100a00 */
[----:B0-----:R-:W2:Y:S04]  /*699e0*/  LDL.LU.64 R22, [R1+0x5d90] ;  /* 0x005d900001167983 */ /* 0x001ea80000300a00 */
[----:B------:R-:W4:Y:S04]  /*699f0*/  LDL.LU.64 R20, [R1+0x5d88] ;  /* 0x005d880001147983 */ /* 0x000f280000300a00 */
[----:B--2---:R0:W-:Y:S01]  /*69a00*/  STL.64 [R1+0x5cb8], R22 ;  /* 0x005cb81601007387 */ /* 0x0041e20000100a00 */
[----:B----4-:R-:W-:Y:S03]  /*69a10*/  HMMA.16816.F32.BF16 R24, R8, R20, R24 ;  /* 0x000000140818723c */ /* 0x010fe60000041818 */
[----:B0-----:R-:W2:-:S15]  /*69a20*/  LDL R22, [R1+0x88] ;  /* 0x0000880001167983 */ /* 0x001e9e0000100800 */
[----:B------:R-:W-:Y:S01]  /*69a30*/  NOP ;  /* 0x0000000000007918 */ /* 0x000fe20000000000 */
[----:B------:R0:W-:Y:S04]  /*69a40*/  STL.64 [R1+0xd0], R24 ;  /* 0x0000d01801007387 */ /* 0x0001e80000100a00 */
[----:B------:R1:W-:Y:S04]  /*69a50*/  STL.64 [R1+0xd8], R26 ;  /* 0x0000d81a01007387 */ /* 0x0003e80000100a00 */
[----:B------:R-:W2:Y:S04]  /*69a60*/  LDL R23, [R1+0x8c] ;  /* 0x00008c0001177983 */ /* 0x000ea80000100800 */
[----:B0-----:R-:W4:Y:S04]  /*69a70*/  LDL.LU.64 R24, [R1+0x5c0] ;  /* 0x0005c00001187983 */ /* 0x001f280000300a00 */
[----:B-1----:R-:W4:Y:S01]  /*69a80*/  LDL.LU.64 R26, [R1+0x5c8] ;  /* 0x0005c800011a7983 */ /* 0x002f220000300a00 */
[C---:B------:R-:W-:Y:S03]  /*69a90*/  HMMA.16816.F32.BF16 R4, R8.reuse, R16, R4 ;  /* 0x000000100804723c */ /* 0x040fe60000041804 */
[----:B--2---:R0:W-:Y:S04]  /*69aa0*/  STL.64 [R1+0x5d58], R22 ;  /* 0x005d581601007387 */ /* 0x0041e80000100a00 */
[----:B------:R-:W2:Y:S04]  /*69ab0*/  LDL.LU.64 R20, [R1+0x2b0] ;  /* 0x0002b00001147983 */ /* 0x000ea80000300a00 */
[----:B0-----:R-:W2:Y:S01]  /*69ac0*/  LDL.LU.64 R22, [R1+0x2b8] ;  /* 0x0002b80001167983 */ /* 0x001ea20000300a00 */
[----:B----4-:R-:W-:Y:S07]  /*69ad0*/  HMMA.16816.F32.BF16 R24, R8, R12, R24 ;  /* 0x0000000c0818723c */ /* 0x010fee0000041818 */
[----:B------:R-:W-:-:S02]  /*69ae0*/  IMAD.MOV.U32 R17, RZ, RZ, R6 ;  /* 0x000000ffff117224 */ /* 0x000fc400078e0006 */
[----:B------:R-:W-:Y:S01]  /*69af0*/  IMAD.MOV.U32 R16, RZ, RZ, R7 ;  /* 0x000000ffff107224 */ /* 0x000fe200078e0007 */
[----:B--2---:R-:W-:Y:S04]  /*69b00*/  STL.64 [R1+0x5d70], R22 ;  /* 0x005d701601007387 */ /* 0x004fe80000100a00 */
[----:B------:R0:W-:Y:S04]  /*69b10*/  STL.64 [R1+0x5d68], R20 ;  /* 0x005d681401007387 */ /* 0x0001e80000100a00 */
[----:B0-----:R-:W2:Y:S04]  /*69b20*/  LDL.LU.64 R20, [R1+0x5b0] ;  /* 0x0005b00001147983 */ /* 0x001ea80000300a00 */
[----:B------:R-:W2:Y:S04]  /*69b30*/  LDL.LU.64 R22, [R1+0x5b8] ;  /* 0x0005b80001167983 */ /* 0x000ea80000300a00 */
[----:B------:R0:W-:Y:S04]  /*69b40*/  STL.64 [R1+0xc0], R4 ;  /* 0x0000c00401007387 */ /* 0x0001e80000100a00 */
[----:B0-----:R-:W4:Y:S04]  /*69b50*/  LDL.LU.64 R4, [R1+0x2c0] ;  /* 0x0002c00001047983 */ /* 0x001f280000300a00 */
[----:B------:R-:W4:Y:S04]  /*69b60*/  LDL.LU.64 R6, [R1+0x2c8] ;  /* 0x0002c80001067983 */ /* 0x000f280000300a00 */
[----:B---3--:R0:W-:Y:S04]  /*69b70*/  STL.64 [R1+0x5cb0], R18 ;  /* 0x005cb01201007387 */ /* 0x0081e80000100a00 */
[----:B------:R1:W-:Y:S01]  /*69b80*/  STL.64 [R1+0x5ca8], R16 ;  /* 0x005ca81001007387 */ /* 0x0003e20000100a00 */
[----:B0-----:R-:W-:-:S02]  /*69b90*/  IMAD.MOV.U32 R18, RZ, RZ, R14 ;  /* 0x000000ffff127224 */ /* 0x001fc400078e000e */
[----:B------:R-:W-:Y:S01]  /*69ba0*/  IMAD.MOV.U32 R19, RZ, RZ, R15 ;  /* 0x000000ffff137224 */ /* 0x000fe200078e000f */
[----:B-1----:R-:W3:Y:S04]  /*69bb0*/  LDL.LU R16, [R1+0x280] ;  /* 0x0002800001107983 */ /* 0x002ee80000300800 */
[----:B------:R-:W3:Y:S04]  /*69bc0*/  LDL.LU R17, [R1+0x284] ;  /* 0x0002840001117983 */ /* 0x000ee80000300800 */
[----:B------:R-:W2:Y:S04]  /*69bd0*/  LDL.LU R14, [R1+0x5d84] ;  /* 0x005d8400010e7983 */ /* 0x000ea80000300800 */
[----:B------:R-:W2:Y:S01]  /*69be0*/  LDL.LU R15, [R1+0x5d80] ;  /* 0x005d8000010f7983 */ /* 0x000ea20000300800 */
[----:B------:R-:W-:-:S03]  /*69bf0*/  IMAD.MOV.U32 R2, RZ, RZ, R27 ;  /* 0x000000ffff027224 */ /* 0x000fc600078e001b */
[----:B------:R0:W-:Y:S04]  /*69c00*/  STL.64 [R1+0xa0], R24 ;  /* 0x0000a01801007387 */ /* 0x0001e80000100a00 */
[----:B------:R2:W-:Y:S04]  /*69c10*/  STL [R1+0xa8], R26 ;  /* 0x0000a81a01007387 */ /* 0x0005e80000100800 */
[----:B0-----:R-:W2:Y:S04]  /*69c20*/  LDL.LU.64 R24, [R1+0x5d78] ;  /* 0x005d780001187983 */ /* 0x001ea80000300a00 */
        /* <DEDUP_REMOVED lines=8> */
[----:B------:R-:W3:-:S15]  /*69cb0*/  LDL.LU.64 R22, [R1+0x5d58] ;  /* 0x005d580001167983 */ /* 0x000ede0000300a00 */
[----:B------:R-:W-:Y:S02]  /*69cc0*/  NOP ;  /* 0x0000000000007918 */ /* 0x000fe40000000000 */
[----:B------:R0:W-:Y:S01]  /*69cd0*/  STL.64 [R1+0x2b0], R24 ;  /* 0x0002b01801007387 */ /* 0x0001e20000100a00 */
[----:B------:R-:W-:Y:S02]  /*69ce0*/  IMAD.MOV.U32 R13, RZ, RZ, R26 ;  /* 0x000000ffff0d7224 */ /* 0x000fe400078e001a */
[----:B------:R-:W-:Y:S01]  /*69cf0*/  IMAD.MOV.U32 R12, RZ, RZ, R27 ;  /* 0x000000ffff0c7224 */ /* 0x000fe200078e001b */
[----:B0-----:R-:W4:Y:S04]  /*69d00*/  LDL.LU.64 R24, [R1+0x5d50] ;  /* 0x005d500001187983 */ /* 0x001f280000300a00 */
[----:B------:R-:W-:Y:S04]  /*69d10*/  STL [R1+0x5b0c], R12 ;  /* 0x005b0c0c01007387 */ /* 0x000fe80000100800 */
[----:B------:R-:W-:Y:S04]  /*69d20*/  STL [R1+0x5b08], R13 ;  /* 0x005b080d01007387 */ /* 0x000fe80000100800 */
[----:B------:R0:W-:Y:S04]  /*69d30*/  STL.64 [R1+0x5cc0], R14 ;  /* 0x005cc00e01007387 */ /* 0x0001e80000100a00 */
[----:B0-----:R-:W2:Y:S01]  /*69d40*/  LDL.64 R14, [R1+0x98] ;  /* 0x00009800010e7983 */ /* 0x001ea20000100a00 */
[----:B----4-:R-:W-:Y:S03]  /*69d50*/  HMMA.16816.F32.BF16 R24, R8, R24, R4 ;  /* 0x000000180818723c */ /* 0x010fe60000041804 */
[----:B------:R-:W4:Y:S04]  /*69d60*/  LDL.LU.64 R6, [R1+0x5d48] ;  /* 0x005d480001067983 */ /* 0x000f280000300a00 */
[----:B------:R-:W4:-:S12]  /*69d70*/  LDL.LU.64 R4, [R1+0x5d40] ;  /* 0x005d400001047983 */ /* 0x000f180000300a00 */
[----:B------:R-:W-:Y:S02]  /*69d80*/  IMAD.MOV.U32 R11, RZ, RZ, R24 ;  /* 0x000000ffff0b7224 */ /* 0x000fe400078e0018 */
[----:B------:R-:W-:Y:S01]  /*69d90*/  IMAD.MOV.U32 R10, RZ, RZ, R25 ;  /* 0x000000ffff0a7224 */ /* 0x000fe200078e0019 */
[----:B------:R-:W4:Y:S01]  /*69da0*/  LDL.LU R24, [R1+0x290] ;  /* 0x0002900001187983 */ /* 0x000f220000300800 */
[----:B------:R-:W-:Y:S02]  /*69db0*/  IMAD.MOV.U32 R9, RZ, RZ, R26 ;  /* 0x000000ffff097224 */ /* 0x000fe400078e001a */
[----:B------:R-:W-:Y:S01]  /*69dc0*/  IMAD.MOV.U32 R8, RZ, RZ, R27 ;  /* 0x000000ffff087224 */ /* 0x000fe200078e001b */
[----:B------:R-:W4:Y:S04]  /*69dd0*/  LDL.LU R25, [R1+0x294] ;  /* 0x0002940001197983 */ /* 0x000f280000300800 */
[----:B------:R-:W4:Y:S04]  /*69de0*/  LDL.LU R26, [R1+0x298] ;  /* 0x00029800011a7983 */ /* 0x000f280000300800 */
[----:B------:R-:W4:Y:S04]  /*69df0*/  LDL.LU R27, [R1+0x29c] ;  /* 0x00029c00011b7983 */ /* 0x000f280000300800 */
[----:B------:R-:W-:Y:S04]  /*69e00*/  STL [R1+0x5ae4], R10 ;  /* 0x005ae40a01007387 */ /* 0x000fe80000100800 */
[----:B------:R-:W-:Y:S04]  /*69e10*/  STL [R1+0x5ae0], R11 ;  /* 0x005ae00b01007387 */ /* 0x000fe80000100800 */
[----:B------:R4:W-:Y:S01]  /*69e20*/  STL.64 [R1+0x5c28], R8 ;  /* 0x005c280801007387 */ /* 0x0009e20000100a00 */
[----:B--2---:R-:W-:-:S05]  /*69e30*/  IMAD.MOV.U32 R2, RZ, RZ, R15 ;  /* 0x000000ffff027224 */ /* 0x004fca00078e000f */
[----:B------:R-:W-:Y:S01]  /*69e40*/  STL [R1+0x5c48], R2 ;  /* 0x005c480201007387 */ /* 0x000fe20000100800 */
[----:B----4-:R-:W-:-:S15]  /*69e50*/  HMMA.16816.F32.BF16 R8, R4, R14, R24 ;  /* 0x0000000e0408723c */ /* 0x010fde0000041818 */
[----:B------:R-:W-:-:S04]  /*69e60*/  NOP ;  /* 0x0000000000007918 */ /* 0x000fc80000000000 */
[----:B------:R-:W-:Y:S04]  /*69e70*/  STL.64 [R1+0x290], R8 ;  /* 0x0002900801007387 */ /* 0x000fe80000100a00 */
[----:B------:R3:W-:Y:S04]  /*69e80*/  STL.64 [R1+0x298], R10 ;  /* 0x0002980a01007387 */ /* 0x0007e80000100a00 */
[----:B------:R-:W2:Y:S01]  /*69e90*/  LDL.LU R24, [R1+0x270] ;  /* 0x0002700001187983 */ /* 0x000ea20000300800 */
[----:B---3--:R-:W-:-:S15]  /*69ea0*/  HMMA.16816.F32.BF16 R8, R4, R22, R16 ;  /* 0x000000160408723c */ /* 0x008fde0000041810 */
[----:B------:R-:W-:-:S04]  /*69eb0*/  NOP ;  /* 0x0000000000007918 */ /* 0x000fc80000000000 */
[----:B------:R0:W-:Y:S04]  /*69ec0*/  STL.64 [R1+0x280], R8 ;  /* 0x0002800801007387 */ /* 0x0001e80000100a00 */
[----:B------:R1:W-:Y:S04]  /*69ed0*/  STL.64 [R1+0x288], R10 ;  /* 0x0002880a01007387 */ /* 0x0003e80000100a00 */
[----:B------:R-:W2:Y:S04]  /*69ee0*/  LDL.LU R25, [R1+0x274] ;  /* 0x0002740001197983 */ /* 0x000ea80000300800 */
[----:B------:R-:W2:Y:S04]  /*69ef0*/  LDL.LU R26, [R1+0x278] ;  /* 0x00027800011a7983 */ /* 0x000ea80000300800 */
[----:B------:R-:W2:Y:S04]  /*69f00*/  LDL.LU R27, [R1+0x27c] ;  /* 0x00027c00011b7983 */ /* 0x000ea80000300800 */
[----:B------:R-:W3:Y:S04]  /*69f10*/  LDL.LU.64 R14, [R1+0x38] ;  /* 0x00003800010e7983 */ /* 0x000ee80000300a00 */
[----:B---3--:R3:W-:Y:S04]  /*69f20*/  STL.64 [R1+0x5cf0], R14 ;  /* 0x005cf00e01007387 */ /* 0x0087e80000100a00 */
[----:B------:R-:W4:Y:S04]  /*69f30*/  LDL.LU R16, [R1+0x220] ;  /* 0x0002200001107983 */ /* 0x000f280000300800 */
[----:B------:R-:W4:Y:S04]  /*69f40*/  LDL.LU R17, [R1+0x224] ;  /* 0x0002240001117983 */ /* 0x000f280000300800 */
[----:B------:R-:W2:Y:S04]  /*69f50*/  LDL.LU R18, [R1+0x228] ;  /* 0x0002280001127983 */ /* 0x000ea80000300800 */
[----:B------:R-:W2:Y:S04]  /*69f60*/  LDL.LU R19, [R1+0x22c] ;  /* 0x00022c0001137983 */ /* 0x000ea80000300800 */
[----:B0-----:R-:W2:Y:S04]  /*69f70*/  LDL.LU R8, [R1+0x260] ;  /* 0x0002600001087983 */ /* 0x001ea80000300800 */
[----:B------:R-:W2:Y:S04]  /*69f80*/  LDL.LU R9, [R1+0x264] ;  /* 0x0002640001097983 */ /* 0x000ea80000300800 */
[----:B-1----:R-:W2:Y:S04]  /*69f90*/  LDL.LU R10, [R1+0x268] ;  /* 0x00026800010a7983 */ /* 0x002ea80000300800 */
[----:B------:R-:W2:Y:S04]  /*69fa0*/  LDL.LU R11, [R1+0x26c] ;  /* 0x00026c00010b7983 */ /* 0x000ea80000300800 */
[----:B--2---:R-:W-:Y:S04]  /*69fb0*/  STL.64 [R1+0x5d28], R10 ;  /* 0x005d280a01007387 */ /* 0x004fe80000100a00 */
[----:B------:R-:W-:Y:S04]  /*69fc0*/  STL.64 [R1+0x5d20], R8 ;  /* 0x005d200801007387 */ /* 0x000fe80000100a00 */
[----:B------:R-:W2:Y:S04]  /*69fd0*/  LDL.LU R12, [R1+0x240] ;  /* 0x00024000010c7983 */ /* 0x000ea80000300800 */
[----:B------:R-:W2:Y:S04]  /*69fe0*/  LDL.LU R13, [R1+0x244] ;  /* 0x00024400010d7983 */ /* 0x000ea80000300800 */
[----:B---3--:R-:W3:Y:S04]  /*69ff0*/  LDL.LU R14, [R1+0x248] ;  /* 0x00024800010e7983 */ /* 0x008ee80000300800 */
[----:B------:R-:W3:Y:S04]  /*6a000*/  LDL.LU R15, [R1+0x24c] ;  /* 0x00024c00010f7983 */ /* 0x000ee80000300800 */
[----:B---3--:R0:W-:Y:S04]  /*6a010*/  STL.64 [R1+0x5d10], R14 ;  /* 0x005d100e01007387 */ /* 0x0081e80000100a00 */
[----:B--2---:R-:W-:Y:S04]  /*6a020*/  STL.64 [R1+0x5d08], R12 ;  /* 0x005d080c01007387 */ /* 0x004fe80000100a00 */
[----:B0-----:R-:W2:Y:S04]  /*6a030*/  LDL.LU.64 R14, [R1+0x58] ;  /* 0x00005800010e7983 */ /* 0x001ea80000300a00 */
[----:B--2---:R0:W-:Y:S04]  /*6a040*/  STL.64 [R1+0x5d18], R14 ;  /* 0x005d180e01007387 */ /* 0x0041e80000100a00 */
[----:B0-----:R-:W2:Y:S04]  /*6a050*/  LDL.LU.64 R14, [R1+0x68] ;  /* 0x00006800010e7983 */ /* 0x001ea80000300a00 */
[----:B--2---:R0:W-:Y:S04]  /*6a060*/  STL.64 [R1+0x5d30], R14 ;  /* 0x005d300e01007387 */ /* 0x0041e80000100a00 */
[----:B0-----:R-:W2:Y:S04]  /*6a070*/  LDL.LU.64 R14, [R1+0x78] ;  /* 0x00007800010e7983 */ /* 0x001ea80000300a00 */
[----:B------:R0:W-:Y:S04]  /*6a080*/  STL.64 [R1+0x5ce8], R18 ;  /* 0x005ce81201007387 */ /* 0x0001e80000100a00 */
[----:B----4-:R1:W-:Y:S01]  /*6a090*/  STL.64 [R1+0x5ce0], R16 ;  /* 0x005ce01001007387 */ /* 0x0103e20000100a00 */
[----:B0-----:R-:W-:-:S02]  /*6a0a0*/  IMAD.MOV.U32 R18, RZ, RZ, R29 ;  /* 0x000000ffff127224 */ /* 0x001fc400078e001d */
[----:B------:R-:W-:Y:S02]  /*6a0b0*/  IMAD.MOV.U32 R19, RZ, RZ, R28 ;  /* 0x000000ffff137224 */ /* 0x000fe400078e001c */
[----:B-1----:R-:W-:Y:S02]  /*6a0c0*/  IMAD.MOV.U32 R16, RZ, RZ, R0 ;  /* 0x000000ffff107224 */ /* 0x002fe400078e0000 */
[----:B------:R-:W-:Y:S01]  /*6a0d0*/  IMAD.MOV.U32 R17, RZ, RZ, R3 ;  /* 0x000000ffff117224 */ /* 0x000fe200078e0003 */
[----:B------:R-:W3:Y:S04]  /*6a0e0*/  LDL.LU R0, [R1+0x5d3c] ;  /* 0x005d3c0001007983 */ /* 0x000ee80000300800 */
[----:B------:R-:W4:Y:S04]  /*6a0f0*/  LDL.LU R3, [R1+0x5d38] ;  /* 0x005d380001037983 */ /* 0x000f280000300800 */
[----:B------:R0:W-:Y:S04]  /*6a100*/  STL.64 [R1+0x5d00], R18 ;  /* 0x005d001201007387 */ /* 0x0001e80000100a00 */
[----:B------:R-:W-:Y:S04]  /*6a110*/  STL.64 [R1+0x5cf8], R16 ;  /* 0x005cf81001007387 */ /* 0x000fe80000100a00 */
[----:B0-----:R-:W3:Y:S04]  /*6a120*/  LDL.LU.64 R18, [R1+0x48] ;  /* 0x0000480001127983 */ /* 0x001ee80000300a00 */
[----:B------:R-:W3:Y:S01]  /*6a130*/  LDL.LU.64 R22, [R1+0x28] ;  /* 0x0000280001167983 */ /* 0x000ee20000300a00 */
[----:B--2---:R-:W-:Y:S01]  /*6a140*/  HMMA.16816.F32.BF16 R8, R4, R14, R24 ;  /* 0x0000000e0408723c */ /* 0x004fe20000041818 */
[----:B------:R-:W-:-:S02]  /*6a150*/  IMAD.MOV.U32 R25, RZ, RZ, R14 ;  /* 0x000000ffff197224 */ /* 0x000fc400078e000e */
[----:B------:R-:W-:Y:S02]  /*6a160*/  IMAD.MOV.U32 R24, RZ, RZ, R15 ;  /* 0x000000ffff187224 */ /* 0x000fe400078e000f */
[----:B------:R-:W2:-:S14]  /*6a170*/  LDL.LU.64 R14, [R1+0x5d30] ;  /* 0x005d3000010e7983 */ /* 0x000e9c0000300a00 */
[----:B------:R-:W-:Y:S01]  /*6a180*/  IMAD.MOV.U32 R29, RZ, RZ, R10 ;  /* 0x000000ffff1d7224 */ /* 0x000fe200078e000a */
[----:B------:R0:W-:Y:S01]  /*6a190*/  STL.64 [R1+0x270], R8 ;  /* 0x0002700801007387 */ /* 0x0001e20000100a00 */
[----:B------:R-:W-:-:S03]  /*6a1a0*/  IMAD.MOV.U32 R28, RZ, RZ, R11 ;  /* 0x000000ffff1c7224 */ /* 0x000fc600078e000b */
[----:B------:R-:W2:Y:S04]  /*6a1b0*/  LDL.LU.64 R10, [R1+0x5d28] ;  /* 0x005d2800010a7983 */ /* 0x000ea80000300a00 */
[----:B0-----:R-:W2:Y:S04]  /*6a1c0*/  LDL.LU.64 R8, [R1+0x5d20] ;  /* 0x005d200001087983 */ /* 0x001ea80000300a00 */
[----:B------:R0:W-:Y:S04]  /*6a1d0*/  STL [R1+0x5c58], R24 ;  /* 0x005c581801007387 */ /* 0x0001e80000100800 */
[----:B------:R1:W-:Y:S04]  /*6a1e0*/  STL [R1+0x5c54], R25 ;  /* 0x005c541901007387 */ /* 0x0003e80000100800 */
[----:B0-----:R-:W3:Y:S04]  /*6a1f0*/  LDL.LU R24, [R1+0x250] ;  /* 0x0002500001187983 */ /* 0x001ee80000300800 */
[----:B-1----:R-:W3:Y:S04]  /*6a200*/  LDL.LU R25, [R1+0x254] ;  /* 0x0002540001197983 */ /* 0x002ee80000300800 */
[----:B------:R-:W-:Y:S04]  /*6a210*/  STL [R1+0x5ab4], R28 ;  /* 0x005ab41c01007387 */ /* 0x000fe80000100800 */
[----:B------:R-:W-:Y:S01]  /*6a220*/  STL [R1+0x5ab0], R29 ;  /* 0x005ab01d01007387 */ /* 0x000fe20000100800 */
[----:B--2---:R-:W-:-:S15]  /*6a230*/  HMMA.16816.F32.BF16 R8, R4, R14, R8 ;  /* 0x0000000e0408723c */ /* 0x004fde0000041808 */
[----:B------:R-:W-:-:S04]  /*6a240*/  NOP ;  /* 0x0000000000007918 */ /* 0x000fc80000000000 */
[----:B------:R0:W-:Y:S04]  /*6a250*/  STL.64 [R1+0x260], R8 ;  /* 0x0002600801007387 */ /* 0x0001e80000100a00 */
[----:B------:R1:W-:Y:S01]  /*6a260*/  STL.64 [R1+0x268], R10 ;  /* 0x0002680a01007387 */ /* 0x0003e20000100a00 */
[----:B0-----:R-:W-:Y:S02]  /*6a270*/  IMAD.MOV.U32 R9, RZ, RZ, R14 ;  /* 0x000000ffff097224 */ /* 0x001fe400078e000e */
[----:B------:R-:W-:Y:S02]  /*6a280*/  IMAD.MOV.U32 R8, RZ, RZ, R15 ;  /* 0x000000ffff087224 */ /* 0x000fe400078e000f */
[----:B------:R-:W2:Y:S01]  /*6a290*/  LDL.LU.64 R14, [R1+0x5d18] ;  /* 0x005d1800010e7983 */ /* 0x000ea20000300a00 */
[----:B----4-:R-:W-:-:S02]  /*6a2a0*/  IMAD.MOV.U32 R26, RZ, RZ, R3 ;  /* 0x000000ffff1a7224 */ /* 0x010fc400078e0003 */
[----:B---3--:R-:W-:Y:S01]  /*6a2b0*/  IMAD.MOV.U32 R27, RZ, RZ, R0 ;  /* 0x000000ffff1b7224 */ /* 0x008fe200078e0000 */
[----:B------:R-:W-:Y:S04]  /*6a2c0*/  STL [R1+0x5c60], R8 ;  /* 0x005c600801007387 */ /* 0x000fe80000100800 */
[----:B------:R-:W-:Y:S02]  /*6a2d0*/  STL [R1+0x5c5c], R9 ;  /* 0x005c5c0901007387 */ /* 0x000fe40000100800 */
[----:B--2---:R-:W-:Y:S01]  /*6a2e0*/  HMMA.16816.F32.BF16 R24, R4, R14, R24 ;  /* 0x0000000e0418723c */ /* 0x004fe20000041818 */
[----:B-1----:R-:W-:Y:S02]  /*6a2f0*/  IMAD.MOV.U32 R11, RZ, RZ, R14 ;  /* 0x000000ffff0b7224 */ /* 0x002fe400078e000e */
[----:B------:R-:W-:-:S02]  /*6a300*/  IMAD.MOV.U32 R10, RZ, RZ, R15 ;  /* 0x000000ffff0a7224 */ /* 0x000fc400078e000f */
[----:B------:R-:W2:Y:S04]  /*6a310*/  LDL.LU.64 R14, [R1+0x5d10] ;  /* 0x005d1000010e7983 */ /* 0x000ea80000300a00 */
[----:B------:R-:W2:Y:S01]  /*6a320*/  LDL.LU.64 R12, [R1+0x5d08] ;  /* 0x005d0800010c7983 */ /* 0x000ea20000300a00 */
[----:B------:R-:W-:-:S09]  /*6a330*/  IMAD.MOV.U32 R2, RZ, RZ, R19 ;  /* 0x000000ffff027224 */ /* 0x000fd200078e0013 */
[----:B------:R-:W-:Y:S02]  /*6a340*/  IMAD.MOV.U32 R29, RZ, RZ, R27 ;  /* 0x000000ffff1d7224 */ /* 0x000fe400078e001b */
[----:B------:R-:W-:Y:S01]  /*6a350*/  IMAD.MOV.U32 R28, RZ, RZ, R26 ;  /* 0x000000ffff1c7224 */ /* 0x000fe200078e001a */
[----:B------:R-:W-:Y:S01]  /*6a360*/  STL.64 [R1+0x250], R24 ;  /* 0x0002501801007387 */ /* 0x000fe20000100a00 */
[----:B------:R-:W-:-:S03]  /*6a370*/  IMAD.MOV.U32 R27, RZ, RZ, R18 ;  /* 0x000000ffff1b7224 */ /* 0x000fc600078e0012 */
[----:B------:R-:W-:Y:S04]  /*6a380*/  STL [R1+0x5c64], R11 ;  /* 0x005c640b01007387 */ /* 0x000fe80000100800 */
[----:B------:R-:W-:Y:S04]  /*6a390*/  STL [R1+0x5b14], R29 ;  /* 0x005b141d01007387 */ /* 0x000fe80000100800 */
[----:B------:R-:W-:Y:S01]  /*6a3a0*/  STL [R1+0x5b10], R28 ;  /* 0x005b101c01007387 */ /* 0x000fe20000100800 */
[----:B--2---:R-:W-:Y:S03]  /*6a3b0*/  HMMA.16816.F32.BF16 R12, R4, R18, R12 ;  /* 0x00000012040c723c */ /* 0x004fe6000004180c */
[----:B------:R-:W2:Y:S04]  /*6a3c0*/  LDL.LU.64 R18, [R1+0x5d00] ;  /* 0x005d000001127983 */ /* 0x000ea80000300a00 */
[----:B------:R-:W2:-:S12]  /*6a3d0*/  LDL.LU.64 R16, [R1+0x5cf8] ;  /* 0x005cf80001107983 */ /* 0x000e980000300a00 */
[----:B------:R-:W-:Y:S01]  /*6a3e0*/  IMAD.MOV.U32 R3, RZ, RZ, R14 ;  /* 0x000000ffff037224 */ /* 0x000fe200078e000e */
[----:B------:R-:W-:Y:S01]  /*6a3f0*/  STL.64 [R1+0x240], R12 ;  /* 0x0002400c01007387 */ /* 0x000fe20000100a00 */
[----:B------:R-:W-:-:S03]  /*6a400*/  IMAD.MOV.U32 R0, RZ, RZ, R15 ;  /* 0x000000ffff007224 */ /* 0x000fc600078e000f */
[----:B------:R-:W2:Y:S02]  /*6a410*/  LDL.LU.64 R14, [R1+0x5cf0] ;  /* 0x005cf000010e7983 */ /* 0x000ea40000300a00 */
[----:B--2---:R-:W-:-:S15]  /*6a420*/  HMMA.16816.F32.BF16 R16, R4, R14, R16 ;  /* 0x0000000e0410723c */ /* 0x004fde0000041810 */
[----:B------:R-:W-:-:S04]  /*6a430*/  NOP ;  /* 0x0000000000007918 */ /* 0x000fc80000000000 */
[----:B------:R-:W-:Y:S04]  /*6a440*/  STL.64 [R1+0x230], R16 ;  /* 0x0002301001007387 */ /* 0x000fe80000100a00 */
[----:B------:R0:W-:Y:S04]  /*6a450*/  STL.64 [R1+0x238], R18 ;  /* 0x0002381201007387 */ /* 0x0001e80000100a00 */
[----:B0-----:R-:W2:Y:S04]  /*6a460*/  LDL.LU.64 R18, [R1+0x5ce8] ;  /* 0x005ce80001127983 */ /* 0x001ea80000300a00 */
[----:B------:R-:W2:Y:S01]  /*6a470*/  LDL.LU.64 R16, [R1+0x5ce0] ;  /* 0x005ce00001107983 */ /* 0x000ea20000300a00 */
[----:B------:R-:W-:-:S02]  /*6a480*/  IMAD.MOV.U32 R25, RZ, RZ, R14 ;  /* 0x000000ffff197224 */ /* 0x000fc400078e000e */
[----:B------:R-:W-:Y:S02]  /*6a490*/  IMAD.MOV.U32 R26, RZ, RZ, R15 ;  /* 0x000000ffff1a7224 */ /* 0x000fe400078e000f */
[----:B------:R-:W-:Y:S01]  /*6a4a0*/  IMAD.MOV.U32 R9, RZ, RZ, R22 ;  /* 0x000000ffff097224 */ /* 0x000fe200078e0016 */
[----:B--2---:R-:W-:-:S15]  /*6a4b0*/  HMMA.16816.F32.BF16 R12, R4, R22, R16 ;  /* 0x00000016040c723c */ /* 0x004fde0000041810 */
[----:B------:R-:W-:-:S04]  /*6a4c0*/  NOP ;  /* 0x0000000000007918 */ /* 0x000fc80000000000 */
[----:B------:R0:W-:Y:S04]  /*6a4d0*/  STL.64 [R1+0x220], R12 ;  /* 0x0002200c01007387 */ /* 0x0001e80000100a00 */
[----:B------:R1:W-:Y:S04]  /*6a4e0*/  STL.64 [R1+0x228], R14 ;  /* 0x0002280e01007387 */ /* 0x0003e80000100a00 */
[----:B------:R-:W-:Y:S04]  /*6a4f0*/  STL [R1+0x5cdc], R10 ;  /* 0x005cdc0a01007387 */ /* 0x000fe80000100800 */
[----:B------:R2:W-:Y:S04]  /*6a500*/  STL [R1+0x5cd8], R9 ;  /* 0x005cd80901007387 */ /* 0x0005e80000100800 */
[----:B0-----:R-:W3:Y:S04]  /*6a510*/  LDL.LU R12, [R1+0x200] ;  /* 0x00020000010c7983 */ /* 0x001ee80000300800 */
[----:B------:R-:W3:Y:S04]  /*6a520*/  LDL.LU R13, [R1+0x204] ;  /* 0x00020400010d7983 */ /* 0x000ee80000300800 */
[----:B-1----:R-:W4:Y:S04]  /*6a530*/  LDL.LU R14, [R1+0x208] ;  /* 0x00020800010e7983 */ /* 0x002f280000300800 */
[----:B------:R-:W4:Y:S04]  /*6a540*/  LDL.LU R15, [R1+0x20c] ;  /* 0x00020c00010f7983 */ /* 0x000f280000300800 */
[----:B------:R-:W3:Y:S04]  /*6a550*/  LDL.LU R8, [R1+0x210] ;  /* 0x0002100001087983 */ /* 0x000ee80000300800 */
[----:B--2---:R-:W2:Y:S04]  /*6a560*/  LDL.LU R9, [R1+0x214] ;  /* 0x0002140001097983 */ /* 0x004ea80000300800 */
[----:B------:R-:W2:Y:S01]  /*6a570*/  LDL.LU R10, [R1+0x218] ;  /* 0x00021800010a7983 */ /* 0x000ea20000300800 */
[----:B------:R-:W-:-:S03]  /*6a580*/  IMAD.MOV.U32 R24, RZ, RZ, R23 ;  /* 0x000000ffff187224 */ /* 0x000fc600078e0017 */
[----:B------:R-:W2:Y:S04]  /*6a590*/  LDL.LU R11, [R1+0x21c] ;  /* 0x00021c00010b7983 */ /* 0x000ea80000300800 */
[----:B----4-:R0:W-:Y:S04]  /*6a5a0*/  STL.64 [R1+0x5cd0], R14 ;  /* 0x005cd00e01007387 */ /* 0x0101e80000100a00 */
[----:B---3--:R-:W-:Y:S04]  /*6a5b0*/  STL.64 [R1+0x5cc8], R12 ;  /* 0x005cc80c01007387 */ /* 0x008fe80000100a00 */
[----:B0-----:R-:W2:Y:S04]  /*6a5c0*/  LDL.LU.64 R14, [R1+0x18] ;  /* 0x00001800010e7983 */ /* 0x001ea80000300a00 */
[----:B------:R-:W3:Y:S04]  /*6a5d0*/  LDL.LU.64 R22, [R1+0x8] ;  /* 0x0000080001167983 */ /* 0x000ee80000300a00 */
[----:B------:R-:W4:Y:S04]  /*6a5e0*/  LDL.LU R16, [R1+0x1f0] ;  /* 0x0001f00001107983 */ /* 0x000f280000300800 */
[----:B------:R-:W4:Y:S04]  /*6a5f0*/  LDL.LU R17, [R1+0x1f4] ;  /* 0x0001f40001117983 */ /* 0x000f280000300800 */
[----:B------:R-:W4:Y:S04]  /*6a600*/  LDL.LU R18, [R1+0x1f8] ;  /* 0x0001f80001127983 */ /* 0x000f280000300800 */
[----:B------:R-:W4:Y:S04]  /*6a610*/  LDL.LU R19, [R1+0x1fc] ;  /* 0x0001fc0001137983 */ /* 0x000f280000300800 */
[----:B------:R-:W-:Y:S04]  /*6a620*/  STL.64 [R1+0x5c70], R26 ;  /* 0x005c701a01007387 */ /* 0x000fe80000100a00 */
[----:B------:R0:W-:Y:S04]  /*6a630*/  STL.64 [R1+0x5c68], R24 ;  /* 0x005c681801007387 */ /* 0x0001e80000100a00 */
[----:B0-----:R-:W2:Y:S04]  /*6a640*/  LDL.LU R24, [R1+0x1b0] ;  /* 0x0001b00001187983 */ /* 0x001ea80000300800 */
[----:B------:R-:W2:Y:S04]  /*6a650*/  LDL.LU R25, [R1+0x1b4] ;  /* 0x0001b40001197983 */ /* 0x000ea80000300800 */
[----:B------:R-:W2:Y:S04]  /*6a660*/  LDL.LU R26, [R1+0x1b8] ;  /* 0x0001b800011a7983 */ /* 0x000ea80000300800 */
[----:B------:R-:W2:Y:S04]  /*6a670*/  LDL.LU R27, [R1+0x1bc] ;  /* 0x0001bc00011b7983 */ /* 0x000ea80000300800 */
[----:B--2---:R-:W-:Y:S04]  /*6a680*/  STL.64 [R1+0x5c80], R26 ;  /* 0x005c801a01007387 */ /* 0x004fe80000100a00 */
[----:B------:R0:W-:Y:S04]  /*6a690*/  STL.64 [R1+0x5c78], R24 ;  /* 0x005c781801007387 */ /* 0x0001e80000100a00 */
[----:B0-----:R-:W2:Y:S04]  /*6a6a0*/  LDL.LU R24, [R1+0x1c0] ;  /* 0x0001c00001187983 */ /* 0x001ea80000300800 */
[----:B------:R-:W2:Y:S04]  /*6a6b0*/  LDL.LU R25, [R1+0x1c4] ;  /* 0x0001c40001197983 */ /* 0x000ea80000300800 */
[----:B------:R-:W2:Y:S04]  /*6a6c0*/  LDL.LU R26, [R1+0x1c8] ;  /* 0x0001c800011a7983 */ /* 0x000ea80000300800 */
[----:B------:R-:W2:Y:S01]  /*6a6d0*/  LDL.LU R27, [R1+0x1cc] ;  /* 0x0001cc00011b7983 */ /* 0x000ea20000300800 */
[----:B------:R-:W-:Y:S03]  /*6a6e0*/  HMMA.16816.F32.BF16 R8, R4, R14, R8 ;  /* 0x0000000e0408723c */ /* 0x000fe60000041808 */
[----:B--2---:R-:W-:Y:S04]  /*6a6f0*/  STL.64 [R1+0x5c90], R26 ;  /* 0x005c901a01007387 */ /* 0x004fe80000100a00 */
        /* <DEDUP_REMOVED lines=10> */
[----:B------:R-:W2:Y:S04]  /*6a7a0*/  LDL.LU R27, [R1+0x1ec] ;  /* 0x0001ec00011b7983 */ /* 0x000ea80000300800 */
[----:B------:R0:W-:Y:S04]  /*6a7b0*/  STL.64 [R1+0x210], R8 ;  /* 0x0002100801007387 */ /* 0x0001e80000100a00 */
[----:B------:R1:W-:Y:S01]  /*6a7c0*/  STL.64 [R1+0x218], R10 ;  /* 0x0002180a01007387 */ /* 0x0003e20000100a00 */
[----:B0-----:R-:W-:-:S03]  /*6a7d0*/  IMAD.MOV.U32 R8, RZ, RZ, R15 ;  /* 0x000000ffff087224 */ /* 0x001fc600078e000f */
[----:B-1----:R-:W2:Y:S01]  /*6a7e0*/  LDL.LU R10, [R1+0x5cdc] ;  /* 0x005cdc00010a7983 */ /* 0x002ea20000300800 */
[----:B------:R-:W-:-:S03]  /*6a7f0*/  IMAD.MOV.U32 R11, RZ, RZ, R14 ;  /* 0x000000ffff0b7224 */ /* 0x000fc600078e000e */
[----:B------:R-:W2:Y:S04]  /*6a800*/  LDL.LU R9, [R1+0x5cd8] ;  /* 0x005cd80001097983 */ /* 0x000ea80000300800 */
[----:B------:R-:W3:Y:S04]  /*6a810*/  LDL.LU.64 R14, [R1+0x5cd0] ;  /* 0x005cd000010e7983 */ /* 0x000ee80000300a00 */
[----:B------:R-:W3:Y:S02]  /*6a820*/  LDL.LU.64 R12, [R1+0x5cc8] ;  /* 0x005cc800010c7983 */ /* 0x000ee40000300a00 */
[----:B---3--:R-:W-:-:S15]  /*6a830*/  HMMA.16816.F32.BF16 R12, R4, R22, R12 ;  /* 0x00000016040c723c */ /* 0x008fde000004180c */
[----:B------:R-:W-:-:S04]  /*6a840*/  NOP ;  /* 0x0000000000007918 */ /* 0x000fc80000000000 */
[----:B------:R0:W-:Y:S04]  /*6a850*/  STL.64 [R1+0x200], R12 ;  /* 0x0002000c01007387 */ /* 0x0001e80000100a00 */
[----:B------:R1:W-:Y:S01]  /*6a860*/  STL.64 [R1+0x208], R14 ;  /* 0x0002080e01007387 */ /* 0x0003e20000100a00 */
[----:B0-----:R-:W-:Y:S02]  /*6a870*/  IMAD.MOV.U32 R13, RZ, RZ, R22 ;  /* 0x000000ffff0d7224 */ /* 0x001fe400078e0016 */
[----:B------:R-:W-:Y:S01]  /*6a880*/  IMAD.MOV.U32 R12, RZ, RZ, R23 ;  /* 0x000000ffff0c7224 */ /* 0x000fe200078e0017 */
[----:B-1----:R-:W3:Y:S04]  /*6a890*/  LDL.LU.64 R14, [R1+0x5cc0] ;  /* 0x005cc000010e7983 */ /* 0x002ee80000300a00 */
[----:B------:R-:W4:Y:S02]  /*6a8a0*/  LDL.LU.64 R22, [R1+0x5cb8] ;  /* 0x005cb80001167983 */ /* 0x000f240000300a00 */
[----:B----4-:R-:W-:-:S15]  /*6a8b0*/  HMMA.16816.F32.BF16 R16, R4, R22, R16 ;  /* 0x000000160410723c */ /* 0x010fde0000041810 */
[----:B------:R-:W-:-:S04]  /*6a8c0*/  NOP ;  /* 0x0000000000007918 */ /* 0x000fc80000000000 */
[----:B------:R-:W-:Y:S04]  /*6a8d0*/  STL.64 [R1+0x1f0], R16 ;  /* 0x0001f01001007387 */ /* 0x000fe80000100a00 */
[----:B------:R0:W-:Y:S04]  /*6a8e0*/  STL.64 [R1+0x1f8], R18 ;  /* 0x0001f81201007387 */ /* 0x0001e80000100a00 */
[----:B0-----:R-:W2:Y:S04]  /*6a8f0*/  LDL.LU.64 R18, [R1+0x5cb0] ;  /* 0x005cb00001127983 */ /* 0x001ea80000300a00 */
[----:B------:R-:W4:Y:S01]  /*6a900*/  LDL.LU.64 R16, [R1+0x5ca8] ;  /* 0x005ca80001107983 */ /* 0x000f220000300a00 */
[----:B--2---:R-:W-:-:S15]  /*6a910*/  HMMA.16816.F32.BF16 R24, R4, R18, R24 ;  /* 0x000000120418723c */ /* 0x004fde0000041818 */
[----:B------:R-:W-:-:S04]  /*6a920*/  NOP ;  /* 0x0000000000007918 */ /* 0x000fc80000000000 */
[----:B------:R-:W-:Y:S01]  /*6a930*/  IMAD.MOV.U32 R21, RZ, RZ, R26 ;  /* 0x000000ffff157224 */ /* 0x000fe200078e001a */
[----:B------:R0:W-:Y:S01]  /*6a940*/  STL.64 [R1+0x1e0], R24 ;  /* 0x0001e01801007387 */ /* 0x0001e20000100a00 */
[----:B------:R-:W-:-:S03]  /*6a950*/  IMAD.MOV.U32 R20, RZ, RZ, R27 ;  /* 0x000000ffff147224 */ /* 0x000fc600078e001b */
[----:B------:R-:W3:Y:S04]  /*6a960*/  LDL.LU.64 R26, [R1+0x5ca0] ;  /* 0x005ca000011a7983 */ /* 0x000ee80000300a00 */
[----:B0-----:R-:W3:Y:S04]  /*6a970*/  LDL.LU.64 R24, [R1+0x5c98] ;  /* 0x005c980001187983 */ /* 0x001ee80000300a00 */
[----:B------:R0:W-:Y:S04]  /*6a980*/  STL.64 [R1+0x5b20], R18 ;  /* 0x005b201201007387 */ /* 0x0001e80000100a00 */
[----:B----4-:R-:W-:Y:S04]  /*6a990*/  STL.64 [R1+0x5b18], R16 ;  /* 0x005b181001007387 */ /* 0x010fe80000100a00 */
[----:B0-----:R-:W2:Y:S04]  /*6a9a0*/  LDL.LU.64 R18, [R1+0xb8] ;  /* 0x0000b80001127983 */ /* 0x001ea80000300a00 */
[----:B------:R-:W-:Y:S04]  /*6a9b0*/  STL [R1+0x5a6c], R20 ;  /* 0x005a6c1401007387 */ /* 0x000fe80000100800 */
[----:B------:R-:W-:Y:S01]  /*6a9c0*/  STL [R1+0x5a68], R21 ;  /* 0x005a681501007387 */ /* 0x000fe20000100800 */
[----:B---3--:R-:W-:-:S15]  /*6a9d0*/  HMMA.16816.F32.BF16 R24, R4, R14, R24 ;  /* 0x0000000e0418723c */ /* 0x008fde0000041818 */
[----:B------:R-:W-:-:S04]  /*6a9e0*/  NOP ;  /* 0x0000000000007918 */ /* 0x000fc80000000000 */
[----:B------:R-:W-:Y:S04]  /*6a9f0*/  STL.64 [R1+0x330], R24 ;  /* 0x0003301801007387 */ /* 0x000fe80000100a00 */
[----:B------:R0:W-:Y:S04]  /*6aa00*/  STL.64 [R1+0x338], R26 ;  /* 0x0003381a01007387 */ /* 0x0001e80000100a00 */
[----:B0-----:R-:W3:Y:S04]  /*6aa10*/  LDL.LU.64 R26, [R1+0x5c90] ;  /* 0x005c9000011a7983 */ /* 0x001ee80000300a00 */
[----:B------:R-:W3:Y:S01]  /*6aa20*/  LDL.LU.64 R24, [R1+0x5c88] ;  /* 0x005c880001187983 */ /* 0x000ee20000300a00 */
[----:B--2---:R-:W-:-:S02]  /*6aa30*/  IMAD.MOV.U32 R29, RZ, RZ, R18 ;  /* 0x000000ffff1d7224 */ /* 0x004fc400078e0012 */
[----:B------:R-:W-:Y:S01]  /*6aa40*/  IMAD.MOV.U32 R28, RZ, RZ, R19 ;  /* 0x000000ffff1c7224 */ /* 0x000fe200078e0013 */
[----:B---3--:R-:W-:-:S15]  /*6aa50*/  HMMA.16816.F32.BF16 R24, R4, R18, R24 ;  /* 0x000000120418723c */ /* 0x008fde0000041818 */
[----:B------:R-:W-:-:S04]  /*6aa60*/  NOP ;  /* 0x0000000000007918 */ /* 0x000fc80000000000 */
[----:B------:R-:W-:Y:S04]  /*6aa70*/  STL.64 [R1+0x320], R24 ;  /* 0x0003201801007387 */ /* 0x000fe80000100a00 */
[----:B------:R0:W-:Y:S04]  /*6aa80*/  STL.64 [R1+0x328], R26 ;  /* 0x0003281a01007387 */ /* 0x0001e80000100a00 */
[----:B0-----:R-:W2:Y:S04]  /*6aa90*/  LDL.LU.64 R26, [R1+0x5c80] ;  /* 0x005c8000011a7983 */ /* 0x001ea80000300a00 */
[----:B------:R-:W2:Y:S04]  /*6aaa0*/  LDL.LU.64 R24, [R1+0x5c78] ;  /* 0x005c780001187983 */ /* 0x000ea80000300a00 */
[----:B------:R-:W3:Y:S04]  /*6aab0*/  LDL.LU R16, [R1+0xd0] ;  /* 0x0000d00001107983 */ /* 0x000ee80000300800 */
[----:B------:R-:W3:Y:S04]  /*6aac0*/  LDL.LU R17, [R1+0xd4] ;  /* 0x0000d40001117983 */ /* 0x000ee80000300800 */
[----:B------:R-:W4:Y:S04]  /*6aad0*/  LDL.LU R18, [R1+0xd8] ;  /* 0x0000d80001127983 */ /* 0x000f280000300800 */
[----:B------:R-:W4:Y:S04]  /*6aae0*/  LDL.LU R19, [R1+0xdc] ;  /* 0x0000dc0001137983 */ /* 0x000f280000300800 */
[----:B----4-:R0:W-:Y:S04]  /*6aaf0*/  STL.64 [R1+0x5b30], R18 ;  /* 0x005b301201007387 */ /* 0x0101e80000100a00 */
[----:B---3--:R-:W-:Y:S01]  /*6ab00*/  STL.64 [R1+0x5b28], R16 ;  /* 0x005b281001007387 */ /* 0x008fe20000100a00 */
[----:B0-----:R-:W-:-:S02]  /*6ab10*/  IMAD.MOV.U32 R18, RZ, RZ, R13 ;  /* 0x000000ffff127224 */ /* 0x001fc400078e000d */
[----:B------:R-:W-:-:S05]  /*6ab20*/  IMAD.MOV.U32 R19, RZ, RZ, R12 ;  /* 0x000000ffff137224 */ /* 0x000fca00078e000c */
[----:B------:R0:W-:Y:S04]  /*6ab30*/  STL.64 [R1+0x5b48], R18 ;  /* 0x005b481201007387 */ /* 0x0001e80000100a00 */
[----:B0-----:R-:W2:Y:S02]  /*6ab40*/  LDL.LU.64 R18, [R1+0x178] ;  /* 0x0001780001127983 */ /* 0x001ea40000300a00 */
[----:B--2---:R-:W-:Y:S01]  /*6ab50*/  HMMA.16816.F32.BF16 R24, R4, R18, R24 ;  /* 0x000000120418723c */ /* 0x004fe20000041818 */
[----:B------:R-:W-:Y:S02]  /*6ab60*/  IMAD.MOV.U32 R12, RZ, RZ, R18 ;  /* 0x000000ffff0c7224 */ /* 0x000fe400078e0012 */
[----:B------:R-:W-:Y:S02]  /*6ab70*/  IMAD.MOV.U32 R13, RZ, RZ, R19 ;  /* 0x000000ffff0d7224 */ /* 0x000fe400078e0013 */
[----:B------:R-:W-:-:S02]  /*6ab80*/  IMAD.MOV.U32 R18, RZ, RZ, R11 ;  /* 0x000000ffff127224 */ /* 0x000fc400078e000b */
[----:B------:R-:W-:-:S12]  /*6ab90*/  IMAD.MOV.U32 R19, RZ, RZ, R8 ;  /* 0x000000ffff137224 */ /* 0x000fd800078e0008 */
[----:B------:R-:W-:Y:S04]  /*6aba0*/  STL.64 [R1+0x310], R24 ;  /* 0x0003101801007387 */ /* 0x000fe80000100a00 */
[----:B------:R0:W-:Y:S04]  /*6abb0*/  STL.64 [R1+0x318], R26 ;  /* 0x0003181a01007387 */ /* 0x0001e80000100a00 */
[----:B0-----:R-:W2:Y:S04]  /*6abc0*/  LDL.LU.64 R26, [R1+0x5c70] ;  /* 0x005c7000011a7983 */ /* 0x001ea80000300a00 */
[----:B------:R-:W3:Y:S04]  /*6abd0*/  LDL.LU.64 R24, [R1+0x5c68] ;  /* 0x005c680001187983 */ /* 0x000ee80000300a00 */
[----:B------:R-:W4:Y:S04]  /*6abe0*/  LDL.LU R11, [R1+0x5c64] ;  /* 0x005c6400010b7983 */ /* 0x000f280000300800 */
[----:B------:R-:W2:Y:S04]  /*6abf0*/  LDL.LU R8, [R1+0x5c60] ;  /* 0x005c600001087983 */ /* 0x000ea80000300800 */
[----:B------:R-:W-:Y:S04]  /*6ac00*/  STL.64 [R1+0x5b60], R18 ;  /* 0x005b601201007387 */ /* 0x000fe80000100a00 */
[----:B------:R-:W-:Y:S04]  /*6ac10*/  STL.64 [R1+0x5b40], R14 ;  /* 0x005b400e01007387 */ /* 0x000fe80000100a00 */
[----:B------:R0:W-:Y:S04]  /*6ac20*/  STL.64 [R1+0x5b38], R12 ;  /* 0x005b380c01007387 */ /* 0x0001e80000100a00 */
[----:B0-----:R-:W2:Y:S04]  /*6ac30*/  LDL.LU R12, [R1+0xe0] ;  /* 0x0000e000010c7983 */ /* 0x001ea80000300800 */
[----:B------:R-:W2:Y:S04]  /*6ac40*/  LDL.LU R13, [R1+0xe4] ;  /* 0x0000e400010d7983 */ /* 0x000ea80000300800 */
[----:B------:R-:W2:Y:S04]  /*6ac50*/  LDL.LU R14, [R1+0xe8] ;  /* 0x0000e800010e7983 */ /* 0x000ea80000300800 */
[----:B------:R-:W2:Y:S01]  /*6ac60*/  LDL.LU R15, [R1+0xec] ;  /* 0x0000ec00010f7983 */ /* 0x000ea20000300800 */
[----:B------:R-:W-:-:S03]  /*6ac70*/  IMAD.MOV.U32 R18, RZ, RZ, R9 ;  /* 0x000000ffff127224 */ /* 0x000fc600078e0009 */
[----:B------:R-:W4:Y:S01]  /*6ac80*/  LDL.LU R9, [R1+0x5c5c] ;  /* 0x005c5c0001097983 */ /* 0x000f220000300800 */
[----:B---3--:R-:W-:-:S03]  /*6ac90*/  IMAD.MOV.U32 R19, RZ, RZ, R24 ;  /* 0x000000ffff137224 */ /* 0x008fc600078e0018 */
[----:B------:R-:W3:Y:S04]  /*6aca0*/  LDL.LU R24, [R1+0x5c58] ;  /* 0x005c580001187983 */ /* 0x000ee80000300800 */
[----:B------:R-:W-:Y:S04]  /*6acb0*/  STL.64 [R1+0x5b78], R18 ;  /* 0x005b781201007387 */ /* 0x000fe80000100a00 */
[----:B--2---:R-:W-:Y:S04]  /*6acc0*/  STL.64 [R1+0x5b58], R14 ;  /* 0x005b580e01007387 */ /* 0x004fe80000100a00 */
[----:B------:R0:W-:Y:S04]  /*6acd0*/  STL.64 [R1+0x5b50], R12 ;  /* 0x005b500c01007387 */ /* 0x0001e80000100a00 */
[----:B0-----:R-:W2:Y:S04]  /*6ace0*/  LDL.LU R12, [R1+0xf0] ;  /* 0x0000f000010c7983 */ /* 0x001ea80000300800 */
[----:B------:R-:W2:Y:S04]  /*6acf0*/  LDL.LU R13, [R1+0xf4] ;  /* 0x0000f400010d7983 */ /* 0x000ea80000300800 */
[----:B------:R-:W2:Y:S04]  /*6ad00*/  LDL.LU R14, [R1+0xf8] ;  /* 0x0000f800010e7983 */ /* 0x000ea80000300800 */
[----:B------:R-:W2:Y:S01]  /*6ad10*/  LDL.LU R15, [R1+0xfc] ;  /* 0x0000fc00010f7983 */ /* 0x000ea20000300800 */
[----:B------:R-:W-:-:S02]  /*6ad20*/  IMAD.MOV.U32 R18, RZ, RZ, R25 ;  /* 0x000000ffff127224 */ /* 0x000fc400078e0019 */
[----:B------:R-:W-:Y:S01]  /*6ad30*/  IMAD.MOV.U32 R19, RZ, RZ, R26 ;  /* 0x000000ffff137224 */ /* 0x000fe200078e001a */
[----:B------:R-:W3:Y:S04]  /*6ad40*/  LDL.LU R25, [R1+0x5c54] ;  /* 0x005c540001197983 */ /* 0x000ee80000300800 */
[----:B------:R-:W3:Y:S04]  /*6ad50*/  LDL.LU R26, [R1+0x5c50] ;  /* 0x005c5000011a7983 */ /* 0x000ee80000300800 */
[----:B------:R0:W-:Y:S02]  /*6ad60*/  STL.64 [R1+0x5b90], R18 ;  /* 0x005b901201007387 */ /* 0x0001e40000100a00 */
[----:B0-----:R-:W-:-:S02]  /*6ad70*/  IMAD.MOV.U32 R18, RZ, RZ, R27 ;  /* 0x000000ffff127224 */ /* 0x001fc400078e001b */
[----:B------:R-:W-:Y:S01]  /*6ad80*/  IMAD.MOV.U32 R19, RZ, RZ, R2 ;  /* 0x000000ffff137224 */ /* 0x000fe200078e0002 */
[----:B------:R-:W3:Y:S04]  /*6ad90*/  LDL.LU R27, [R1+0x5c4c] ;  /* 0x005c4c00011b7983 */ /* 0x000ee80000300800 */
[----:B------:R-:W3:Y:S04]  /*6ada0*/  LDL.LU R2, [R1+0x5c48] ;  /* 0x005c480001027983 */ /* 0x000ee80000300800 */
[----:B------:R-:W-:Y:S04]  /*6adb0*/  STL.64 [R1+0x5ba8], R18 ;  /* 0x005ba81201007387 */ /* 0x000fe80000100a00 */
[----:B--2---:R-:W-:Y:S04]  /*6adc0*/  STL.64 [R1+0x5b70], R14 ;  /* 0x005b700e01007387 */ /* 0x004fe80000100a00 */
[----:B------:R0:W-:Y:S04]  /*6add0*/  STL.64 [R1+0x5b68], R12 ;  /* 0x005b680c01007387 */ /* 0x0001e80000100a00 */
[----:B0-----:R-:W2:Y:S04]  /*6ade0*/  LDL.LU R12, [R1+0x100] ;  /* 0x00010000010c7983 */ /* 0x001ea80000300800 */
[----:B------:R-:W2:Y:S01]  /*6adf0*/  LDL.LU R13, [R1+0x104] ;  /* 0x00010400010d7983 */ /* 0x000ea20000300800 */
[----:B----4-:R-:W-:-:S02]  /*6ae00*/  IMAD.MOV.U32 R18, RZ, RZ, R11 ;  /* 0x000000ffff127224 */ /* 0x010fc400078e000b */
[----:B------:R-:W-:Y:S02]  /*6ae10*/  IMAD.MOV.U32 R19, RZ, RZ, R10 ;  /* 0x000000ffff137224 */ /* 0x000fe400078e000a */
[----:B---3--:R-:W-:Y:S02]  /*6ae20*/  IMAD.MOV.U32 R14, RZ, RZ, R26 ;  /* 0x000000ffff0e7224 */ /* 0x008fe400078e001a */
[----:B------:R-:W-:Y:S01]  /*6ae30*/  IMAD.MOV.U32 R15, RZ, RZ, R27 ;  /* 0x000000ffff0f7224 */ /* 0x000fe200078e001b */
[----:B------:R-:W3:Y:S04]  /*6ae40*/  LDL.LU R26, [R1+0x5c44] ;  /* 0x005c4400011a7983 */ /* 0x000ee80000300800 */
[----:B------:R-:W4:Y:S04]  /*6ae50*/  LDL.LU R27, [R1+0x5c40] ;  /* 0x005c4000011b7983 */ /* 0x000f280000300800 */
[----:B------:R-:W-:Y:S04]  /*6ae60*/  STL.64 [R1+0x5bc0], R18 ;  /* 0x005bc01201007387 */ /* 0x000fe80000100a00 */
[----:B------:R-:W-:Y:S04]  /*6ae70*/  STL.64 [R1+0x5b88], R14 ;  /* 0x005b880e01007387 */ /* 0x000fe80000100a00 */
[----:B--2---:R0:W-:Y:S04]  /*6ae80*/  STL.64 [R1+0x5b80], R12 ;  /* 0x005b800c01007387 */ /* 0x0041e80000100a00 */
[----:B0-----:R-:W2:Y:S04]  /*6ae90*/  LDL.LU R12, [R1+0x110] ;  /* 0x00011000010c7983 */ /* 0x001ea80000300800 */
[----:B------:R-:W2:Y:S04]  /*6aea0*/  LDL.LU R13, [R1+0x114] ;  /* 0x00011400010d7983 */ /* 0x000ea80000300800 */
[----:B------:R-:W2:Y:S04]  /*6aeb0*/  LDL.LU R14, [R1+0x118] ;  /* 0x00011800010e7983 */ /* 0x000ea80000300800 */
[----:B------:R-:W2:Y:S01]  /*6aec0*/  LDL.LU R15, [R1+0x11c] ;  /* 0x00011c00010f7983 */ /* 0x000ea20000300800 */
[----:B------:R-:W-:-:S02]  /*6aed0*/  IMAD.MOV.U32 R18, RZ, RZ, R9 ;  /* 0x000000ffff127224 */ /* 0x000fc400078e0009 */
[----:B------:R-:W-:-:S05]  /*6aee0*/  IMAD.MOV.U32 R19, RZ, RZ, R8 ;  /* 0x000000ffff137224 */ /* 0x000fca00078e0008 */
[----:B------:R-:W-:Y:S04]  /*6aef0*/  STL.64 [R1+0x5bd8], R18 ;  /* 0x005bd81201007387 */ /* 0x000fe80000100a00 */
[----:B--2---:R-:W-:Y:S04]  /*6af00*/  STL.64 [R1+0x5ba0], R14 ;  /* 0x005ba00e01007387 */ /* 0x004fe80000100a00 */
[----:B------:R0:W-:Y:S04]  /*6af10*/  STL.64 [R1+0x5b98], R12 ;  /* 0x005b980c01007387 */ /* 0x0001e80000100a00 */
[----:B0-----:R-:W2:Y:S04]  /*6af20*/  LDL.LU R12, [R1+0x120] ;  /* 0x00012000010c7983 */ /* 0x001ea80000300800 */
[----:B------:R-:W2:Y:S01]  /*6af30*/  LDL.LU R13, [R1+0x124] ;  /* 0x00012400010d7983 */ /* 0x000ea20000300800 */
[----:B----4-:R-:W-:-:S02]  /*6af40*/  IMAD.MOV.U32 R14, RZ, RZ, R27 ;  /* 0x000000ffff0e7224 */ /* 0x010fc400078e001b */
[----:B---3--:R-:W-:Y:S01]  /*6af50*/  IMAD.MOV.U32 R15, RZ, RZ, R26 ;  /* 0x000000ffff0f7224 */ /* 0x008fe200078e001a */
[----:B------:R-:W3:Y:S01]  /*6af60*/  LDL.LU R27, [R1+0x5c3c] ;  /* 0x005c3c00011b7983 */ /* 0x000ee20000300800 */
[----:B------:R-:W-:Y:S02]  /*6af70*/  IMAD.MOV.U32 R18, RZ, RZ, R25 ;  /* 0x000000ffff127224 */ /* 0x000fe400078e0019 */
[----:B------:R-:W-:Y:S01]  /*6af80*/  IMAD.MOV.U32 R19, RZ, RZ, R24 ;  /* 0x000000ffff137224 */ /* 0x000fe200078e0018 */
[----:B------:R-:W4:Y:S04]  /*6af90*/  LDL.LU R26, [R1+0x5c38] ;  /* 0x005c3800011a7983 */ /* 0x000f280000300800 */
[----:B------:R-:W3:Y:S04]  /*6afa0*/  LDL.LU R8, [R1+0x190] ;  /* 0x0001900001087983 */ /* 0x000ee80000300800 */
[----:B------:R-:W3:Y:S04]  /*6afb0*/  LDL.LU R9, [R1+0x194] ;  /* 0x0001940001097983 */ /* 0x000ee80000300800 */
[----:B------:R-:W3:Y:S04]  /*6afc0*/  LDL.LU R10, [R1+0x198] ;  /* 0x00019800010a7983 */ /* 0x000ee80000300800 */
[----:B------:R-:W3:Y:S04]  /*6afd0*/  LDL.LU R11, [R1+0x19c] ;  /* 0x00019c00010b7983 */ /* 0x000ee80000300800 */
[----:B------:R-:W-:Y:S04]  /*6afe0*/  STL.64 [R1+0x5bf0], R18 ;  /* 0x005bf01201007387 */ /* 0x000fe80000100a00 */
[----:B------:R-:W-:Y:S04]  /*6aff0*/  STL.64 [R1+0x5bb8], R14 ;  /* 0x005bb80e01007387 */ /* 0x000fe80000100a00 */
[----:B--2---:R0:W-:Y:S04]  /*6b000*/  STL.64 [R1+0x5bb0], R12 ;  /* 0x005bb00c01007387 */ /* 0x0041e80000100a00 */
        /* <DEDUP_REMOVED lines=16> */
[----:B----4-:R-:W-:-:S03]  /*6b110*/  IMAD.MOV.U32 R14, RZ, RZ, R26 ;  /* 0x000000ffff0e7224 */ /* 0x010fc600078e001a */
[----:B0-----:R-:W4:Y:S01]  /*6b120*/  LDL.LU R12, [R1+0x140] ;  /* 0x00014000010c7983 */ /* 0x001f220000300800 */
[----:B---3--:R-:W-:-:S03]  /*6b130*/  IMAD.MOV.U32 R15, RZ, RZ, R27 ;  /* 0x000000ffff0f7224 */ /* 0x008fc600078e001b */
[----:B------:R-:W4:Y:S04]  /*6b140*/  LDL.LU R13, [R1+0x144] ;  /* 0x00014400010d7983 */ /* 0x000f280000300800 */
[----:B------:R-:W3:Y:S04]  /*6b150*/  LDL.LU R26, [R1+0x5c34] ;  /* 0x005c3400011a7983 */ /* 0x000ee80000300800 */
[----:B------:R-:W3:Y:S04]  /*6b160*/  LDL.LU R27, [R1+0x5c30] ;  /* 0x005c3000011b7983 */ /* 0x000ee80000300800 */
[----:B------:R-:W-:Y:S04]  /*6b170*/  STL.64 [R1+0x5be8], R14 ;  /* 0x005be80e01007387 */ /* 0x000fe80000100a00 */
[----:B----4-:R0:W-:Y:S01]  /*6b180*/  STL.64 [R1+0x5be0], R12 ;  /* 0x005be00c01007387 */ /* 0x0101e20000100a00 */
[----:B---3--:R-:W-:Y:S03]  /*6b190*/  HMMA.16816.F32.BF16 R4, R4, R26, R8 ;  /* 0x0000001a0404723c */ /* 0x008fe60000041808 */
[----:B0-----:R-:W3:Y:S04]  /*6b1a0*/  LDL.LU R12, [R1+0x150] ;  /* 0x00015000010c7983 */ /* 0x001ee80000300800 */
[----:B------:R-:W3:Y:S04]  /*6b1b0*/  LDL.LU R13, [R1+0x154] ;  /* 0x00015400010d7983 */ /* 0x000ee80000300800 */
[----:B------:R-:W3:Y:S04]  /*6b1c0*/  LDL.LU R14, [R1+0x158] ;  /* 0x00015800010e7983 */ /* 0x000ee80000300800 */
[----:B------:R-:W3:Y:S04]  /*6b1d0*/  LDL.LU R15, [R1+0x15c] ;  /* 0x00015c00010f7983 */ /* 0x000ee80000300800 */
[----:B------:R-:W4:Y:S01]  /*6b1e0*/  LDL.LU.64 R8, [R1+0x5c28] ;  /* 0x005c280001087983 */ /* 0x000f220000300a00 */
[----:B------:R-:W-:-:S02]  /*6b1f0*/  IMAD.MOV.U32 R10, RZ, RZ, R26 ;  /* 0x000000ffff0a7224 */ /* 0x000fc400078e001a */
[----:B------:R-:W-:Y:S02]  /*6b200*/  IMAD.MOV.U32 R11, RZ, RZ, R27 ;  /* 0x000000ffff0b7224 */ /* 0x000fe400078e001b */
[----:B------:R-:W2:Y:S01]  /*6b210*/  LDL.LU.64 R26, [R1+0x5c20] ;  /* 0x005c2000011a7983 */ /* 0x000ea20000300a00 */
[----:B------:R-:W-:-:S03]  /*6b220*/  IMAD.MOV.U32 R20, RZ, RZ, R6 ;  /* 0x000000ffff147224 */ /* 0x000fc600078e0006 */
[----:B------:R-:W2:Y:S01]  /*6b230*/  LDL.LU.64 R24, [R1+0x5c18] ;  /* 0x005c180001187983 */ /* 0x000ea20000300a00 */
[----:B------:R-:W-:-:S03]  /*6b240*/  IMAD.MOV.U32 R21, RZ, RZ, R7 ;  /* 0x000000ffff157224 */ /* 0x000fc600078e0007 */
[----:B------:R-:W-:Y:S04]  /*6b250*/  STL.64 [R1+0x2f0], R4 ;  /* 0x0002f00401007387 */ /* 0x000fe80000100a00 */
[----:B------:R-:W2:Y:S04]  /*6b260*/  LDL.LU R6, [R1+0x88] ;  /* 0x0000880001067983 */ /* 0x000ea80000300800 */
[----:B------:R-:W2:Y:S04]  /*6b270*/  LDL.LU R7, [R1+0x8c] ;  /* 0x00008c0001077983 */ /* 0x000ea80000300800 */
[----:B------:R0:W-:Y:S04]  /*6b280*/  STL.64 [R1+0x5af0], R10 ;  /* 0x005af00a01007387 */ /* 0x0001e80000100a00 */
[----:B----4-:R2:W-:Y:S04]  /*6b290*/  STL.64 [R1+0x5ae8], R8 ;  /* 0x005ae80801007387 */ /* 0x0105e80000100a00 */
[----:B0-----:R-:W2:Y:S01]  /*6b2a0*/  LDL.LU R10, [R1+0x98] ;  /* 0x00009800010a7983 */ /* 0x001ea20000300800 */
[----:B------:R-:W-:-:S03]  /*6b2b0*/  IMAD.MOV.U32 R11, RZ, RZ, R2 ;  /* 0x000000ffff0b7224 */ /* 0x000fc600078e0002 */
[----:B------:R-:W4:Y:S04]  /*6b2c0*/  LDL.LU R2, [R1+0x5c10] ;  /* 0x005c100001027983 */ /* 0x000f280000300800 */
[----:B--2---:R-:W-:Y:S01]  /*6b2d0*/  HMMA.16816.F32.BF16 R8, R24, R10, R16 ;  /* 0x0000000a1808723c */ /* 0x004fe20000041810 */
[----:B------:R-:W2:Y:S04]  /*6b2e0*/  LDL.LU.64 R18, [R1+0x5c08] ;  /* 0x005c080001127983 */ /* 0x000ea80000300a00 */
[----:B------:R-:W2:-:S14]  /*6b2f0*/  LDL.LU.64 R16, [R1+0x5c00] ;  /* 0x005c000001107983 */ /* 0x000e9c0000300a00 */
[----:B------:R0:W-:Y:S04]  /*6b300*/  STL.64 [R1+0x2e0], R8 ;  /* 0x0002e00801007387 */ /* 0x0001e80000100a00 */
[----:B------:R1:W-:Y:S04]  /*6b310*/  STL.64 [R1+0x2e8], R10 ;  /* 0x0002e80a01007387 */ /* 0x0003e80000100a00 */
[----:B0-----:R-:W3:Y:S04]  /*6b320*/  LDL.LU R8, [R1+0x2a0] ;  /* 0x0002a00001087983 */ /* 0x001ee80000300800 */
[----:B------:R-:W3:Y:S04]  /*6b330*/  LDL.LU R9, [R1+0x2a4] ;  /* 0x0002a40001097983 */ /* 0x000ee80000300800 */
[----:B-1----:R-:W3:Y:S04]  /*6b340*/  LDL.LU R10, [R1+0x2a8] ;  /* 0x0002a800010a7983 */ /* 0x002ee80000300800 */
[----:B------:R-:W3:Y:S01]  /*6b350*/  LDL.LU R11, [R1+0x2ac] ;  /* 0x0002ac00010b7983 */ /* 0x000ee20000300800 */
[----:B--2---:R-:W-:Y:S03]  /*6b360*/  HMMA.16816.F32.BF16 R4, R24, R6, R16 ;  /* 0x000000061804723c */ /* 0x004fe60000041810 */
[----:B---3--:R4:W-:Y:S04]  /*6b370*/  STL.64 [R1+0x5b00], R10 ;  /* 0x005b000a01007387 */ /* 0x0089e80000100a00 */
[----:B------:R0:W-:Y:S01]  /*6b380*/  STL.64 [R1+0x5af8], R8 ;  /* 0x005af80801007387 */ /* 0x0001e20000100a00 */
[----:B----4-:R-:W-:-:S03]  /*6b390*/  IMAD.MOV.U32 R11, RZ, RZ, R2 ;  /* 0x000000ffff0b7224 */ /* 0x010fc600078e0002 */
[----:B0-----:R-:W2:Y:S04]  /*6b3a0*/  LDL.LU R8, [R1+0xa0] ;  /* 0x0000a00001087983 */ /* 0x001ea80000300800 */
[----:B------:R-:W2:Y:S04]  /*6b3b0*/  LDL.LU R9, [R1+0xa4] ;  /* 0x0000a40001097983 */ /* 0x000ea80000300800 */
[----:B------:R-:W2:Y:S04]  /*6b3c0*/  LDL.LU R10, [R1+0xa8] ;  /* 0x0000a800010a7983 */ /* 0x000ea80000300800 */
[----:B------:R-:W3:Y:S04]  /*6b3d0*/  LDL.LU R2, [R1+0x5bf8] ;  /* 0x005bf80001027983 */ /* 0x000ee80000300800 */
[----:B------:R-:W4:Y:S04]  /*6b3e0*/  LDL.LU.64 R18, [R1+0x5bf0] ;  /* 0x005bf00001127983 */ /* 0x000f280000300a00 */
[----:B------:R0:W-:Y:S04]  /*6b3f0*/  STL.64 [R1+0x160], R4 ;  /* 0x0001600401007387 */ /* 0x0001e80000100a00 */
[----:B------:R-:W-:Y:S04]  /*6b400*/  STL.64 [R1+0x168], R6 ;  /* 0x0001680601007387 */ /* 0x000fe80000100a00 */
[----:B0-----:R-:W2:Y:S01]  /*6b410*/  LDL R4, [R1+0x31b4] ;  /* 0x0031b40001047983 */ /* 0x001ea20000100800 */
[----:B----4-:R-:W-:Y:S03]  /*6b420*/  HMMA.16816.F32.BF16 R16, R24, R18, R12 ;  /* 0x000000121810723c */ /* 0x010fe6000004180c */
[----:B------:R-:W4:Y:S04]  /*6b430*/  LDL.LU.64 R14, [R1+0x5be8] ;  /* 0x005be800010e7983 */ /* 0x000f280000300a00 */
[----:B------:R-:W4:-:S12]  /*6b440*/  LDL.LU.64 R12, [R1+0x5be0] ;  /* 0x005be000010c7983 */ /* 0x000f180000300a00 */
[----:B------:R-:W-:Y:S04]  /*6b450*/  STL.64 [R1+0x150], R16 ;  /* 0x0001501001007387 */ /* 0x000fe80000100a00 */
[----:B------:R0:W-:Y:S04]  /*6b460*/  STL.64 [R1+0x158], R18 ;  /* 0x0001581201007387 */ /* 0x0001e80000100a00 */
[----:B0-----:R-:W4:Y:S02]  /*6b470*/  LDL.LU.64 R18, [R1+0x5bd8] ;  /* 0x005bd80001127983 */ /* 0x001f240000300a00 */
[----:B----4-:R-:W-:Y:S02]  /*6b480*/  HMMA.16816.F32.BF16 R16, R24, R18, R12 ;  /* 0x000000121810723c */ /* 0x010fe4000004180c */
[----:B------:R-:W4:Y:S04]  /*6b490*/  LDL.LU.64 R14, [R1+0x5bd0] ;  /* 0x005bd000010e7983 */ /* 0x000f280000300a00 */
[----:B------:R-:W4:-:S13]  /*6b4a0*/  LDL.LU.64 R12, [R1+0x5bc8] ;  /* 0x005bc800010c7983 */ /* 0x000f1a0000300a00 */
        /* <DEDUP_REMOVED lines=34> */
[----:B------:R-:W2:Y:S04]  /*6b6d0*/  LDL.LU.64 R14, [R1+0x5b40] ;  /* 0x005b4000010e7983 */ /* 0x000ea80000300a00 */
[----:B------:R-:W4:-:S13]  /*6b6e0*/  LDL.LU.64 R12, [R1+0x5b38] ;  /* 0x005b3800010c7983 */ /* 0x000f1a0000300a00 */
[----:B------:R-:W-:Y:S04]  /*6b6f0*/  STL.64 [R1+0xe0], R16 ;  /* 0x0000e01001007387 */ /* 0x000fe80000100a00 */
[----:B------:R0:W-:Y:S04]  /*6b700*/  STL.64 [R1+0xe8], R18 ;  /* 0x0000e81201007387 */ /* 0x0001e80000100a00 */
[----:B0-----:R-:W2:Y:S04]  /*6b710*/  LDL.LU.64 R18, [R1+0x5b30] ;  /* 0x005b300001127983 */ /* 0x001ea80000300a00 */
[----:B------:R-:W2:Y:S02]  /*6b720*/  LDL.LU.64 R16, [R1+0x5b28] ;  /* 0x005b280001107983 */ /* 0x000ea40000300a00 */
[----:B--2---:R-:W-:-:S15]  /*6b730*/  HMMA.16816.F32.BF16 R16, R24, R22, R16 ;  /* 0x000000161810723c */ /* 0x004fde0000041810 */
[----:B------:R-:W-:-:S04]  /*6b740*/  NOP ;  /* 0x0000000000007918 */ /* 0x000fc80000000000 */
[----:B------:R-:W-:Y:S04]  /*6b750*/  STL.64 [R1+0xd0], R16 ;  /* 0x0000d01001007387 */ /* 0x000fe80000100a00 */
[----:B------:R0:W-:Y:S04]  /*6b760*/  STL.64 [R1+0xd8], R18 ;  /* 0x0000d81201007387 */ /* 0x0001e80000100a00 */
[----:B0-----:R-:W2:Y:S04]  /*6b770*/  LDL.LU.64 R18, [R1+0x5b20] ;  /* 0x005b200001127983 */ /* 0x001ea80000300a00 */
[----:B------:R-:W2:Y:S04]  /*6b780*/  LDL.LU.64 R16, [R1+0x5b18] ;  /* 0x005b180001107983 */ /* 0x000ea80000300a00 */
[----:B------:R0:W-:Y:S04]  /*6b790*/  STL.64 [R1+0x5a70], R20 ;  /* 0x005a701401007387 */ /* 0x0001e80000100a00 */
[----:B0-----:R-:W3:Y:S04]  /*6b7a0*/  LDL.LU R20, [R1+0xc0] ;  /* 0x0000c00001147983 */ /* 0x001ee80000300800 */
[----:B------:R-:W3:Y:S01]  /*6b7b0*/  LDL.LU R21, [R1+0xc4] ;  /* 0x0000c40001157983 */ /* 0x000ee20000300800 */
[----:B------:R-:W-:Y:S01]  /*6b7c0*/  HMMA.16816.F32.BF16 R8, R24, R14, R8 ;  /* 0x0000000e1808723c */ /* 0x000fe20000041808 */
[----:B--2---:R-:W-:-:S02]  /*6b7d0*/  IMAD.MOV.U32 R22, RZ, RZ, R17 ;  /* 0x000000ffff167224 */ /* 0x004fc400078e0011 */
[----:B------:R-:W-:-:S07]  /*6b7e0*/  IMAD.MOV.U32 R23, RZ, RZ, R16 ;  /* 0x000000ffff177224 */ /* 0x000fce00078e0010 */
[----:B---3--:R-:W-:Y:S01]  /*6b7f0*/  HMMA.16816.F32.BF16 R20, R24, R18, R20 ;  /* 0x000000121814723c */ /* 0x008fe20000041814 */
[----:B------:R-:W0:-:S15]  /*6b800*/  LDSM.16.MT88.4 R16, [R2+UR5+0x40800] ;  /* 0x040800050210783b */ /* 0x000e1e0008004200 */
[----:B------:R-:W-:-:S03]  /*6b810*/  NOP ;  /* 0x0000000000007918 */ /* 0x000fc60000000000 */
[----:B------:R-:W-:Y:S04]  /*6b820*/  STL.64 [R1+0xc0], R20 ;  /* 0x0000c01401007387 */ /* 0x000fe80000100a00 */
[----:B------:R-:W-:Y:S04]  /*6b830*/  STL.64 [R1+0xc8], R22 ;  /* 0x0000c81601007387 */ /* 0x000fe80000100a00 */
[----:B------:R-:W-:Y:S04]  /*6b840*/  LDSM.16.M88.4 R20, [R4+UR5+0x4000] ;  /* 0x004000050414783b */ /* 0x000fe80008000200 */
[----:B0-----:R0:W-:Y:S04]  /*6b850*/  STL.64 [R1+0x5ac0], R18 ;  /* 0x005ac01201007387 */ /* 0x0011e80000100a00 */
[----:B------:R-:W-:Y:S04]  /*6b860*/  STL.64 [R1+0x2d0], R8 ;  /* 0x0002d00801007387 */ /* 0x000fe80000100a00 */
[----:B------:R-:W-:Y:S04]  /*6b870*/  STL.64 [R1+0x2d8], R10 ;  /* 0x0002d80a01007387 */ /* 0x000fe80000100a00 */
[----:B------:R-:W1:Y:S01]  /*6b880*/  LDSM.16.M88.4 R8, [R4+UR5] ;  /* 0x000000050408783b */ /* 0x000e620008000200 */
[----:B0-----:R-:W-:-:S02]  /*6b890*/  IMAD.MOV.U32 R18, RZ, RZ, R29 ;  /* 0x000000ffff127224 */ /* 0x001fc400078e001d */
[----:B------:R-:W-:Y:S01]  /*6b8a0*/  IMAD.MOV.U32 R19, RZ, RZ, R28 ;  /* 0x000000ffff137224 */ /* 0x000fe200078e001c */
[----:B------:R-:W-:Y:S04]  /*6b8b0*/  STL.64 [R1+0x5ab8], R16 ;  /* 0x005ab81001007387 */ /* 0x000fe80000100a00 */
[----:B------:R-:W2:Y:S04]  /*6b8c0*/  LDL.LU R29, [R1+0x5b14] ;  /* 0x005b1400011d7983 */ /* 0x000ea80000300800 */
[----:B------:R-:W3:Y:S04]  /*6b8d0*/  LDL.LU R28, [R1+0x5b10] ;  /* 0x005b1000011c7983 */ /* 0x000ee80000300800 */
[----:B-1----:R-:W-:Y:S04]  /*6b8e0*/  STL.64 [R1+0xa0], R8 ;  /* 0x0000a00801007387 */ /* 0x002fe80000100a00 */
[----:B------:R-:W-:Y:S04]  /*6b8f0*/  STL.64 [R1+0xa8], R10 ;  /* 0x0000a80a01007387 */ /* 0x000fe80000100a00 */
[----:B------:R-:W0:Y:S04]  /*6b900*/  LDSM.16.M88.4 R8, [R4+UR5+0x8000] ;  /* 0x008000050408783b */ /* 0x000e280008000200 */
[----:B------:R-:W-:Y:S04]  /*6b910*/  STL.64 [R1+0x90], R20 ;  /* 0x0000901401007387 */ /* 0x000fe80000100a00 */
[----:B------:R-:W-:Y:S04]  /*6b920*/  STL.64 [R1+0x98], R22 ;  /* 0x0000981601007387 */ /* 0x000fe80000100a00 */
[----:B------:R-:W1:Y:S04]  /*6b930*/  LDSM.16.M88.4 R20, [R4+UR5+0xc000] ;  /* 0x00c000050414783b */ /* 0x000e680008000200 */
[----:B0-----:R-:W-:Y:S04]  /*6b940*/  STL.64 [R1+0x80], R8 ;  /* 0x0000800801007387 */ /* 0x001fe80000100a00 */
[----:B------:R-:W-:Y:S04]  /*6b950*/  STL.64 [R1+0x88], R10 ;  /* 0x0000880a01007387 */ /* 0x000fe80000100a00 */
[----:B------:R-:W2:Y:S04]  /*6b960*/  LDL R7, [R1+0x384] ;  /* 0x0003840001077983 */ /* 0x000ea80000100800 */
[----:B------:R-:W0:Y:S04]  /*6b970*/  LDSM.16.M88.4 R8, [R4+UR5+0x10000] ;  /* 0x010000050408783b */ /* 0x000e280008000200 */
[----:B-1----:R-:W-:Y:S04]  /*6b980*/  STL.64 [R1+0x70], R20 ;  /* 0x0000701401007387 */ /* 0x002fe80000100a00 */
[----:B------:R-:W-:Y:S01]  /*6b990*/  STL.64 [R1+0x78], R22 ;  /* 0x0000781601007387 */ /* 0x000fe20000100a00 */
[----:B----4-:R-:W-:-:S03]  /*6b9a0*/  IMAD.MOV.U32 R6, RZ, RZ, R12 ;  /* 0x000000ffff067224 */ /* 0x010fc600078e000c */
[----:B------:R-:W-:Y:S04]  /*6b9b0*/  LDSM.16.M88.4 R20, [R4+UR5+0x14000] ;  /* 0x014000050414783b */ /* 0x000fe80008000200 */
[----:B--2---:R1:W-:Y:S04]  /*6b9c0*/  STL [R1+0x5ad0], R7 ;  /* 0x005ad00701007387 */ /* 0x0043e80000100800 */
[----:B0-----:R-:W-:Y:S04]  /*6b9d0*/  STL.64 [R1+0x60], R8 ;  /* 0x0000600801007387 */ /* 0x001fe80000100a00 */
[----:B------:R-:W-:Y:S04]  /*6b9e0*/  STL.64 [R1+0x68], R10 ;  /* 0x0000680a01007387 */ /* 0x000fe80000100a00 */
[----:B------:R-:W0:Y:S01]  /*6b9f0*/  LDSM.16.M88.4 R8, [R4+UR5+0x18000] ;  /* 0x018000050408783b */ /* 0x000e220008000200 */
[----:B-1----:R-:W-:-:S03]  /*6ba00*/  IMAD.MOV.U32 R7, RZ, RZ, R13 ;  /* 0x000000ffff077224 */ /* 0x002fc600078e000d */
[----:B------:R-:W2:Y:S04]  /*6ba10*/  LDL.LU R12, [R1+0x5b0c] ;  /* 0x005b0c00010c7983 */ /* 0x000ea80000300800 */
[----:B------:R-:W4:Y:S04]  /*6ba20*/  LDL.LU R13, [R1+0x5b08] ;  /* 0x005b0800010d7983 */ /* 0x000f280000300800 */
[----:B0-----:R-:W-:Y:S04]  /*6ba30*/  STL.64 [R1+0x40], R8 ;  /* 0x0000400801007387 */ /* 0x001fe80000100a00 */
[----:B------:R0:W-:Y:S04]  /*6ba40*/  STL.64 [R1+0x48], R10 ;  /* 0x0000480a01007387 */ /* 0x0001e80000100a00 */
[----:B0-----:R-:W2:Y:S04]  /*6ba50*/  LDL.LU.64 R10, [R1+0x5b00] ;  /* 0x005b0000010a7983 */ /* 0x001ea80000300a00 */
[----:B------:R-:W2:Y:S02]  /*6ba60*/  LDL.LU.64 R8, [R1+0x5af8] ;  /* 0x005af80001087983 */ /* 0x000ea40000300a00 */
[----:B--2---:R-:W-:Y:S02]  /*6ba70*/  HMMA.16816.F32.BF16 R16, R24, R18, R8 ;  /* 0x000000121810723c */ /* 0x004fe40000041808 */
[----:B------:R-:W2:Y:S04]  /*6ba80*/  LDL.LU.64 R10, [R1+0x5af0] ;  /* 0x005af000010a7983 */ /* 0x000ea80000300a00 */
[----:B------:R-:W3:-:S13]  /*6ba90*/  LDL.LU.64 R8, [R1+0x5ae8] ;  /* 0x005ae80001087983 */ /* 0x000eda0000300a00 */
[----:B------:R-:W-:Y:S04]  /*6baa0*/  STL.64 [R1+0x2c0], R16 ;  /* 0x0002c01001007387 */ /* 0x000fe80000100a00 */
[----:B------:R2:W-:Y:S02]  /*6bab0*/  STL.64 [R1+0x2c8], R18 ;  /* 0x0002c81201007387 */ /* 0x0005e40000100a00 */
[----:B--2---:R-:W-:Y:S02]  /*6bac0*/  IMAD.MOV.U32 R18, RZ, RZ, R10 ;  /* 0x000000ffff127224 */ /* 0x004fe400078e000a */
[----:B------:R-:W-:Y:S01]  /*6bad0*/  IMAD.MOV.U32 R19, RZ, RZ, R11 ;  /* 0x000000ffff137224 */ /* 0x000fe200078e000b */
[----:B------:R-:W2:Y:S04]  /*6bae0*/  LDL.LU R10, [R1+0x5ae4] ;  /* 0x005ae400010a7983 */ /* 0x000ea80000300800 */
[----:B------:R-:W2:Y:S04]  /*6baf0*/  LDL.LU R11, [R1+0x5ae0] ;  /* 0x005ae000010b7983 */ /* 0x000ea80000300800 */
[----:B------:R4:W-:Y:S04]  /*6bb00*/  STL.64 [R1+0x5ad8], R18 ;  /* 0x005ad81201007387 */ /* 0x0009e80000100a00 */
[----:B------:R-:W2:Y:S04]  /*6bb10*/  LDL.LU R16, [R1+0x2b0] ;  /* 0x0002b00001107983 */ /* 0x000ea80000300800 */
[----:B------:R-:W2:Y:S01]  /*6bb20*/  LDL.LU R17, [R1+0x2b4] ;  /* 0x0002b40001117983 */ /* 0x000ea20000300800 */
[----:B----4-:R-:W-:-:S02]  /*6bb30*/  IMAD.MOV.U32 R18, RZ, RZ, R13 ;  /* 0x000000ffff127224 */ /* 0x010fc400078e000d */
[----:B------:R-:W-:Y:S02]  /*6bb40*/  IMAD.MOV.U32 R19, RZ, RZ, R12 ;  /* 0x000000ffff137224 */ /* 0x000fe400078e000c */
[----:B------:R-:W0:Y:S04]  /*6bb50*/  LDSM.16.M88.4 R12, [R4+UR5+0x1c000] ;  /* 0x01c00005040c783b */ /* 0x000e280008000200 */
[----:B------:R-:W-:Y:S04]  /*6bb60*/  STL.64 [R1+0x58], R22 ;  /* 0x0000581601007387 */ /* 0x000fe80000100a00 */
[----:B------:R1:W-:Y:S04]  /*6bb70*/  STL.64 [R1+0x5a78], R20 ;  /* 0x005a781401007387 */ /* 0x0003e80000100a00 */
[----:B0-----:R-:W-:Y:S04]  /*6bb80*/  STL.64 [R1+0x30], R12 ;  /* 0x0000300c01007387 */ /* 0x001fe80000100a00 */
[----:B------:R-:W-:Y:S04]  /*6bb90*/  STL.64 [R1+0x38], R14 ;  /* 0x0000380e01007387 */ /* 0x000fe80000100a00 */
[----:B-1----:R-:W4:Y:S01]  /*6bba0*/  LDL.LU.64 R20, [R1+0xa0] ;  /* 0x0000a00001147983 */ /* 0x002f220000300a00 */
[----:B---3--:R-:W-:-:S02]  /*6bbb0*/  IMAD.MOV.U32 R22, RZ, RZ, R9 ;  /* 0x000000ffff167224 */ /* 0x008fc400078e0009 */
[----:B------:R-:W-:Y:S01]  /*6bbc0*/  IMAD.MOV.U32 R23, RZ, RZ, R8 ;  /* 0x000000ffff177224 */ /* 0x000fe200078e0008 */
[----:B------:R-:W-:Y:S04]  /*6bbd0*/  LDSM.16.M88.4 R12, [R4+UR5+0x24000] ;  /* 0x02400005040c783b */ /* 0x000fe80008000200 */
[----:B----4-:R2:W-:Y:S02]  /*6bbe0*/  STL.64 [R1+0x5ac8], R20 ;  /* 0x005ac81401007387 */ /* 0x0105e40000100a00 */
[----:B--2---:R-:W-:Y:S02]  /*6bbf0*/  IMAD.MOV.U32 R20, RZ, RZ, R11 ;  /* 0x000000ffff147224 */ /* 0x004fe400078e000b */
[----:B------:R-:W-:Y:S02]  /*6bc00*/  IMAD.MOV.U32 R21, RZ, RZ, R10 ;  /* 0x000000ffff157224 */ /* 0x000fe400078e000a */
[----:B------:R-:W0:Y:S04]  /*6bc10*/  LDSM.16.M88.4 R8, [R4+UR5+0x20000] ;  /* 0x020000050408783b */ /* 0x000e280008000200 */
[----:B0-----:R-:W-:Y:S04]  /*6bc20*/  STL.64 [R1+0x20], R8 ;  /* 0x0000200801007387 */ /* 0x001fe80000100a00 */
[----:B------:R-:W-:Y:S04]  /*6bc30*/  STL.64 [R1+0x28], R10 ;  /* 0x0000280a01007387 */ /* 0x000fe80000100a00 */
[----:B------:R-:W-:Y:S04]  /*6bc40*/  STL.64 [R1+0x10], R12 ;  /* 0x0000100c01007387 */ /* 0x000fe80000100a00 */
[----:B------:R-:W-:Y:S04]  /*6bc50*/  STL.64 [R1+0x18], R14 ;  /* 0x0000180e01007387 */ /* 0x000fe80000100a00 */
[----:B------:R-:W0:Y:S04]  /*6bc60*/  LDSM.16.M88.4 R12, [R4+UR5+0x2c000] ;  /* 0x02c00005040c783b */ /* 0x000e280008000200 */
[----:B------:R-:W1:Y:S04]  /*6bc70*/  LDSM.16.M88.4 R8, [R4+UR5+0x28000] ;  /* 0x028000050408783b */ /* 0x000e680008000200 */
[----:B0-----:R-:W-:Y:S04]  /*6bc80*/  STL.64 [R1+0x5a10], R14 ;  /* 0x005a100e01007387 */ /* 0x001fe80000100a00 */
[----:B-1----:R-:W-:Y:S04]  /*6bc90*/  STL.64 [R1], R8 ;  /* 0x0000000801007387 */ /* 0x002fe80000100a00 */
[----:B------:R-:W-:Y:S04]  /*6bca0*/  STL.64 [R1+0x8], R10 ;  /* 0x0000080a01007387 */ /* 0x000fe80000100a00 */
[----:B------:R-:W0:Y:S04]  /*6bcb0*/  LDSM.16.M88.4 R8, [R4+UR5+0x30000] ;  /* 0x030000050408783b */ /* 0x000e280008000200 */
[----:B------:R-:W-:Y:S04]  /*6bcc0*/  STL.64 [R1+0x5a08], R12 ;  /* 0x005a080c01007387 */ /* 0x000fe80000100a00 */
[----:B------:R-:W1:Y:S04]  /*6bcd0*/  LDSM.16.M88.4 R12, [R4+UR5+0x34000] ;  /* 0x03400005040c783b */ /* 0x000e680008000200 */
[----:B0-----:R-:W-:Y:S04]  /*6bce0*/  STL [R1+0x5744], R10 ;  /* 0x0057440a01007387 */ /* 0x001fe80000100800 */
[----:B------:R-:W-:Y:S04]  /*6bcf0*/  STL [R1+0x5740], R11 ;  /* 0x0057400b01007387 */ /* 0x000fe80000100800 */
[----:B-1----:R-:W-:Y:S04]  /*6bd00*/  STL.64 [R1+0xb0], R12 ;  /* 0x0000b00c01007387 */ /* 0x002fe80000100a00 */
[----:B------:R-:W-:Y:S04]  /*6bd10*/  STL.64 [R1+0xb8], R14 ;  /* 0x0000b80e01007387 */ /* 0x000fe80000100a00 */
[----:B------:R-:W0:Y:S04]  /*6bd20*/  LDSM.16.M88.4 R12, [R4+UR5+0x38000] ;  /* 0x03800005040c783b */ /* 0x000e280008000200 */
[----:B0-----:R-:W-:Y:S04]  /*6bd30*/  STL.64 [R1+0x1b0], R12 ;  /* 0x0001b00c01007387 */ /* 0x001fe80000100a00 */
[----:B------:R-:W-:Y:S04]  /*6bd40*/  STL.64 [R1+0x1b8], R14 ;  /* 0x0001b80e01007387 */ /* 0x000fe80000100a00 */
[----:B------:R0:W1:Y:S02]  /*6bd50*/  LDSM.16.M88.4 R12, [R4+UR5+0x3c000] ;  /* 0x03c00005040c783b */ /* 0x0000640008000200 */
[C---:B0-----:R-:W-:Y:S02]  /*6bd60*/  HMMA.16816.F32.BF16 R4, R24.reuse, R6, R16 ;  /* 0x000000061804723c */ /* 0x041fe40000041810 */
[----:B-1----:R0:W-:Y:S04]  /*6bd70*/  STL.64 [R1+0x1d0], R12 ;  /* 0x0001d00c01007387 */ /* 0x0021e80000100a00 */
[----:B------:R1:W-:Y:S04]  /*6bd80*/  STL.64 [R1+0x1d8], R14 ;  /* 0x0001d80e01007387 */ /* 0x0003e80000100a00 */
[----:B0-----:R-:W2:Y:S04]  /*6bd90*/  LDL.LU R12, [R1+0x280] ;  /* 0x00028000010c7983 */ /* 0x001ea80000300800 */
[----:B------:R-:W2:Y:S04]  /*6bda0*/  LDL.LU R13, [R1+0x284] ;  /* 0x00028400010d7983 */ /* 0x000ea80000300800 */
[----:B-1----:R-:W2:Y:S04]  /*6bdb0*/  LDL.LU R14, [R1+0x288] ;  /* 0x00028800010e7983 */ /* 0x002ea80000300800 */
[----:B------:R-:W2:Y:S04]  /*6bdc0*/  LDL.LU R15, [R1+0x28c] ;  /* 0x00028c00010f7983 */ /* 0x000ea80000300800 */
[----:B------:R-:W3:Y:S04]  /*6bdd0*/  LDL.LU.64 R18, [R1+0x5ad8] ;  /* 0x005ad80001127983 */ /* 0x000ee80000300a00 */
[----:B------:R-:W-:Y:S04]  /*6bde0*/  STL.64 [R1+0x2b0], R4 ;  /* 0x0002b00401007387 */ /* 0x000fe80000100a00 */
[----:B------:R0:W-:Y:S04]  /*6bdf0*/  STL.64 [R1+0x2b8], R6 ;  /* 0x0002b80601007387 */ /* 0x0001e80000100a00 */
[----:B0-----:R-:W4:Y:S04]  /*6be00*/  LDL.LU R7, [R1+0x5ad0] ;  /* 0x005ad00001077983 */ /* 0x001f280000300800 */
[----:B----4-:R-:W0:Y:S01]  /*6be10*/  LDSM.16.MT88.4 R4, [R7+UR5+0x40800] ;  /* 0x040800050704783b */ /* 0x010e220008004200 */
[----:B---3--:R-:W-:Y:S03]  /*6be20*/  HMMA.16816.F32.BF16 R24, R24, R18, R20 ;  /* 0x000000121818723c */ /* 0x008fe60000041814 */
[----:B0-----:R0:W-:Y:S04]  /*6be30*/  STL [R1+0x5984], R4 ;  /* 0x0059840401007387 */ /* 0x0011e80000100800 */
[----:B------:R1:W-:Y:S04]  /*6be40*/  STL [R1+0x5980], R5 ;  /* 0x0059800501007387 */ /* 0x0003e80000100800 */
[----:B------:R3:W-:Y:S04]  /*6be50*/  STL [R1+0x597c], R6 ;  /* 0x00597c0601007387 */ /* 0x0007e80000100800 */
[----:B------:R4:W-:Y:S04]  /*6be60*/  STL [R1+0x5978], R7 ;  /* 0x0059780701007387 */ /* 0x0009e80000100800 */
[----:B0-----:R-:W2:Y:S04]  /*6be70*/  LDL.LU R4, [R1+0x290] ;  /* 0x0002900001047983 */ /* 0x001ea80000300800 */
[----:B-1----:R-:W2:Y:S04]  /*6be80*/  LDL.LU R5, [R1+0x294] ;  /* 0x0002940001057983 */ /* 0x002ea80000300800 */
[----:B---3--:R-:W2:Y:S04]  /*6be90*/  LDL.LU R6, [R1+0x298] ;  /* 0x0002980001067983 */ /* 0x008ea80000300800 */
[----:B----4-:R-:W2:Y:S04]  /*6bea0*/  LDL.LU R7, [R1+0x29c] ;  /* 0x00029c0001077983 */ /* 0x010ea80000300800 */
[----:B------:R-:W2:Y:S04]  /*6beb0*/  LDL.LU.64 R20, [R1+0x5ac8] ;  /* 0x005ac80001147983 */ /* 0x000ea80000300a00 */
[----:B------:R-:W2:Y:S04]  /*6bec0*/  LDL.LU.64 R18, [R1+0x5ac0] ;  /* 0x005ac00001127983 */ /* 0x000ea80000300a00 */
[----:B------:R-:W2:Y:S04]  /*6bed0*/  LDL.LU.64 R16, [R1+0x5ab8] ;  /* 0x005ab80001107983 */ /* 0x000ea80000300a00 */
[----:B------:R0:W-:Y:S04]  /*6bee0*/  STL.64 [R1+0x2a0], R24 ;  /* 0x0002a01801007387 */ /* 0x0001e80000100a00 */
[----:B------:R-:W-:Y:S04]  /*6bef0*/  STL.64 [R1+0x2a8], R26 ;  /* 0x0002a81a01007387 */ /* 0x000fe80000100a00 */
[----:B0-----:R-:W3:Y:S01]  /*6bf00*/  LDL.LU.64 R24, [R1+0x90] ;  /* 0x0000900001187983 */ /* 0x001ee20000300a00 */
[----:B--2---:R-:W-:-:S15]  /*6bf10*/  HMMA.16816.F32.BF16 R4, R16, R20, R4 ;  /* 0x000000141004723c */ /* 0x004fde0000041804 */
[----:B------:R-:W-:-:S04]  /*6bf20*/  NOP ;  /* 0x0000000000007918 */ /* 0x000fc80000000000 */
[----:B------:R-:W-:Y:S04]  /*6bf30*/  STL.64 [R1+0x290], R4 ;  /* 0x0002900401007387 */ /* 0x000fe80000100a00 */
[----:B------:R0:W-:Y:S02]  /*6bf40*/  STL.64 [R1+0x298], R6 ;  /* 0x0002980601007387 */ /* 0x0001e40000100a00 */
[----:B0-----:R-:W-:Y:S02]  /*6bf50*/  IMAD.MOV.U32 R6, RZ, RZ, R20 ;  /* 0x000000ffff067224 */ /* 0x001fe400078e0014 */
[----:B------:R-:W-:Y:S01]  /*6bf60*/  IMAD.MOV.U32 R7, RZ, RZ, R21 ;  /* 0x000000ffff077224 */ /* 0x000fe200078e0015 */
[----:B------:R-:W2:Y:S04]  /*6bf70*/  LDL.LU R20, [R1+0x250] ;  /* 0x0002500001147983 */ /* 0x000ea80000300800 */
[----:B------:R-:W2:Y:S01]  /*6bf80*/  LDL.LU R21, [R1+0x254] ;  /* 0x0002540001157983 */ /* 0x000ea20000300800 */
[----:B------:R-:W-:-:S02]  /*6bf90*/  IMAD.MOV.U32 R22, RZ, RZ, R28 ;  /* 0x000000ffff167224 */ /* 0x000fc400078e001c */
[----:B------:R-:W-:Y:S01]  /*6bfa0*/  IMAD.MOV.U32 R23, RZ, RZ, R29 ;  /* 0x000000ffff177224 */ /* 0x000fe200078e001d */
[----:B------:R-:W4:Y:S04]  /*6bfb0*/  LDL.LU R28, [R1+0x5ab4] ;  /* 0x005ab400011c7983 */ /* 0x000f280000300800 */
[----:B------:R-:W3:Y:S04]  /*6bfc0*/  LDL.LU R29, [R1+0x5ab0] ;  /* 0x005ab000011d7983 */ /* 0x000ee80000300800 */
[----:B------:R-:W-:Y:S04]  /*6bfd0*/  STL.64 [R1+0x5a88], R22 ;  /* 0x005a881601007387 */ /* 0x000fe80000100a00 */
[----:B--2---:R0:W-:Y:S04]  /*6bfe0*/  STL.64 [R1+0x5a80], R20 ;  /* 0x005a801401007387 */ /* 0x0041e80000100a00 */
[----:B0-----:R-:W2:Y:S04]  /*6bff0*/  LDL.LU R20, [R1+0x260] ;  /* 0x0002600001147983 */ /* 0x001ea80000300800 */
[----:B------:R-:W2:Y:S04]  /*6c000*/  LDL.LU R21, [R1+0x264] ;  /* 0x0002640001157983 */ /* 0x000ea80000300800 */
[----:B------:R-:W2:Y:S04]  /*6c010*/  LDL.LU R22, [R1+0x268] ;  /* 0x0002680001167983 */ /* 0x000ea80000300800 */
[----:B------:R-:W2:Y:S01]  /*6c020*/  LDL.LU R23, [R1+0x26c] ;  /* 0x00026c0001177983 */ /* 0x000ea20000300800 */
[----:B---3--:R-:W-:Y:S01]  /*6c030*/  HMMA.16816.F32.BF16 R12, R16, R24, R12 ;  /* 0x00000018100c723c */ /* 0x008fe2000004180c */
[----:B------:R-:W-:-:S02]  /*6c040*/  IMAD.MOV.U32 R11, RZ, RZ, R24 ;  /* 0x000000ffff0b7224 */ /* 0x000fc400078e0018 */
[----:B------:R-:W-:Y:S01]  /*6c050*/  IMAD.MOV.U32 R10, RZ, RZ, R25 ;  /* 0x000000ffff0a7224 */ /* 0x000fe200078e0019 */
[----:B--2---:R-:W-:Y:S04]  /*6c060*/  STL.64 [R1+0x5aa8], R22 ;  /* 0x005aa81601007387 */ /* 0x004fe80000100a00 */
[----:B------:R0:W-:Y:S04]  /*6c070*/  STL.64 [R1+0x5aa0], R20 ;  /* 0x005aa01401007387 */ /* 0x0001e80000100a00 */
[----:B0-----:R-:W2:Y:S04]  /*6c080*/  LDL.LU.64 R20, [R1+0x80] ;  /* 0x0000800001147983 */ /* 0x001ea80000300a00 */
[----:B------:R-:W-:Y:S04]  /*6c090*/  STL [R1+0x598c], R7 ;  /* 0x00598c0701007387 */ /* 0x000fe80000100800 */
[----:B------:R0:W-:Y:S04]  /*6c0a0*/  STL [R1+0x5988], R6 ;  /* 0x0059880601007387 */ /* 0x0001e80000100800 */
[----:B------:R-:W2:Y:S04]  /*6c0b0*/  LDL.LU R4, [R1+0x270] ;  /* 0x0002700001047983 */ /* 0x000ea80000300800 */
[----:B------:R-:W2:Y:S04]  /*6c0c0*/  LDL.LU R5, [R1+0x274] ;  /* 0x0002740001057983 */ /* 0x000ea80000300800 */
[----:B------:R-:W-:Y:S04]  /*6c0d0*/  STL.64 [R1+0x280], R12 ;  /* 0x0002800c01007387 */ /* 0x000fe80000100a00 */
[----:B------:R-:W3:Y:S04]  /*6c0e0*/  LDL.LU R24, [R1+0x240] ;  /* 0x0002400001187983 */ /* 0x000ee80000300800 */
[----:B------:R-:W3:Y:S01]  /*6c0f0*/  LDL.LU R25, [R1+0x244] ;  /* 0x0002440001197983 */ /* 0x000ee20000300800 */
[----:B0-----:R-:W-:-:S02]  /*6c100*/  IMAD.MOV.U32 R6, RZ, RZ, R29 ;  /* 0x000000ffff067224 */ /* 0x001fc400078e001d */
[----:B----4-:R-:W-:Y:S02]  /*6c110*/  IMAD.MOV.U32 R7, RZ, RZ, R28 ;  /* 0x000000ffff077224 */ /* 0x010fe400078e001c */
[----:B------:R-:W-:Y:S02]  /*6c120*/  IMAD.MOV.U32 R26, RZ, RZ, R3 ;  /* 0x000000ffff1a7224 */ /* 0x000fe400078e0003 */
[----:B------:R-:W-:Y:S02]  /*6c130*/  IMAD.MOV.U32 R27, RZ, RZ, R0 ;  /* 0x000000ffff1b7224 */ /* 0x000fe400078e0000 */
[----:B------:R-:W-:-:S03]  /*6c140*/  IMAD.MOV.U32 R28, RZ, RZ, R15 ;  /* 0x000000ffff1c7224 */ /* 0x000fc600078e000f */
[----:B------:R-:W-:Y:S01]  /*6c150*/  STL.64 [R1+0x5a98], R26 ;  /* 0x005a981a01007387 */ /* 0x000fe20000100a00 */
[----:B------:R-:W-:Y:S01]  /*6c160*/  IMAD.MOV.U32 R29, RZ, RZ, R14 ;  /* 0x000000ffff1d7224 */ /* 0x000fe200078e000e */
[----:B--2---:R-:W-:Y:S02]  /*6c170*/  HMMA.16816.F32.BF16 R4, R16, R20, R4 ;  /* 0x000000141004723c */ /* 0x004fe40000041804 */
[----:B---3--:R0:W-:Y:S04]  /*6c180*/  STL.64 [R1+0x5a90], R24 ;  /* 0x005a901801007387 */ /* 0x0081e80000100a00 */
[----:B0-----:R-:W2:Y:S04]  /*6c190*/  LDL.LU.64 R24, [R1+0x70] ;  /* 0x0000700001187983 */ /* 0x001ea80000300a00 */
[----:B------:R-:W3:Y:S04]  /*6c1a0*/  LDL.LU.64 R12, [R1+0x40] ;  /* 0x00004000010c7983 */ /* 0x000ee80000300a00 */
[----:B------:R-:W-:Y:S04]  /*6c1b0*/  STL [R1+0x5994], R10 ;  /* 0x0059940a01007387 */ /* 0x000fe80000100800 */
[----:B------:R-:W-:Y:S04]  /*6c1c0*/  STL [R1+0x5990], R11 ;  /* 0x0059900b01007387 */ /* 0x000fe80000100800 */
[----:B------:R-:W-:Y:S04]  /*6c1d0*/  STL [R1+0x587c], R28 ;  /* 0x00587c1c01007387 */ /* 0x000fe80000100800 */
[----:B------:R-:W-:Y:S04]  /*6c1e0*/  STL [R1+0x5878], R29 ;  /* 0x0058781d01007387 */ /* 0x000fe80000100800 */
[----:B------:R0:W-:Y:S04]  /*6c1f0*/  STL.64 [R1+0x270], R4 ;  /* 0x0002700401007387 */ /* 0x0001e80000100a00 */
[----:B------:R2:W-:Y:S04]  /*6c200*/  STL.64 [R1+0x278], R6 ;  /* 0x0002780601007387 */ /* 0x0005e80000100a00 */
[----:B------:R-:W4:Y:S01]  /*6c210*/  LDL.LU.64 R22, [R1+0x5aa8] ;  /* 0x005aa80001167983 */ /* 0x000f220000300a00 */
[----:B0-----:R-:W-:-:S02]  /*6c220*/  IMAD.MOV.U32 R4, RZ, RZ, R20 ;  /* 0x000000ffff047224 */ /* 0x001fc400078e0014 */
[----:B------:R-:W-:Y:S02]  /*6c230*/  IMAD.MOV.U32 R5, RZ, RZ, R21 ;  /* 0x000000ffff057224 */ /* 0x000fe400078e0015 */
[----:B------:R-:W4:Y:S04]  /*6c240*/  LDL.LU.64 R20, [R1+0x5aa0] ;  /* 0x005aa00001147983 */ /* 0x000f280000300a00 */
[----:B------:R-:W-:Y:S04]  /*6c250*/  STL [R1+0x599c], R5 ;  /* 0x00599c0501007387 */ /* 0x000fe80000100800 */
[----:B------:R0:W-:Y:S04]  /*6c260*/  STL [R1+0x5998], R4 ;  /* 0x0059980401007387 */ /* 0x0001e80000100800 */
[----:B------:R-:W3:Y:S01]  /*6c270*/  LDL.LU.64 R26, [R1+0x5a98] ;  /* 0x005a9800011a7983 */ /* 0x000ee20000300a00 */
[----:B--2---:R-:W-:-:S02]  /*6c280*/  IMAD.MOV.U32 R6, RZ, RZ, R25 ;  /* 0x000000ffff067224 */ /* 0x004fc400078e0019 */
[----:B------:R-:W-:Y:S01]  /*6c290*/  IMAD.MOV.U32 R7, RZ, RZ, R24 ;  /* 0x000000ffff077224 */ /* 0x000fe200078e0018 */
[----:B----4-:R-:W-:Y:S01]  /*6c2a0*/  HMMA.16816.F32.BF16 R20, R16, R24, R20 ;  /* 0x000000181014723c */ /* 0x010fe20000041814 */
[----:B------:R-:W3:-:S15]  /*6c2b0*/  LDL.LU.64 R24, [R1+0x5a90] ;  /* 0x005a900001187983 */ /* 0x000ede0000300a00 */
[----:B------:R-:W-:-:S03]  /*6c2c0*/  NOP ;  /* 0x0000000000007918 */ /* 0x000fc60000000000 */
[----:B------:R-:W-:Y:S02]  /*6c2d0*/  IMAD.MOV.U32 R3, RZ, RZ, R22 ;  /* 0x000000ffff037224 */ /* 0x000fe400078e0016 */
[----:B------:R-:W-:Y:S02]  /*6c2e0*/  IMAD.MOV.U32 R0, RZ, RZ, R23 ;  /* 0x000000ffff007224 */ /* 0x000fe400078e0017 */
[----:B------:R-:W-:Y:S01]  /*6c2f0*/  IMAD.MOV.U32 R28, RZ, RZ, R20 ;  /* 0x000000ffff1c7224 */ /* 0x000fe200078e0014 */
[----:B------:R-:W2:Y:S01]  /*6c300*/  LDL.LU.64 R22, [R1+0x5a88] ;  /* 0x005a880001167983 */ /* 0x000ea20000300a00 */
[----:B------:R-:W-:-:S03]  /*6c310*/  IMAD.MOV.U32 R29, RZ, RZ, R21 ;  /* 0x000000ffff1d7224 */ /* 0x000fc600078e0015 */
[----:B------:R-:W2:Y:S04]  /*6c320*/  LDL.LU.64 R20, [R1+0x5a80] ;  /* 0x005a800001147983 */ /* 0x000ea80000300a00 */
[----:B------:R-:W-:Y:S04]  /*6c330*/  STL [R1+0x59a4], R6 ;  /* 0x0059a40601007387 */ /* 0x000fe80000100800 */
[----:B------:R-:W-:Y:S04]  /*6c340*/  STL [R1+0x59a0], R7 ;  /* 0x0059a00701007387 */ /* 0x000fe80000100800 */
[----:B0-----:R-:W2:Y:S04]  /*6c350*/  LDL.LU.64 R4, [R1+0x60] ;  /* 0x0000600001047983 */ /* 0x001ea80000300a00 */
[----:B------:R-:W-:Y:S04]  /*6c360*/  STL [R1+0x588c], R0 ;  /* 0x00588c0001007387 */ /* 0x000fe80000100800 */
[----:B------:R-:W-:Y:S04]  /*6c370*/  STL [R1+0x5888], R3 ;  /* 0x0058880301007387 */ /* 0x000fe80000100800 */
[----:B------:R-:W-:Y:S04]  /*6c380*/  STL [R1+0x5884], R29 ;  /* 0x0058841d01007387 */ /* 0x000fe80000100800 */
[----:B------:R-:W-:Y:S01]  /*6c390*/  STL [R1+0x5880], R28 ;  /* 0x0058801c01007387 */ /* 0x000fe20000100800 */
[----:B--2---:R-:W-:-:S15]  /*6c3a0*/  HMMA.16816.F32.BF16 R20, R16, R4, R20 ;  /* 0x000000041014723c */ /* 0x004fde0000041814 */
[----:B------:R-:W-:-:S04]  /*6c3b0*/  NOP ;  /* 0x0000000000007918 */ /* 0x000fc80000000000 */
[----:B------:R0:W-:Y:S04]  /*6c3c0*/  STL.64 [R1+0x250], R20 ;  /* 0x0002501401007387 */ /* 0x0001e80000100a00 */
[----:B------:R-:W-:Y:S04]  /*6c3d0*/  STL.64 [R1+0x258], R22 ;  /* 0x0002581601007387 */ /* 0x000fe80000100a00 */
[----:B0-----:R-:W3:Y:S01]  /*6c3e0*/  LDL.LU.64 R20, [R1+0x5a78] ;  /* 0x005a780001147983 */ /* 0x001ee20000300a00 */
[----:B------:R-:W-:Y:S02]  /*6c3f0*/  IMAD.MOV.U32 R11, RZ, RZ, R5 ;  /* 0x000000ffff0b7224 */ /* 0x000fe400078e0005 */
[----:B------:R-:W-:-:S03]  /*6c400*/  IMAD.MOV.U32 R10, RZ, RZ, R4 ;  /* 0x000000ffff0a7224 */ /* 0x000fc600078e0004 */
[----:B------:R-:W-:Y:S04]  /*6c410*/  STL [R1+0x59ac], R11 ;  /* 0x0059ac0b01007387 */ /* 0x000fe80000100800 */
[----:B------:R-:W-:Y:S04]  /*6c420*/  STL [R1+0x59a8], R10 ;  /* 0x0059a80a01007387 */ /* 0x000fe80000100800 */
[----:B------:R0:W-:Y:S04]  /*6c430*/  STL.64 [R1+0x5a48], R8 ;  /* 0x005a480801007387 */ /* 0x0001e80000100a00 */
[----:B0-----:R-:W2:Y:S04]  /*6c440*/  LDL.LU R8, [R1+0x230] ;  /* 0x0002300001087983 */ /* 0x001ea80000300800 */
[----:B------:R-:W2:Y:S04]  /*6c450*/  LDL.LU R9, [R1+0x234] ;  /* 0x0002340001097983 */ /* 0x000ea80000300800 */
[----:B------:R-:W2:Y:S04]  /*6c460*/  LDL.LU R10, [R1+0x238] ;  /* 0x00023800010a7983 */ /* 0x000ea80000300800 */
[----:B------:R-:W2:Y:S01]  /*6c470*/  LDL.LU R11, [R1+0x23c] ;  /* 0x00023c00010b7983 */ /* 0x000ea20000300800 */
[----:B---3--:R-:W-:Y:S01]  /*6c480*/  HMMA.16816.F32.BF16 R24, R16, R20, R24 ;  /* 0x000000141018723c */ /* 0x008fe20000041818 */
[----:B------:R-:W-:-:S02]  /*6c490*/  IMAD.MOV.U32 R5, RZ, RZ, R20 ;  /* 0x000000ffff057224 */ /* 0x000fc400078e0014 */
[----:B------:R-:W-:-:S15]  /*6c4a0*/  IMAD.MOV.U32 R4, RZ, RZ, R21 ;  /* 0x000000ffff047224 */ /* 0x000fde00078e0015 */
[----:B------:R-:W-:Y:S01]  /*6c4b0*/  NOP ;  /* 0x0000000000007918 */ /* 0x000fe20000000000 */
[----:B------:R-:W-:Y:S04]  /*6c4c0*/  STL.64 [R1+0x240], R24 ;  /* 0x0002401801007387 */ /* 0x000fe80000100a00 */
[----:B------:R0:W-:Y:S04]  /*6c4d0*/  STL.64 [R1+0x248], R26 ;  /* 0x0002481a01007387 */ /* 0x0001e80000100a00 */
[----:B------:R-:W3:Y:S04]  /*6c4e0*/  LDL.LU.64 R20, [R1+0x5a70] ;  /* 0x005a700001147983 */ /* 0x000ee80000300a00 */
[----:B0-----:R-:W4:Y:S01]  /*6c4f0*/  LDL R27, [R1+0x384] ;  /* 0x00038400011b7983 */ /* 0x001f220000100800 */
[----:B--2---:R-:W-:Y:S01]  /*6c500*/  HMMA.16816.F32.BF16 R8, R16, R12, R8 ;  /* 0x0000000c1008723c */ /* 0x004fe20000041808 */
[----:B------:R-:W-:-:S02]  /*6c510*/  IMAD.MOV.U32 R6, RZ, RZ, R12 ;  /* 0x000000ffff067224 */ /* 0x000fc400078e000c */
[----:B------:R-:W-:Y:S02]  /*6c520*/  IMAD.MOV.U32 R7, RZ, RZ, R13 ;  /* 0x000000ffff077224 */ /* 0x000fe400078e000d */
[----:B---3--:R-:W-:Y:S01]  /*6c530*/  IMAD.MOV.U32 R26, RZ, RZ, R20 ;  /* 0x000000ffff1a7224 */ /* 0x008fe200078e0014 */
[----:B----4-:R0:W-:Y:S04]  /*6c540*/  STL [R1+0x59b4], R27 ;  /* 0x0059b41b01007387 */ /* 0x0101e80000100800 */
[----:B------:R-:W-:Y:S09]  /*6c550*/  STL [R1+0x59b0], R5 ;  /* 0x0059b00501007387 */ /* 0x000ff20000100800 */
[----:B------:R-:W-:Y:S04]  /*6c560*/  STL.64 [R1+0x230], R8 ;  /* 0x0002300801007387 */ /* 0x000fe80000100a00 */
[----:B------:R-:W-:Y:S04]  /*6c570*/  STL.64 [R1+0x238], R10 ;  /* 0x0002380a01007387 */ /* 0x000fe80000100a00 */
[----:B------:R-:W-:Y:S01]  /*6c580*/  STL.64 [R1+0x5a30], R6 ;  /* 0x005a300601007387 */ /* 0x000fe20000100a00 */
[----:B0-----:R-:W-:-:S03]  /*6c590*/  IMAD.MOV.U32 R27, RZ, RZ, R21 ;  /* 0x000000ffff1b7224 */ /* 0x001fc600078e0015 */
[----:B------:R0:W-:Y:S04]  /*6c5a0*/  STL [R1+0x5a28], R4 ;  /* 0x005a280401007387 */ /* 0x0001e80000100800 */
[----:B------:R-:W2:Y:S04]  /*6c5b0*/  LDL.LU R24, [R1+0x2f0] ;  /* 0x0002f00001187983 */ /* 0x000ea80000300800 */
[----:B------:R-:W2:Y:S04]  /*6c5c0*/  LDL.LU R25, [R1+0x2f4] ;  /* 0x0002f40001197983 */ /* 0x000ea80000300800 */
[----:B------:R-:W3:Y:S04]  /*6c5d0*/  LDL.LU R20, [R1+0x5a6c] ;  /* 0x005a6c0001147983 */ /* 0x000ee80000300800 */
[----:B------:R-:W4:Y:S04]  /*6c5e0*/  LDL.LU R21, [R1+0x5a68] ;  /* 0x005a680001157983 */ /* 0x000f280000300800 */
        /* <DEDUP_REMOVED lines=10> */
[----:B0-----:R-:W2:Y:S04]  /*6c690*/  LDL.LU.64 R8, [R1+0x30] ;  /* 0x0000300001087983 */ /* 0x001ea80000300a00 */
[----:B------:R-:W-:Y:S04]  /*6c6a0*/  STL.64 [R1+0x5a40], R6 ;  /* 0x005a400601007387 */ /* 0x000fe80000100a00 */
[----:B------:R0:W-:Y:S04]  /*6c6b0*/  STL.64 [R1+0x5a38], R4 ;  /* 0x005a380401007387 */ /* 0x0001e80000100a00 */
[----:B0-----:R-:W2:Y:S04]  /*6c6c0*/  LDL.LU.64 R4, [R1+0x20] ;  /* 0x0000200001047983 */ /* 0x001ea80000300a00 */
[----:B--2---:R0:W-:Y:S04]  /*6c6d0*/  STL.64 [R1+0x5a60], R4 ;  /* 0x005a600401007387 */ /* 0x0041e80000100a00 */
[----:B0-----:R-:W2:Y:S04]  /*6c6e0*/  LDL.LU R4, [R1+0x220] ;  /* 0x0002200001047983 */ /* 0x001ea80000300800 */
[----:B------:R-:W2:Y:S04]  /*6c6f0*/  LDL.LU R5, [R1+0x224] ;  /* 0x0002240001057983 */ /* 0x000ea80000300800 */
[----:B------:R-:W2:Y:S04]  /*6c700*/  LDL.LU R6, [R1+0x228] ;  /* 0x0002280001067983 */ /* 0x000ea80000300800 */
[----:B------:R-:W2:Y:S04]  /*6c710*/  LDL.LU R7, [R1+0x22c] ;  /* 0x00022c0001077983 */ /* 0x000ea80000300800 */
[----:B------:R-:W-:Y:S04]  /*6c720*/  STL.64 [R1+0x59c0], R26 ;  /* 0x0059c01a01007387 */ /* 0x000fe80000100a00 */
[----:B------:R0:W-:Y:S04]  /*6c730*/  STL.64 [R1+0x59b8], R24 ;  /* 0x0059b81801007387 */ /* 0x0001e80000100a00 */
[----:B0-----:R-:W2:Y:S04]  /*6c740*/  LDL.LU.64 R24, [R1+0x1b0] ;  /* 0x0001b00001187983 */ /* 0x001ea80000300a00 */
[----:B--2---:R0:W-:Y:S04]  /*6c750*/  STL.64 [R1+0x59d8], R24 ;  /* 0x0059d81801007387 */ /* 0x0041e80000100a00 */
[----:B0-----:R-:W2:Y:S04]  /*6c760*/  LDL.LU.64 R24, [R1+0xb0] ;  /* 0x0000b00001187983 */ /* 0x001ea80000300a00 */
        /* <DEDUP_REMOVED lines=8> */
[----:B------:R-:W2:Y:S01]  /*6c7f0*/  LDL.LU R15, [R1+0x1fc] ;  /* 0x0001fc00010f7983 */ /* 0x000ea20000300800 */
[----:B------:R-:W-:Y:S03]  /*6c800*/  HMMA.16816.F32.BF16 R4, R16, R8, R4 ;  /* 0x000000081004723c */ /* 0x000fe60000041804 */
[----:B--2---:R-:W-:Y:S04]  /*6c810*/  STL.64 [R1+0x5a20], R14 ;  /* 0x005a200e01007387 */ /* 0x004fe80000100a00 */
[----:B------:R0:W-:Y:S04]  /*6c820*/  STL.64 [R1+0x5a18], R12 ;  /* 0x005a180c01007387 */ /* 0x0001e80000100a00 */
[----:B0-----:R-:W2:Y:S04]  /*6c830*/  LDL.LU.64 R12, [R1+0x10] ;  /* 0x00001000010c7983 */ /* 0x001ea80000300a00 */
[----:B------:R4:W-:Y:S02]  /*6c840*/  STL.64 [R1+0x5a00], R26 ;  /* 0x005a001a01007387 */ /* 0x0009e40000100a00 */
[----:B----4-:R-:W-:-:S02]  /*6c850*/  IMAD.MOV.U32 R26, RZ, RZ, R21 ;  /* 0x000000ffff1a7224 */ /* 0x010fc400078e0015 */
[----:B---3--:R-:W-:Y:S02]  /*6c860*/  IMAD.MOV.U32 R27, RZ, RZ, R20 ;  /* 0x000000ffff1b7224 */ /* 0x008fe400078e0014 */
[----:B------:R-:W0:Y:S04]  /*6c870*/  LDSM.16.MT88.4 R20, [R2+UR5+0x40c00] ;  /* 0x040c00050214783b */ /* 0x000e280008004200 */
[----:B------:R1:W-:Y:S04]  /*6c880*/  STL.64 [R1+0x59f8], R24 ;  /* 0x0059f81801007387 */ /* 0x0003e80000100a00 */
[----:B-1----:R-:W3:Y:S04]  /*6c890*/  LDL.LU R24, [R1+0x1e0] ;  /* 0x0001e00001187983 */ /* 0x002ee80000300800 */
[----:B------:R-:W3:Y:S04]  /*6c8a0*/  LDL.LU R25, [R1+0x1e4] ;  /* 0x0001e40001197983 */ /* 0x000ee80000300800 */
[----:B0-----:R-:W-:Y:S04]  /*6c8b0*/  STL.64 [R1+0x5848], R22 ;  /* 0x0058481601007387 */ /* 0x001fe80000100a00 */
[----:B------:R0:W-:Y:S04]  /*6c8c0*/  STL.64 [R1+0x5840], R20 ;  /* 0x0058401401007387 */ /* 0x0001e80000100a00 */
[----:B0-----:R-:W4:Y:S04]  /*6c8d0*/  LDL.LU R20, [R1] ;  /* 0x0000000001147983 */ /* 0x001f280000300800 */
[----:B------:R-:W4:Y:S04]  /*6c8e0*/  LDL.LU R21, [R1+0x4] ;  /* 0x0000040001157983 */ /* 0x000f280000300800 */
[----:B------:R0:W-:Y:S01]  /*6c8f0*/  STL [R1+0x56e8], R2 ;  /* 0x0056e80201007387 */ /* 0x0001e20000100800 */
[----:B------:R-:W-:-:S03]  /*6c900*/  IMAD.MOV.U32 R22, RZ, RZ, R8 ;  /* 0x000000ffff167224 */ /* 0x000fc600078e0008 */
[----:B------:R1:W-:Y:S04]  /*6c910*/  STL.64 [R1+0x220], R4 ;  /* 0x0002200401007387 */ /* 0x0003e80000100a00 */
[----:B------:R-:W-:Y:S01]  /*6c920*/  STL.64 [R1+0x228], R6 ;  /* 0x0002280601007387 */ /* 0x000fe20000100a00 */
[----:B0-----:R-:W-:-:S03]  /*6c930*/  IMAD.MOV.U32 R2, RZ, RZ, R9 ;  /* 0x000000ffff027224 */ /* 0x001fc600078e0009 */
[----:B-1----:R-:W2:Y:S04]  /*6c940*/  LDL.LU.64 R4, [R1+0x5a60] ;  /* 0x005a600001047983 */ /* 0x002ea80000300a00 */
[----:B------:R-:W2:Y:S04]  /*6c950*/  LDL.LU.64 R10, [R1+0x5a58] ;  /* 0x005a5800010a7983 */ /* 0x000ea80000300a00 */
[----:B------:R-:W2:Y:S02]  /*6c960*/  LDL.LU.64 R8, [R1+0x5a50] ;  /* 0x005a500001087983 */ /* 0x000ea40000300a00 */
[----:B--2---:R-:W-:Y:S01]  /*6c970*/  HMMA.16816.F32.BF16 R8, R16, R4, R8 ;  /* 0x000000041008723c */ /* 0x004fe20000041808 */
[----:B------:R-:W-:-:S15]  /*6c980*/  IMAD.MOV.U32 R23, RZ, RZ, R5 ;  /* 0x000000ffff177224 */ /* 0x000fde00078e0005 */
[----:B------:R-:W-:-:S03]  /*6c990*/  NOP ;  /* 0x0000000000007918 */ /* 0x000fc60000000000 */
[----:B------:R0:W-:Y:S04]  /*6c9a0*/  STL.64 [R1+0x210], R8 ;  /* 0x0002100801007387 */ /* 0x0001e80000100a00 */
[----:B------:R1:W-:Y:S04]  /*6c9b0*/  STL.64 [R1+0x218], R10 ;  /* 0x0002180a01007387 */ /* 0x0003e80000100a00 */
[----:B0-----:R-:W2:Y:S01]  /*6c9c0*/  LDL.LU.64 R8, [R1+0x5a48] ;  /* 0x005a480001087983 */ /* 0x001ea20000300a00 */
[----:B-1----:R-:W-:-:S03]  /*6c9d0*/  IMAD.MOV.U32 R10, RZ, RZ, R4 ;  /* 0x000000ffff0a7224 */ /* 0x002fc600078e0004 */
[----:B------:R-:W2:Y:S04]  /*6c9e0*/  LDL.LU.64 R6, [R1+0x5a40] ;  /* 0x005a400001067983 */ /* 0x000ea80000300a00 */
[----:B------:R-:W2:Y:S02]  /*6c9f0*/  LDL.LU.64 R4, [R1+0x5a38] ;  /* 0x005a380001047983 */ /* 0x000ea40000300a00 */
[----:B--2---:R-:W-:-:S15]  /*6ca00*/  HMMA.16816.F32.BF16 R4, R16, R12, R4 ;  /* 0x0000000c1004723c */ /* 0x004fde0000041804 */
[----:B------:R-:W-:-:S04]  /*6ca10*/  NOP ;  /* 0x0000000000007918 */ /* 0x000fc80000000000 */
[----:B------:R-:W-:Y:S04]  /*6ca20*/  STL.64 [R1+0x200], R4 ;  /* 0x0002000401007387 */ /* 0x000fe80000100a00 */
[----:B------:R0:W-:Y:S04]  /*6ca30*/  STL.64 [R1+0x208], R6 ;  /* 0x0002080601007387 */ /* 0x0001e80000100a00 */
[----:B0-----:R-:W2:Y:S04]  /*6ca40*/  LDL.LU.64 R6, [R1+0x5a30] ;  /* 0x005a300001067983 */ /* 0x001ea80000300a00 */
[----:B------:R-:W3:Y:S01]  /*6ca50*/  LDL.LU R4, [R1+0x5a28] ;  /* 0x005a280001047983 */ /* 0x000ee20000300800 */
[----:B------:R-:W-:-:S02]  /*6ca60*/  IMAD.MOV.U32 R5, RZ, RZ, R12 ;  /* 0x000000ffff057224 */ /* 0x000fc400078e000c */
[----:B------:R-:W-:Y:S01]  /*6ca70*/  IMAD.MOV.U32 R11, RZ, RZ, R13 ;  /* 0x000000ffff0b7224 */ /* 0x000fe200078e000d */
[----:B------:R-:W4:Y:S04]  /*6ca80*/  LDL.LU.64 R14, [R1+0x5a20] ;  /* 0x005a2000010e7983 */ /* 0x000f280000300a00 */
[----:B------:R-:W4:Y:S04]  /*6ca90*/  LDL.LU.64 R12, [R1+0x5a18] ;  /* 0x005a1800010c7983 */ /* 0x000f280000300a00 */
[----:B--2---:R-:W-:Y:S04]  /*6caa0*/  STL.64 [R1+0x59d0], R6 ;  /* 0x0059d00601007387 */ /* 0x004fe80000100a00 */
[----:B---3--:R0:W-:Y:S04]  /*6cab0*/  STL.64 [R1+0x59c8], R4 ;  /* 0x0059c80401007387 */ /* 0x0081e80000100a00 */
[----:B0-----:R-:W2:Y:S04]  /*6cac0*/  LDL.LU R4, [R1+0x310] ;  /* 0x0003100001047983 */ /* 0x001ea80000300800 */
[----:B------:R-:W2:Y:S04]  /*6cad0*/  LDL.LU R5, [R1+0x314] ;  /* 0x0003140001057983 */ /* 0x000ea80000300800 */
[----:B------:R-:W3:Y:S04]  /*6cae0*/  LDL.LU R6, [R1+0x318] ;  /* 0x0003180001067983 */ /* 0x000ee80000300800 */
[----:B------:R-:W3:Y:S01]  /*6caf0*/  LDL.LU R7, [R1+0x31c] ;  /* 0x00031c0001077983 */ /* 0x000ee20000300800 */
[C---:B----4-:R-:W-:Y:S03]  /*6cb00*/  HMMA.16816.F32.BF16 R12, R16.reuse, R20, R12 ;  /* 0x00000014100c723c */ /* 0x050fe6000004180c */
[----:B---3--:R-:W-:Y:S04]  /*6cb10*/  STL.64 [R1+0x59e8], R6 ;  /* 0x0059e80601007387 */ /* 0x008fe80000100a00 */
[----:B--2---:R0:W-:Y:S04]  /*6cb20*/  STL.64 [R1+0x59e0], R4 ;  /* 0x0059e00401007387 */ /* 0x0041e80000100a00 */
[----:B0-----:R-:W2:Y:S04]  /*6cb30*/  LDL.LU R4, [R1+0x320] ;  /* 0x0003200001047983 */ /* 0x001ea80000300800 */
[----:B------:R-:W2:Y:S04]  /*6cb40*/  LDL.LU R5, [R1+0x324] ;  /* 0x0003240001057983 */ /* 0x000ea80000300800 */
[----:B------:R-:W2:Y:S04]  /*6cb50*/  LDL.LU R6, [R1+0x328] ;  /* 0x0003280001067983 */ /* 0x000ea80000300800 */
[----:B------:R-:W2:Y:S04]  /*6cb60*/  LDL.LU R7, [R1+0x32c] ;  /* 0x00032c0001077983 */ /* 0x000ea80000300800 */
[----:B------:R-:W-:Y:S04]  /*6cb70*/  STL.64 [R1+0x1f0], R12 ;  /* 0x0001f00c01007387 */ /* 0x000fe80000100a00 */
[----:B------:R0:W-:Y:S04]  /*6cb80*/  STL.64 [R1+0x1f8], R14 ;  /* 0x0001f80e01007387 */ /* 0x0001e80000100a00 */
[----:B0-----:R-:W3:Y:S04]  /*6cb90*/  LDL.LU.64 R14, [R1+0x5a10] ;  /* 0x005a1000010e7983 */ /* 0x001ee80000300a00 */
[----:B------:R-:W4:Y:S04]  /*6cba0*/  LDL.LU.64 R12, [R1+0x5a08] ;  /* 0x005a0800010c7983 */ /* 0x000f280000300a00 */
[----:B------:R-:W-:Y:S01]  /*6cbb0*/  STL.64 [R1+0x5890], R20 ;  /* 0x0058901401007387 */ /* 0x000fe20000100a00 */
[----:B----4-:R-:W-:-:S15]  /*6cbc0*/  HMMA.16816.F32.BF16 R24, R16, R12, R24 ;  /* 0x0000000c1018723c */ /* 0x010fde0000041818 */
[----:B------:R-:W-:-:S04]  /*6cbd0*/  NOP ;  /* 0x0000000000007918 */ /* 0x000fc80000000000 */
[----:B------:R-:W-:Y:S04]  /*6cbe0*/  STL.64 [R1+0x1e0], R24 ;  /* 0x0001e01801007387 */ /* 0x000fe80000100a00 */
[----:B------:R0:W-:Y:S04]  /*6cbf0*/  STL.64 [R1+0x1e8], R26 ;  /* 0x0001e81a01007387 */ /* 0x0001e80000100a00 */
[----:B0-----:R-:W4:Y:S04]  /*6cc00*/  LDL.LU.64 R26, [R1+0x5a00] ;  /* 0x005a0000011a7983 */ /* 0x001f280000300a00 */
[----:B------:R-:W4:Y:S04]  /*6cc10*/  LDL.LU.64 R24, [R1+0x59f8] ;  /* 0x0059f80001187983 */ /* 0x000f280000300a00 */
[----:B---3--:R-:W-:Y:S04]  /*6cc20*/  STL.64 [R1+0x58a0], R14 ;  /* 0x0058a00e01007387 */ /* 0x008fe80000100a00 */
[----:B------:R0:W-:Y:S04]  /*6cc30*/  STL.64 [R1+0x5898], R12 ;  /* 0x0058980c01007387 */ /* 0x0001e80000100a00 */
[----:B0-----:R-:W3:Y:S04]  /*6cc40*/  LDL R12, [R1+0x1d0] ;  /* 0x0001d000010c7983 */ /* 0x001ee80000100800 */
[----:B------:R-:W3:Y:S01]  /*6cc50*/  LDL R13, [R1+0x1d4] ;  /* 0x0001d400010d7983 */ /* 0x000ee20000100800 */
[----:B----4-:R-:W-:-:S15]  /*6cc60*/  HMMA.16816.F32.BF16 R24, R16, R8, R24 ;  /* 0x000000081018723c */ /* 0x010fde0000041818 */
[----:B------:R-:W-:-:S04]  /*6cc70*/  NOP ;  /* 0x0000000000007918 */ /* 0x000fc80000000000 */
[----:B------:R0:W-:Y:S04]  /*6cc80*/  STL.64 [R1+0x1c0], R24 ;  /* 0x0001c01801007387 */ /* 0x0001e80000100a00 */
[----:B------:R-:W-:Y:S04]  /*6cc90*/  STL.64 [R1+0x1c8], R26 ;  /* 0x0001c81a01007387 */ /* 0x000fe80000100a00 */
[----:B0-----:R-:W2:Y:S04]  /*6cca0*/  LDL.LU.64 R24, [R1+0x59f0] ;  /* 0x0059f00001187983 */ /* 0x001ea80000300a00 */
[----:B------:R-:W-:Y:S01]  /*6ccb0*/  STL.64 [R1+0x5958], R8 ;  /* 0x0059580801007387 */ /* 0x000fe20000100a00 */
[----:B--2---:R-:W-:Y:S01]  /*6ccc0*/  HMMA.16816.F32.BF16 R4, R16, R24, R4 ;  /* 0x000000181004723c */ /* 0x004fe20000041804 */
[----:B------:R-:W-:-:S02]  /*6ccd0*/  IMAD.MOV.U32 R29, RZ, RZ, R24 ;  /* 0x000000ffff1d7224 */ /* 0x000fc400078e0018 */
[----:B------:R-:W-:-:S15]  /*6cce0*/  IMAD.MOV.U32 R28, RZ, RZ, R25 ;  /* 0x000000ffff1c7224 */ /* 0x000fde00078e0019 */
[----:B------:R-:W-:Y:S01]  /*6ccf0*/  NOP ;  /* 0x0000000000007918 */ /* 0x000fe20000000000 */
[----:B------:R-:W-:Y:S04]  /*6cd00*/  STL.64 [R1+0x1a0], R4 ;  /* 0x0001a00401007387 */ /* 0x000fe80000100a00 */
[----:B------:R0:W-:Y:S04]  /*6cd10*/  STL.64 [R1+0x1a8], R6 ;  /* 0x0001a80601007387 */ /* 0x0001e80000100a00 */
[----:B0-----:R-:W2:Y:S04]  /*6cd20*/  LDL.LU.64 R6, [R1+0x59e8] ;  /* 0x0059e80001067983 */ /* 0x001ea80000300a00 */
[----:B------:R-:W2:Y:S04]  /*6cd30*/  LDL.LU.64 R4, [R1+0x59e0] ;  /* 0x0059e00001047983 */ /* 0x000ea80000300a00 */
[----:B------:R-:W2:Y:S02]  /*6cd40*/  LDL.LU.64 R24, [R1+0x59d8] ;  /* 0x0059d80001187983 */ /* 0x000ea40000300a00 */
[----:B--2---:R-:W-:Y:S01]  /*6cd50*/  HMMA.16816.F32.BF16 R4, R16, R24, R4 ;  /* 0x000000181004723c */ /* 0x004fe20000041804 */
[----:B------:R-:W-:-:S02]  /*6cd60*/  IMAD.MOV.U32 R0, RZ, RZ, R24 ;  /* 0x000000ffff007224 */ /* 0x000fc400078e0018 */
[----:B------:R-:W-:-:S15]  /*6cd70*/  IMAD.MOV.U32 R3, RZ, RZ, R25 ;  /* 0x000000ffff037224 */ /* 0x000fde00078e0019 */
[----:B------:R-:W-:Y:S01]  /*6cd80*/  NOP ;  /* 0x0000000000007918 */ /* 0x000fe20000000000 */
[----:B------:R-:W-:Y:S04]  /*6cd90*/  STL.64 [R1+0x190], R4 ;  /* 0x0001900401007387 */ /* 0x000fe80000100a00 */
[----:B------:R0:W-:Y:S04]  /*6cda0*/  STL.64 [R1+0x198], R6 ;  /* 0x0001980601007387 */ /* 0x0001e80000100a00 */
[----:B0-----:R-:W2:Y:S04]  /*6cdb0*/  LDL.LU.64 R6, [R1+0x59d0] ;  /* 0x0059d00001067983 */ /* 0x001ea80000300a00 */
[----:B------:R-:W4:Y:S04]  /*6cdc0*/  LDL.LU.64 R4, [R1+0x59c8] ;  /* 0x0059c80001047983 */ /* 0x000f280000300a00 */
[----:B------:R-:W3:Y:S04]  /*6cdd0*/  LDL.LU.64 R26, [R1+0x59c0] ;  /* 0x0059c000011a7983 */ /* 0x000ee80000300a00 */
[----:B------:R-:W3:Y:S02]  /*6cde0*/  LDL.LU.64 R24, [R1+0x59b8] ;  /* 0x0059b80001187983 */ /* 0x000ee40000300a00 */
[----:B---3--:R-:W-:Y:S02]  /*6cdf0*/  HMMA.16816.F32.BF16 R12, R16, R12, R24 ;  /* 0x0000000c100c723c */ /* 0x008fe40000041818 */
[----:B------:R-:W3:Y:S04]  /*6ce00*/  LDL.LU R27, [R1+0x59b4] ;  /* 0x0059b400011b7983 */ /* 0x000ee80000300800 */
[----:B------:R-:W2:-:S13]  /*6ce10*/  LDL.LU R24, [R1+0xc0] ;  /* 0x0000c00001187983 */ /* 0x000e9a0000300800 */
[----:B------:R-:W-:Y:S04]  /*6ce20*/  STL.64 [R1+0x180], R12 ;  /* 0x0001800c01007387 */ /* 0x000fe80000100a00 */
[----:B------:R-:W-:Y:S04]  /*6ce30*/  STL.64 [R1+0x188], R14 ;  /* 0x0001880e01007387 */ /* 0x000fe80000100a00 */
[----:B------:R-:W2:Y:S04]  /*6ce40*/  LDL.LU R25, [R1+0xc4] ;  /* 0x0000c40001197983 */ /* 0x000ea80000300800 */
[----:B------:R-:W2:Y:S04]  /*6ce50*/  LDL.LU R26, [R1+0xc8] ;  /* 0x0000c800011a7983 */ /* 0x000ea80000300800 */
[----:B---3--:R0:W1:Y:S04]  /*6ce60*/  LDSM.16.MT88.4 R16, [R27+UR5+0x40c00] ;  /* 0x040c00051b10783b */ /* 0x0080680008004200 */
[----:B0-----:R-:W2:Y:S01]  /*6ce70*/  LDL.LU R27, [R1+0xcc] ;  /* 0x0000cc00011b7983 */ /* 0x001ea20000300800 */
[----:B----4-:R-:W-:-:S02]  /*6ce80*/  IMAD.MOV.U32 R20, RZ, RZ, R5 ;  /* 0x000000ffff147224 */ /* 0x010fc400078e0005 */
[----:B------:R-:W-:Y:S01]  /*6ce90*/  IMAD.MOV.U32 R21, RZ, RZ, R11 ;  /* 0x000000ffff157224 */ /* 0x000fe200078e000b */
[----:B--2---:R-:W-:Y:S04]  /*6cea0*/  STL.64 [R1+0x58b0], R26 ;  /* 0x0058b01a01007387 */ /* 0x004fe80000100a00 */
[----:B------:R0:W-:Y:S04]  /*6ceb0*/  STL.64 [R1+0x58a8], R24 ;  /* 0x0058a81801007387 */ /* 0x0001e80000100a00 */
[----:B------:R-:W2:Y:S04]  /*6cec0*/  LDL.LU R5, [R1+0x59b0] ;  /* 0x0059b00001057983 */ /* 0x000ea80000300800 */
[----:B------:R-:W3:Y:S04]  /*6ced0*/  LDL.LU R11, [R1+0x59ac] ;  /* 0x0059ac00010b7983 */ /* 0x000ee80000300800 */
[----:B------:R-:W-:Y:S04]  /*6cee0*/  STL.64 [R1+0x58b8], R20 ;  /* 0x0058b81401007387 */ /* 0x000fe80000100a00 */
[----:B------:R-:W4:Y:S04]  /*6cef0*/  LDL.LU R12, [R1+0xe0] ;  /* 0x0000e000010c7983 */ /* 0x000f280000300800 */
[----:B------:R-:W4:Y:S04]  /*6cf00*/  LDL.LU R13, [R1+0xe4] ;  /* 0x0000e400010d7983 */ /* 0x000f280000300800 */
[----:B------:R-:W2:Y:S04]  /*6cf10*/  LDL.LU R14, [R1+0xe8] ;  /* 0x0000e800010e7983 */ /* 0x000ea80000300800 */
[----:B------:R-:W2:Y:S01]  /*6cf20*/  LDL.LU R15, [R1+0xec] ;  /* 0x0000ec00010f7983 */ /* 0x000ea20000300800 */
[----:B0-----:R-:W-:-:S02]  /*6cf30*/  IMAD.MOV.U32 R24, RZ, RZ, R10 ;  /* 0x000000ffff187224 */ /* 0x001fc400078e000a */
[----:B------:R-:W-:Y:S01]  /*6cf40*/  IMAD.MOV.U32 R25, RZ, RZ, R23 ;  /* 0x000000ffff197224 */ /* 0x000fe200078e0017 */
[----:B--2---:R-:W-:Y:S04]  /*6cf50*/  STL.64 [R1+0x58c8], R14 ;  /* 0x0058c80e01007387 */ /* 0x004fe80000100a00 */
[----:B----4-:R0:W-:Y:S04]  /*6cf60*/  STL.64 [R1+0x58c0], R12 ;  /* 0x0058c00c01007387 */ /* 0x0101e80000100a00 */
[----:B------:R-:W2:Y:S04]  /*6cf70*/  LDL.LU R10, [R1+0x59a8] ;  /* 0x0059a800010a7983 */ /* 0x000ea80000300800 */
[----:B------:R4:W-:Y:S01]  /*6cf80*/  STL.64 [R1+0x58d0], R24 ;  /* 0x0058d01801007387 */ /* 0x0009e20000100a00 */
[----:B0-----:R-:W-:-:S02]  /*6cf90*/  IMAD.MOV.U32 R12, RZ, RZ, R22 ;  /* 0x000000ffff0c7224 */ /* 0x001fc400078e0016 */
[----:B------:R-:W-:-:S05]  /*6cfa0*/  IMAD.MOV.U32 R13, RZ, RZ, R2 ;  /* 0x000000ffff0d7224 */ /* 0x000fca00078e0002 */
[----:B------:R0:W-:Y:S04]  /*6cfb0*/  STL.64 [R1+0x58d8], R12 ;  /* 0x0058d80c01007387 */ /* 0x0001e80000100a00 */
[----:B----4-:R-:W4:Y:S04]  /*6cfc0*/  LDL.LU R24, [R1+0x100] ;  /* 0x0001000001187983 */ /* 0x010f280000300800 */
[----:B------:R-:W4:Y:S04]  /*6cfd0*/  LDL.LU R25, [R1+0x104] ;  /* 0x0001040001197983 */ /* 0x000f280000300800 */
[----:B------:R-:W2:Y:S04]  /*6cfe0*/  LDL.LU R26, [R1+0x108] ;  /* 0x00010800011a7983 */ /* 0x000ea80000300800 */
[----:B------:R-:W2:Y:S01]  /*6cff0*/  LDL.LU R27, [R1+0x10c] ;  /* 0x00010c00011b7983 */ /* 0x000ea20000300800 */
[----:B0-----:R-:W-:-:S02]  /*6d000*/  IMAD.MOV.U32 R12, RZ, RZ, R6 ;  /* 0x000000ffff0c7224 */ /* 0x001fc400078e0006 */
[----:B------:R-:W-:Y:S01]  /*6d010*/  IMAD.MOV.U32 R13, RZ, RZ, R7 ;  /* 0x000000ffff0d7224 */ /* 0x000fe200078e0007 */
[----:B--2---:R-:W-:Y:S04]  /*6d020*/  STL.64 [R1+0x58e8], R26 ;  /* 0x0058e81a01007387 */ /* 0x004fe80000100a00 */
[----:B----4-:R-:W-:Y:S04]  /*6d030*/  STL.64 [R1+0x58e0], R24 ;  /* 0x0058e01801007387 */ /* 0x010fe80000100a00 */
[----:B------:R-:W2:Y:S04]  /*6d040*/  LDL.LU R6, [R1+0x59a4] ;  /* 0x0059a40001067983 */ /* 0x000ea80000300800 */
[----:B------:R-:W4:Y:S04]  /*6d050*/  LDL.LU R7, [R1+0x59a0] ;  /* 0x0059a00001077983 */ /* 0x000f280000300800 */
[----:B------:R0:W-:Y:S02]  /*6d060*/  STL.64 [R1+0x58f0], R12 ;  /* 0x0058f00c01007387 */ /* 0x0001e40000100a00 */
[----:B0-----:R-:W-:-:S02]  /*6d070*/  IMAD.MOV.U32 R12, RZ, RZ, R5 ;  /* 0x000000ffff0c7224 */ /* 0x001fc400078e0005 */
[----:B------:R-:W-:Y:S01]  /*6d080*/  IMAD.MOV.U32 R13, RZ, RZ, R4 ;  /* 0x000000ffff0d7224 */ /* 0x000fe200078e0004 */
[----:B------:R-:W4:Y:S04]  /*6d090*/  LDL.LU R5, [R1+0x599c] ;  /* 0x00599c0001057983 */ /* 0x000f280000300800 */
[----:B------:R-:W4:Y:S04]  /*6d0a0*/  LDL.LU R4, [R1+0x5998] ;  /* 0x0059980001047983 */ /* 0x000f280000300800 */
[----:B------:R0:W-:Y:S04]  /*6d0b0*/  STL.64 [R1+0x5908], R12 ;  /* 0x0059080c01007387 */ /* 0x0001e80000100a00 */
[----:B------:R-:W4:Y:S04]  /*6d0c0*/  LDL.LU R24, [R1+0x110] ;  /* 0x0001100001187983 */ /* 0x000f280000300800 */
[----:B------:R-:W4:Y:S04]  /*6d0d0*/  LDL.LU R25, [R1+0x114] ;  /* 0x0001140001197983 */ /* 0x000f280000300800 */
[----:B------:R-:W4:Y:S04]  /*6d0e0*/  LDL.LU R26, [R1+0x118] ;  /* 0x00011800011a7983 */ /* 0x000f280000300800 */
[----:B------:R-:W4:Y:S01]  /*6d0f0*/  LDL.LU R27, [R1+0x11c] ;  /* 0x00011c00011b7983 */ /* 0x000f220000300800 */
[----:B0-----:R-:W-:-:S02]  /*6d100*/  IMAD.MOV.U32 R12, RZ, RZ, R10 ;  /* 0x000000ffff0c7224 */ /* 0x001fc400078e000a */
[----:B---3--:R-:W-:Y:S01]  /*6d110*/  IMAD.MOV.U32 R13, RZ, RZ, R11 ;  /* 0x000000ffff0d7224 */ /* 0x008fe200078e000b */
[----:B------:R-:W3:Y:S04]  /*6d120*/  LDL.LU R10, [R1+0x5994] ;  /* 0x00599400010a7983 */ /* 0x000ee80000300800 */
[----:B------:R-:W3:Y:S04]  /*6d130*/  LDL.LU R11, [R1+0x5990] ;  /* 0x00599000010b7983 */ /* 0x000ee80000300800 */
[----:B------:R2:W-:Y:S02]  /*6d140*/  STL.64 [R1+0x5920], R12 ;  /* 0x0059200c01007387 */ /* 0x0005e40000100a00 */
[----:B--2---:R-:W-:-:S02]  /*6d150*/  IMAD.MOV.U32 R13, RZ, RZ, R6 ;  /* 0x000000ffff0d7224 */ /* 0x004fc400078e0006 */
[----:B----4-:R-:W-:Y:S02]  /*6d160*/  IMAD.MOV.U32 R12, RZ, RZ, R7 ;  /* 0x000000ffff0c7224 */ /* 0x010fe400078e0007 */
[----:B------:R-:W2:Y:S04]  /*6d170*/  LDL.LU R7, [R1+0x598c] ;  /* 0x00598c0001077983 */ /* 0x000ea80000300800 */
[----:B------:R-:W4:Y:S04]  /*6d180*/  LDL.LU R6, [R1+0x5988] ;  /* 0x0059880001067983 */ /* 0x000f280000300800 */
[----:B------:R0:W-:Y:S02]  /*6d190*/  STL.64 [R1+0x5938], R12 ;  /* 0x0059380c01007387 */ /* 0x0001e40000100a00 */
[----:B0-----:R-:W-:-:S02]  /*6d1a0*/  IMAD.MOV.U32 R13, RZ, RZ, R5 ;  /* 0x000000ffff0d7224 */ /* 0x001fc400078e0005 */
[----:B------:R-:W-:Y:S01]  /*6d1b0*/  IMAD.MOV.U32 R12, RZ, RZ, R4 ;  /* 0x000000ffff0c7224 */ /* 0x000fe200078e0004 */
[----:B------:R-:W-:Y:S04]  /*6d1c0*/  STL.64 [R1+0x5900], R26 ;  /* 0x0059001a01007387 */ /* 0x000fe80000100a00 */
[----:B------:R0:W-:Y:S04]  /*6d1d0*/  STL.64 [R1+0x58f8], R24 ;  /* 0x0058f81801007387 */ /* 0x0001e80000100a00 */
[----:B0-----:R-:W4:Y:S04]  /*6d1e0*/  LDL.LU R24, [R1+0x120] ;  /* 0x0001200001187983 */ /* 0x001f280000300800 */
[----:B------:R-:W4:Y:S04]  /*6d1f0*/  LDL.LU R25, [R1+0x124] ;  /* 0x0001240001197983 */ /* 0x000f280000300800 */
[----:B------:R-:W4:Y:S04]  /*6d200*/  LDL.LU R26, [R1+0x128] ;  /* 0x00012800011a7983 */ /* 0x000f280000300800 */
[----:B------:R-:W4:Y:S04]  /*6d210*/  LDL.LU R27, [R1+0x12c] ;  /* 0x00012c00011b7983 */ /* 0x000f280000300800 */
[----:B------:R-:W4:Y:S04]  /*6d220*/  LDL.LU R4, [R1+0x5984] ;  /* 0x0059840001047983 */ /* 0x000f280000300800 */
[----:B------:R-:W4:Y:S04]  /*6d230*/  LDL.LU R5, [R1+0x5980] ;  /* 0x0059800001057983 */ /* 0x000f280000300800 */
[----:B------:R3:W-:Y:S02]  /*6d240*/  STL.64 [R1+0x5950], R12 ;  /* 0x0059500c01007387 */ /* 0x0007e40000100a00 */
[----:B---3--:R-:W-:-:S02]  /*6d250*/  IMAD.MOV.U32 R12, RZ, RZ, R11 ;  /* 0x000000ffff0c7224 */ /* 0x008fc400078e000b */
[----:B------:R-:W-:-:S05]  /*6d260*/  IMAD.MOV.U32 R13, RZ, RZ, R10 ;  /* 0x000000ffff0d7224 */ /* 0x000fca00078e000a */
[----:B------:R2:W-:Y:S04]  /*6d270*/  STL.64 [R1+0x5960], R12 ;  /* 0x0059600c01007387 */ /* 0x0005e80000100a00 */
[----:B------:R-:W3:Y:S04]  /*6d280*/  LDL.LU R8, [R1+0x160] ;  /* 0x0001600001087983 */ /* 0x000ee80000300800 */
[----:B------:R-:W3:Y:S04]  /*6d290*/  LDL.LU R9, [R1+0x164] ;  /* 0x0001640001097983 */ /* 0x000ee80000300800 */
[----:B------:R-:W3:Y:S04]  /*6d2a0*/  LDL.LU R10, [R1+0x168] ;  /* 0x00016800010a7983 */ /* 0x000ee80000300800 */
[----:B------:R-:W3:Y:S01]  /*6d2b0*/  LDL.LU R11, [R1+0x16c] ;  /* 0x00016c00010b7983 */ /* 0x000ee20000300800 */
[----:B--2---:R-:W-:-:S02]  /*6d2c0*/  IMAD.MOV.U32 R13, RZ, RZ, R7 ;  /* 0x000000ffff0d7224 */ /* 0x004fc400078e0007 */
[----:B----4-:R-:W-:Y:S01]  /*6d2d0*/  IMAD.MOV.U32 R12, RZ, RZ, R6 ;  /* 0x000000ffff0c7224 */ /* 0x010fe200078e0006 */
[----:B---3--:R-:W-:Y:S04]  /*6d2e0*/  STL.64 [R1+0x5970], R10 ;  /* 0x0059700a01007387 */ /* 0x008fe80000100a00 */
[----:B------:R0:W-:Y:S04]  /*6d2f0*/  STL.64 [R1+0x5968], R8 ;  /* 0x0059680801007387 */ /* 0x0001e80000100a00 */
[----:B------:R-:W2:Y:S04]  /*6d300*/  LDL.LU R6, [R1+0x597c] ;  /* 0x00597c0001067983 */ /* 0x000ea80000300800 */
[----:B------:R-:W2:Y:S04]  /*6d310*/  LDL.LU R7, [R1+0x5978] ;  /* 0x0059780001077983 */ /* 0x000ea80000300800 */
[----:B0-----:R-:W2:Y:S04]  /*6d320*/  LDL.LU R8, [R1+0x2e0] ;  /* 0x0002e00001087983 */ /* 0x001ea80000300800 */
[----:B------:R-:W2:Y:S04]  /*6d330*/  LDL.LU R9, [R1+0x2e4] ;  /* 0x0002e40001097983 */ /* 0x000ea80000300800 */
[----:B------:R-:W2:Y:S04]  /*6d340*/  LDL.LU R10, [R1+0x2e8] ;  /* 0x0002e800010a7983 */ /* 0x000ea80000300800 */
[----:B------:R-:W2:Y:S04]  /*6d350*/  LDL.LU R11, [R1+0x2ec] ;  /* 0x0002ec00010b7983 */ /* 0x000ea80000300800 */
[----:B------:R-:W-:Y:S04]  /*6d360*/  STL.64 [R1+0x5918], R26 ;  /* 0x0059181a01007387 */ /* 0x000fe80000100a00 */
[----:B------:R0:W-:Y:S04]  /*6d370*/  STL.64 [R1+0x5910], R24 ;  /* 0x0059101801007387 */ /* 0x0001e80000100a00 */
[----:B0-----:R-:W3:Y:S04]  /*6d380*/  LDL.LU R24, [R1+0x130] ;  /* 0x0001300001187983 */ /* 0x001ee80000300800 */
[----:B------:R-:W3:Y:S04]  /*6d390*/  LDL.LU R25, [R1+0x134] ;  /* 0x0001340001197983 */ /* 0x000ee80000300800 */
[----:B------:R-:W4:Y:S04]  /*6d3a0*/  LDL.LU R26, [R1+0x138] ;  /* 0x00013800011a7983 */ /* 0x000f280000300800 */
[----:B------:R-:W4:Y:S04]  /*6d3b0*/  LDL.LU R27, [R1+0x13c] ;  /* 0x00013c00011b7983 */ /* 0x000f280000300800 */
[----:B----4-:R-:W-:Y:S04]  /*6d3c0*/  STL.64 [R1+0x5930], R26 ;  /* 0x0059301a01007387 */ /* 0x010fe80000100a00 */
[----:B---3--:R0:W-:Y:S04]  /*6d3d0*/  STL.64 [R1+0x5928], R24 ;  /* 0x0059281801007387 */ /* 0x0081e80000100a00 */
        /* <DEDUP_REMOVED lines=8> */
[----:B------:R-:W3:Y:S04]  /*6d460*/  LDL.LU R26, [R1+0x158] ;  /* 0x00015800011a7983 */ /* 0x000ee80000300800 */
[----:B------:R-:W3:Y:S04]  /*6d470*/  LDL.LU R27, [R1+0x15c] ;  /* 0x00015c00011b7983 */ /* 0x000ee80000300800 */
[----:B------:R-:W4:Y:S04]  /*6d480*/  LDL.LU R20, [R1+0xf0] ;  /* 0x0000f00001147983 */ /* 0x000f280000300800 */
[----:B------:R-:W4:Y:S04]  /*6d490*/  LDL.LU R21, [R1+0xf4] ;  /* 0x0000f40001157983 */ /* 0x000f280000300800 */
[----:B------:R-:W4:Y:S04]  /*6d4a0*/  LDL.LU R22, [R1+0xf8] ;  /* 0x0000f80001167983 */ /* 0x000f280000300800 */
[----:B------:R-:W4:Y:S04]  /*6d4b0*/  LDL.LU R23, [R1+0xfc] ;  /* 0x0000fc0001177983 */ /* 0x000f280000300800 */
[----:B-1----:R-:W-:Y:S04]  /*6d4c0*/  STL.64 [R1+0x56f8], R18 ;  /* 0x0056f81201007387 */ /* 0x002fe80000100a00 */
[----:B------:R0:W-:Y:S04]  /*6d4d0*/  STL.64 [R1+0x56f0], R16 ;  /* 0x0056f01001007387 */ /* 0x0001e80000100a00 */
[----:B0-----:R-:W3:Y:S04]  /*6d4e0*/  LDL.LU.64 R16, [R1+0x1d0] ;  /* 0x0001d00001107983 */ /* 0x001ee80000300a00 */
[----:B------:R-:W3:Y:S01]  /*6d4f0*/  LDL.64 R18, [R1+0x1d8] ;  /* 0x0001d80001127983 */ /* 0x000ee20000100a00 */
[C---:B--2---:R-:W-:Y:S03]  /*6d500*/  HMMA.16816.F32.BF16 R12, R4.reuse, R12, R8 ;  /* 0x0000000c040c723c */ /* 0x044fe60000041808 */
[----:B---3--:R-:W-:Y:S04]  /*6d510*/  STL.64 [R1+0x5858], R18 ;  /* 0x0058581201007387 */ /* 0x008fe80000100a00 */
[----:B------:R0:W-:Y:S04]  /*6d520*/  STL.64 [R1+0x5850], R16 ;  /* 0x0058501001007387 */ /* 0x0001e80000100a00 */
[----:B0-----:R-:W2:Y:S04]  /*6d530*/  LDL.LU R16, [R1+0xd0] ;  /* 0x0000d00001107983 */ /* 0x001ea80000300800 */
[----:B------:R-:W2:Y:S04]  /*6d540*/  LDL.LU R17, [R1+0xd4] ;  /* 0x0000d40001117983 */ /* 0x000ea80000300800 */
[----:B------:R-:W2:Y:S04]  /*6d550*/  LDL.LU R18, [R1+0xd8] ;  /* 0x0000d80001127983 */ /* 0x000ea80000300800 */
[----:B------:R-:W2:Y:S04]  /*6d560*/  LDL.LU R19, [R1+0xdc] ;  /* 0x0000dc0001137983 */ /* 0x000ea80000300800 */
[----:B------:R-:W3:Y:S04]  /*6d570*/  LDL.LU.64 R10, [R1+0x5970] ;  /* 0x00597000010a7983 */ /* 0x000ee80000300a00 */
[----:B------:R-:W3:Y:S04]  /*6d580*/  LDL.LU.64 R8, [R1+0x5968] ;  /* 0x0059680001087983 */ /* 0x000ee80000300a00 */
[----:B------:R0:W-:Y:S04]  /*6d590*/  STL.64 [R1+0x170], R12 ;  /* 0x0001700c01007387 */ /* 0x0001e80000100a00 */
[----:B------:R3:W-:Y:S04]  /*6d5a0*/  STL.64 [R1+0x178], R14 ;  /* 0x0001780e01007387 */ /* 0x0007e80000100a00 */
[----:B0-----:R-:W3:Y:S02]  /*6d5b0*/  LDL.LU.64 R12, [R1+0x5960] ;  /* 0x00596000010c7983 */ /* 0x001ee40000300a00 */
[----:B---3--:R-:W-:Y:S02]  /*6d5c0*/  HMMA.16816.F32.BF16 R12, R4, R12, R8 ;  /* 0x0000000c040c723c */ /* 0x008fe40000041808 */
[----:B------:R-:W3:-:S15]  /*6d5d0*/  LDL.LU.64 R8, [R1+0x5958] ;  /* 0x0059580001087983 */ /* 0x000ede0000300a00 */
[----:B------:R-:W-:Y:S02]  /*6d5e0*/  NOP ;  /* 0x0000000000007918 */ /* 0x000fe40000000000 */
[----:B------:R0:W-:Y:S04]  /*6d5f0*/  STL.64 [R1+0x160], R12 ;  /* 0x0001600c01007387 */ /* 0x0001e80000100a00 */
[----:B0-----:R-:W2:Y:S01]  /*6d600*/  LDL.LU.64 R12, [R1+0x5950] ;  /* 0x00595000010c7983 */ /* 0x001ea20000300a00 */
[----:B------:R-:W-:Y:S02]  /*6d610*/  IMAD.MOV.U32 R10, RZ, RZ, R14 ;  /* 0x000000ffff0a7224 */ /* 0x000fe400078e000e */
[----:B------:R-:W-:-:S05]  /*6d620*/  IMAD.MOV.U32 R11, RZ, RZ, R15 ;  /* 0x000000ffff0b7224 */ /* 0x000fca00078e000f */
        /* <DEDUP_REMOVED lines=39> */
[----:B------:R-:W4:-:S15]  /*6d8a0*/  LDL.LU.64 R24, [R1+0x58d0] ;  /* 0x0058d00001187983 */ /* 0x000f1e0000300a00 */
[----:B------:R-:W-:Y:S02]  /*6d8b0*/  NOP ;  /* 0x0000000000007918 */ /* 0x000fe40000000000 */
[----:B------:R-:W-:Y:S01]  /*6d8c0*/  IMAD.MOV.U32 R10, RZ, RZ, R15 ;  /* 0x000000ffff0a7224 */ /* 0x000fe200078e000f */
[----:B------:R0:W-:Y:S01]  /*6d8d0*/  STL.64 [R1+0x100], R12 ;  /* 0x0001000c01007387 */ /* 0x0001e20000100a00 */
[----:B------:R-:W-:-:S03]  /*6d8e0*/  IMAD.MOV.U32 R11, RZ, RZ, R14 ;  /* 0x000000ffff0b7224 */ /* 0x000fc600078e000e */
[----:B------:R-:W2:Y:S04]  /*6d8f0*/  LDL.LU.64 R14, [R1+0x58c8] ;  /* 0x0058c800010e7983 */ /* 0x000ea80000300a00 */
[----:B0-----:R-:W2:Y:S04]  /*6d900*/  LDL.LU.64 R12, [R1+0x58c0] ;  /* 0x0058c000010c7983 */ /* 0x001ea80000300a00 */
[----:B------:R-:W-:Y:S04]  /*6d910*/  STL [R1+0x5764], R10 ;  /* 0x0057640a01007387 */ /* 0x000fe80000100800 */
[----:B------:R-:W-:Y:S01]  /*6d920*/  STL [R1+0x5760], R11 ;  /* 0x0057600b01007387 */ /* 0x000fe20000100800 */
[----:B----4-:R-:W-:Y:S03]  /*6d930*/  HMMA.16816.F32.BF16 R24, R4, R24, R20 ;  /* 0x000000180418723c */ /* 0x010fe60000041814 */
[----:B------:R-:W2:-:S15]  /*6d940*/  LDL.LU.64 R20, [R1+0x58b8] ;  /* 0x0058b80001147983 */ /* 0x000e9e0000300a00 */
[----:B------:R-:W-:Y:S01]  /*6d950*/  NOP ;  /* 0x0000000000007918 */ /* 0x000fe20000000000 */
[----:B------:R-:W-:Y:S04]  /*6d960*/  STL.64 [R1+0xf0], R24 ;  /* 0x0000f01801007387 */ /* 0x000fe80000100a00 */
[----:B------:R0:W-:Y:S04]  /*6d970*/  STL.64 [R1+0xf8], R26 ;  /* 0x0000f81a01007387 */ /* 0x0001e80000100a00 */
[----:B0-----:R-:W4:Y:S04]  /*6d980*/  LDL.LU.64 R26, [R1+0x58b0] ;  /* 0x0058b000011a7983 */ /* 0x001f280000300a00 */
[----:B------:R-:W4:Y:S01]  /*6d990*/  LDL.LU.64 R24, [R1+0x58a8] ;  /* 0x0058a80001187983 */ /* 0x000f220000300a00 */
[----:B--2---:R-:W-:Y:S03]  /*6d9a0*/  HMMA.16816.F32.BF16 R20, R4, R20, R12 ;  /* 0x000000140414723c */ /* 0x004fe6000004180c */
[----:B------:R-:W2:Y:S04]  /*6d9b0*/  LDL.LU.64 R14, [R1+0x58a0] ;  /* 0x0058a000010e7983 */ /* 0x000ea80000300a00 */
[----:B------:R-:W4:-:S12]  /*6d9c0*/  LDL.LU.64 R12, [R1+0x5898] ;  /* 0x00589800010c7983 */ /* 0x000f180000300a00 */
[----:B------:R0:W-:Y:S04]  /*6d9d0*/  STL.64 [R1+0xe0], R20 ;  /* 0x0000e01401007387 */ /* 0x0001e80000100a00 */
[----:B------:R1:W-:Y:S04]  /*6d9e0*/  STL.64 [R1+0xe8], R22 ;  /* 0x0000e81601007387 */ /* 0x0003e80000100a00 */
[----:B0-----:R-:W1:Y:S02]  /*6d9f0*/  LDL.LU.64 R20, [R1+0x5890] ;  /* 0x0058900001147983 */ /* 0x001e640000300a00 */
[C---:B-1----:R-:W-:Y:S08]  /*6da00*/  HMMA.16816.F32.BF16 R20, R4.reuse, R20, R16 ;  /* 0x000000140414723c */ /* 0x042ff00000041810 */
[----:B----4-:R-:W-:-:S15]  /*6da10*/  HMMA.16816.F32.BF16 R16, R4, R12, R24 ;  /* 0x0000000c0410723c */ /* 0x010fde0000041818 */
[----:B------:R-:W-:-:S04]  /*6da20*/  NOP ;  /* 0x0000000000007918 */ /* 0x000fc80000000000 */
[----:B------:R-:W-:Y:S04]  /*6da30*/  STL.64 [R1+0xc0], R16 ;  /* 0x0000c01001007387 */ /* 0x000fe80000100a00 */
[----:B------:R-:W-:Y:S04]  /*6da40*/  STL.64 [R1+0xd0], R20 ;  /* 0x0000d01401007387 */ /* 0x000fe80000100a00 */
[----:B------:R-:W-:Y:S04]  /*6da50*/  STL.64 [R1+0xd8], R22 ;  /* 0x0000d81601007387 */ /* 0x000fe80000100a00 */
[----:B------:R-:W-:Y:S04]  /*6da60*/  STL [R1+0xc8], R18 ;  /* 0x0000c81201007387 */ /* 0x000fe80000100800 */
[----:B------:R-:W3:Y:S04]  /*6da70*/  LDL.LU R24, [R1+0x2d0] ;  /* 0x0002d00001187983 */ /* 0x000ee80000300800 */
[----:B------:R-:W3:Y:S04]  /*6da80*/  LDL.LU R25, [R1+0x2d4] ;  /* 0x0002d40001197983 */ /* 0x000ee80000300800 */
[----:B------:R-:W3:Y:S04]  /*6da90*/  LDL.LU R26, [R1+0x2d8] ;  /* 0x0002d800011a7983 */ /* 0x000ee80000300800 */
[----:B------:R-:W3:Y:S04]  /*6daa0*/  LDL.LU R27, [R1+0x2dc] ;  /* 0x0002dc00011b7983 */ /* 0x000ee80000300800 */
[----:B--2---:R0:W-:Y:S04]  /*6dab0*/  STL.64 [R1+0x57c0], R14 ;  /* 0x0057c00e01007387 */ /* 0x0041e80000100a00 */
[----:B0-----:R-:W2:Y:S04]  /*6dac0*/  LDL.LU.64 R14, [R1+0x78] ;  /* 0x00007800010e7983 */ /* 0x001ea80000300a00 */
[----:B--2---:R0:W-:Y:S04]  /*6dad0*/  STL.64 [R1+0x5810], R14 ;  /* 0x0058100e01007387 */ /* 0x0041e80000100a00 */
[----:B------:R-:W2:Y:S04]  /*6dae0*/  LDL.LU R12, [R1+0x270] ;  /* 0x00027000010c7983 */ /* 0x000ea80000300800 */
[----:B------:R-:W2:Y:S04]  /*6daf0*/  LDL.LU R13, [R1+0x274] ;  /* 0x00027400010d7983 */ /* 0x000ea80000300800 */
[----:B0-----:R-:W4:Y:S04]  /*6db00*/  LDL.LU R14, [R1+0x278] ;  /* 0x00027800010e7983 */ /* 0x001f280000300800 */
[----:B------:R-:W4:Y:S04]  /*6db10*/  LDL.LU R15, [R1+0x27c] ;  /* 0x00027c00010f7983 */ /* 0x000f280000300800 */
[----:B------:R-:W2:Y:S04]  /*6db20*/  LDL.LU R20, [R1+0x2a0] ;  /* 0x0002a00001147983 */ /* 0x000ea80000300800 */
[----:B------:R-:W2:Y:S04]  /*6db30*/  LDL.LU R21, [R1+0x2a4] ;  /* 0x0002a40001157983 */ /* 0x000ea80000300800 */
[----:B------:R-:W2:Y:S04]  /*6db40*/  LDL.LU R22, [R1+0x2a8] ;  /* 0x0002a80001167983 */ /* 0x000ea80000300800 */
[----:B------:R-:W2:Y:S01]  /*6db50*/  LDL.LU R23, [R1+0x2ac] ;  /* 0x0002ac0001177983 */ /* 0x000ea20000300800 */
[----:B------:R-:W-:-:S02]  /*6db60*/  IMAD.MOV.U32 R16, RZ, RZ, R0 ;  /* 0x000000ffff107224 */ /* 0x000fc400078e0000 */
[----:B------:R-:W-:Y:S01]  /*6db70*/  IMAD.MOV.U32 R17, RZ, RZ, R3 ;  /* 0x000000ffff117224 */ /* 0x000fe200078e0003 */
[----:B--2---:R-:W-:Y:S04]  /*6db80*/  STL.64 [R1+0x5868], R22 ;  /* 0x0058681601007387 */ /* 0x004fe80000100a00 */
[----:B------:R-:W-:Y:S04]  /*6db90*/  STL.64 [R1+0x5860], R20 ;  /* 0x0058601401007387 */ /* 0x000fe80000100a00 */
[----:B------:R-:W2:Y:S04]  /*6dba0*/  LDL.LU R0, [R1+0x588c] ;  /* 0x00588c0001007983 */ /* 0x000ea80000300800 */
[----:B------:R-:W2:Y:S04]  /*6dbb0*/  LDL.LU R3, [R1+0x5888] ;  /* 0x0058880001037983 */ /* 0x000ea80000300800 */
[----:B------:R0:W-:Y:S02]  /*6dbc0*/  STL.64 [R1+0x5870], R16 ;  /* 0x0058701001007387 */ /* 0x0001e40000100a00 */
[----:B0-----:R-:W-:-:S02]  /*6dbd0*/  IMAD.MOV.U32 R16, RZ, RZ, R29 ;  /* 0x000000ffff107224 */ /* 0x001fc400078e001d */
[----:B------:R-:W2:Y:S01]  /*6dbe0*/  LDL.LU R29, [R1+0x5884] ;  /* 0x00588400011d7983 */ /* 0x000ea20000300800 */
[----:B------:R-:W-:-:S03]  /*6dbf0*/  IMAD.MOV.U32 R17, RZ, RZ, R28 ;  /* 0x000000ffff117224 */ /* 0x000fc600078e001c */
[----:B------:R-:W2:Y:S04]  /*6dc00*/  LDL.LU R28, [R1+0x5880] ;  /* 0x00588000011c7983 */ /* 0x000ea80000300800 */
[----:B------:R-:W2:Y:S04]  /*6dc10*/  LDL.LU R20, [R1+0x2b0] ;  /* 0x0002b00001147983 */ /* 0x000ea80000300800 */
[----:B------:R-:W2:Y:S04]  /*6dc20*/  LDL.LU R21, [R1+0x2b4] ;  /* 0x0002b40001157983 */ /* 0x000ea80000300800 */
[----:B------:R-:W2:Y:S04]  /*6dc30*/  LDL.LU R22, [R1+0x2b8] ;  /* 0x0002b80001167983 */ /* 0x000ea80000300800 */
[----:B------:R-:W2:Y:S04]  /*6dc40*/  LDL.LU R23, [R1+0x2bc] ;  /* 0x0002bc0001177983 */ /* 0x000ea80000300800 */
[----:B----4-:R0:W-:Y:S04]  /*6dc50*/  STL.64 [R1+0x5820], R14 ;  /* 0x0058200e01007387 */ /* 0x0101e80000100a00 */
[----:B------:R1:W-:Y:S04]  /*6dc60*/  STL.64 [R1+0x5818], R12 ;  /* 0x0058180c01007387 */ /* 0x0003e80000100a00 */
[----:B0-----:R-:W4:Y:S01]  /*6dc70*/  LDL.LU.64 R14, [R1+0x98] ;  /* 0x00009800010e7983 */ /* 0x001f220000300a00 */
[----:B---3--:R-:W-:Y:S01]  /*6dc80*/  HMMA.16816.F32.BF16 R24, R4, R8, R24 ;  /* 0x000000080418723c */ /* 0x008fe20000041818 */
[----:B------:R-:W-:-:S02]  /*6dc90*/  IMAD.MOV.U32 R2, RZ, RZ, R19 ;  /* 0x000000ffff027224 */ /* 0x000fc400078e0013 */
[----:B----4-:R0:W-:Y:S04]  /*6dca0*/  STL.64 [R1+0x5828], R14 ;  /* 0x0058280e01007387 */ /* 0x0101e80000100a00 */
[----:B-1----:R-:W3:Y:S04]  /*6dcb0*/  LDL.LU R12, [R1+0x290] ;  /* 0x00029000010c7983 */ /* 0x002ee80000300800 */
[----:B------:R-:W3:Y:S04]  /*6dcc0*/  LDL.LU R13, [R1+0x294] ;  /* 0x00029400010d7983 */ /* 0x000ee80000300800 */
[----:B0-----:R-:W3:Y:S04]  /*6dcd0*/  LDL.LU R14, [R1+0x298] ;  /* 0x00029800010e7983 */ /* 0x001ee80000300800 */
[----:B------:R-:W3:Y:S04]  /*6dce0*/  LDL.LU R15, [R1+0x29c] ;  /* 0x00029c00010f7983 */ /* 0x000ee80000300800 */
[----:B------:R-:W-:Y:S04]  /*6dcf0*/  STL [R1+0x5768], R2 ;  /* 0x0057680201007387 */ /* 0x000fe80000100800 */
[----:B------:R-:W4:Y:S04]  /*6dd00*/  LDL.LU R8, [R1+0x2c0] ;  /* 0x0002c00001087983 */ /* 0x000f280000300800 */
[----:B------:R-:W4:Y:S04]  /*6dd10*/  LDL.LU R9, [R1+0x2c4] ;  /* 0x0002c40001097983 */ /* 0x000f280000300800 */
[----:B------:R-:W4:Y:S04]  /*6dd20*/  LDL.LU R10, [R1+0x2c8] ;  /* 0x0002c800010a7983 */ /* 0x000f280000300800 */
[----:B------:R-:W4:Y:S04]  /*6dd30*/  LDL.LU R11, [R1+0x2cc] ;  /* 0x0002cc00010b7983 */ /* 0x000f280000300800 */
[----:B------:R0:W-:Y:S04]  /*6dd40*/  STL.64 [R1+0x55e8], R26 ;  /* 0x0055e81a01007387 */ /* 0x0001e80000100a00 */
[----:B------:R2:W-:Y:S04]  /*6dd50*/  STL.64 [R1+0x55e0], R24 ;  /* 0x0055e01801007387 */ /* 0x0005e80000100a00 */
[----:B0-----:R-:W3:Y:S04]  /*6dd60*/  LDL.LU R26, [R1+0x8] ;  /* 0x00000800011a7983 */ /* 0x001ee80000300800 */
[----:B------:R-:W3:Y:S01]  /*6dd70*/  LDL.LU R27, [R1+0xc] ;  /* 0x00000c00011b7983 */ /* 0x000ee20000300800 */
[----:B--2---:R-:W-:-:S02]  /*6dd80*/  IMAD.MOV.U32 R24, RZ, RZ, R28 ;  /* 0x000000ffff187224 */ /* 0x004fc400078e001c */
[----:B------:R-:W-:Y:S01]  /*6dd90*/  IMAD.MOV.U32 R25, RZ, RZ, R29 ;  /* 0x000000ffff197224 */ /* 0x000fe200078e001d */
[----:B----4-:R-:W-:Y:S01]  /*6dda0*/  HMMA.16816.F32.BF16 R16, R4, R16, R8 ;  /* 0x000000100410723c */ /* 0x010fe20000041808 */
[----:B---3--:R0:W-:Y:S04]  /*6ddb0*/  STL.64 [R1+0x5808], R26 ;  /* 0x0058081a01007387 */ /* 0x0081e80000100a00 */
[----:B------:R-:W2:-:S14]  /*6ddc0*/  LDL.LU R28, [R1+0x587c] ;  /* 0x00587c00011c7983 */ /* 0x000e9c0000300800 */
[----:B------:R-:W-:Y:S01]  /*6ddd0*/  IMAD.MOV.U32 R9, RZ, RZ, R16 ;  /* 0x000000ffff097224 */ /* 0x000fe200078e0010 */
[----:B------:R-:W3:Y:S01]  /*6dde0*/  LDL.LU R29, [R1+0x5878] ;  /* 0x00587800011d7983 */ /* 0x000ee20000300800 */
[----:B0-----:R-:W-:Y:S02]  /*6ddf0*/  IMAD.MOV.U32 R26, RZ, RZ, R3 ;  /* 0x000000ffff1a7224 */ /* 0x001fe400078e0003 */
[----:B------:R-:W-:Y:S02]  /*6de00*/  IMAD.MOV.U32 R27, RZ, RZ, R0 ;  /* 0x000000ffff1b7224 */ /* 0x000fe400078e0000 */
[----:B------:R-:W-:-:S03]  /*6de10*/  IMAD.MOV.U32 R8, RZ, RZ, R17 ;  /* 0x000000ffff087224 */ /* 0x000fc600078e0011 */
[----:B------:R0:W-:Y:S04]  /*6de20*/  STL.64 [R1+0x5838], R26 ;  /* 0x0058381a01007387 */ /* 0x0001e80000100a00 */
[----:B------:R-:W-:Y:S04]  /*6de30*/  STL.64 [R1+0x5830], R24 ;  /* 0x0058301801007387 */ /* 0x000fe80000100a00 */
[----:B0-----:R-:W4:Y:S04]  /*6de40*/  LDL.LU.64 R26, [R1+0xa8] ;  /* 0x0000a800011a7983 */ /* 0x001f280000300a00 */
[----:B------:R-:W2:Y:S01]  /*6de50*/  LDL.LU.64 R16, [R1+0x5870] ;  /* 0x0058700001107983 */ /* 0x000ea20000300a00 */
[----:B------:R-:W-:-:S02]  /*6de60*/  IMAD.MOV.U32 R3, RZ, RZ, R18 ;  /* 0x000000ffff037224 */ /* 0x000fc400078e0012 */
[----:B------:R-:W-:-:S03]  /*6de70*/  IMAD.MOV.U32 R0, RZ, RZ, R19 ;  /* 0x000000ffff007224 */ /* 0x000fc600078e0013 */
[----:B------:R-:W-:Y:S04]  /*6de80*/  STL [R1+0x5784], R3 ;  /* 0x0057840301007387 */ /* 0x000fe80000100800 */
[----:B------:R-:W-:Y:S04]  /*6de90*/  STL [R1+0x5780], R8 ;  /* 0x0057800801007387 */ /* 0x000fe80000100800 */
[----:B------:R-:W-:Y:S04]  /*6dea0*/  STL [R1+0x576c], R9 ;  /* 0x00576c0901007387 */ /* 0x000fe80000100800 */
[----:B------:R-:W3:Y:S01]  /*6deb0*/  LDL.LU.64 R10, [R1+0x88] ;  /* 0x00008800010a7983 */ /* 0x000ee20000300a00 */
[----:B--2---:R-:W-:Y:S03]  /*6dec0*/  HMMA.16816.F32.BF16 R16, R4, R16, R20 ;  /* 0x000000100410723c */ /* 0x004fe60000041814 */
[----:B------:R-:W2:Y:S04]  /*6ded0*/  LDL.LU.64 R22, [R1+0x5868] ;  /* 0x0058680001167983 */ /* 0x000ea80000300a00 */
[----:B------:R-:W2:-:S12]  /*6dee0*/  LDL.LU.64 R20, [R1+0x5860] ;  /* 0x0058600001147983 */ /* 0x000e980000300a00 */
[----:B------:R-:W-:Y:S04]  /*6def0*/  STL.64 [R1+0x2b0], R16 ;  /* 0x0002b01001007387 */ /* 0x000fe80000100a00 */
[----:B------:R0:W-:Y:S04]  /*6df00*/  STL.64 [R1+0x2b8], R18 ;  /* 0x0002b81201007387 */ /* 0x0001e80000100a00 */
[----:B0-----:R-:W2:Y:S04]  /*6df10*/  LDL.LU.64 R18, [R1+0x5858] ;  /* 0x0058580001127983 */ /* 0x001ea80000300a00 */
[----:B------:R-:W2:Y:S02]  /*6df20*/  LDL.LU.64 R16, [R1+0x5850] ;  /* 0x0058500001107983 */ /* 0x000ea40000300a00 */
[----:B--2---:R-:W-:Y:S02]  /*6df30*/  HMMA.16816.F32.BF16 R4, R4, R16, R20 ;  /* 0x000000100404723c */ /* 0x004fe40000041814 */
[----:B------:R-:W2:Y:S04]  /*6df40*/  LDL.LU.64 R22, [R1+0x5848] ;  /* 0x0058480001167983 */ /* 0x000ea80000300a00 */
[----:B------:R-:W2:Y:S04]  /*6df50*/  LDL.LU.64 R20, [R1+0x5840] ;  /* 0x0058400001147983 */ /* 0x000ea80000300a00 */
[----:B------:R-:W-:Y:S04]  /*6df60*/  STL.64 [R1+0x5708], R18 ;  /* 0x0057081201007387 */ /* 0x000fe80000100a00 */
[----:B------:R-:W3:Y:S05]  /*6df70*/  LDL.LU R16, [R1+0x280] ;  /* 0x0002800001107983 */ /* 0x000eea0000300800 */
[----:B------:R-:W-:Y:S04]  /*6df80*/  STL.64 [R1+0x2a0], R4 ;  /* 0x0002a00401007387 */ /* 0x000fe80000100a00 */
[----:B------:R4:W-:Y:S04]  /*6df90*/  STL.64 [R1+0x2a8], R6 ;  /* 0x0002a80601007387 */ /* 0x0009e80000100a00 */
[----:B------:R-:W3:Y:S01]  /*6dfa0*/  LDL.LU R17, [R1+0x284] ;  /* 0x0002840001117983 */ /* 0x000ee20000300800 */
[----:B----4-:R-:W-:-:S02]  /*6dfb0*/  IMAD.MOV.U32 R7, RZ, RZ, R26 ;  /* 0x000000ffff077224 */ /* 0x010fc400078e001a */
[----:B------:R-:W-:Y:S01]  /*6dfc0*/  IMAD.MOV.U32 R6, RZ, RZ, R27 ;  /* 0x000000ffff067224 */ /* 0x000fe200078e001b */
[----:B--2---:R-:W-:Y:S01]  /*6dfd0*/  HMMA.16816.F32.BF16 R12, R20, R26, R12 ;  /* 0x0000001a140c723c */ /* 0x004fe2000004180c */
[----:B------:R-:W2:Y:S04]  /*6dfe0*/  LDL.LU.64 R26, [R1+0x5838] ;  /* 0x00583800011a7983 */ /* 0x000ea80000300a00 */
[----:B------:R-:W2:-:S14]  /*6dff0*/  LDL.LU.64 R24, [R1+0x5830] ;  /* 0x0058300001187983 */ /* 0x000e9c0000300a00 */
[----:B------:R-:W-:Y:S01]  /*6e000*/  STL.64 [R1+0x290], R12 ;  /* 0x0002900c01007387 */ /* 0x000fe20000100a00 */
[----:B------:R-:W-:-:S03]  /*6e010*/  IMAD.MOV.U32 R4, RZ, RZ, R15 ;  /* 0x000000ffff047224 */ /* 0x000fc600078e000f */
[----:B------:R0:W-:Y:S04]  /*6e020*/  STL [R1+0x298], R14 ;  /* 0x0002980e01007387 */ /* 0x0001e80000100800 */
[----:B0-----:R-:W4:Y:S01]  /*6e030*/  LDL.LU.64 R14, [R1+0x5828] ;  /* 0x00582800010e7983 */ /* 0x001f220000300a00 */
[----:B---3--:R-:W-:Y:S02]  /*6e040*/  IMAD.MOV.U32 R18, RZ, RZ, R29 ;  /* 0x000000ffff127224 */ /* 0x008fe400078e001d */
[----:B------:R-:W-:Y:S01]  /*6e050*/  IMAD.MOV.U32 R19, RZ, RZ, R28 ;  /* 0x000000ffff137224 */ /* 0x000fe200078e001c */
[----:B------:R0:W-:Y:S06]  /*6e060*/  STL [R1+0x55d0], R4 ;  /* 0x0055d00401007387 */ /* 0x0001ec0000100800 */
[----:B----4-:R-:W-:Y:S01]  /*6e070*/  HMMA.16816.F32.BF16 R16, R20, R14, R16 ;  /* 0x0000000e1410723c */ /* 0x010fe20000041810 */
[----:B0-----:R-:W-:-:S15]  /*6e080*/  IMAD.MOV.U32 R4, RZ, RZ, R15 ;  /* 0x000000ffff047224 */ /* 0x001fde00078e000f */
[----:B------:R-:W-:-:S03]  /*6e090*/  NOP ;  /* 0x0000000000007918 */ /* 0x000fc60000000000 */
[----:B------:R0:W-:Y:S04]  /*6e0a0*/  STL.64 [R1+0x280], R16 ;  /* 0x0002801001007387 */ /* 0x0001e80000100a00 */
[----:B------:R-:W-:Y:S01]  /*6e0b0*/  STL.64 [R1+0x288], R18 ;  /* 0x0002881201007387 */ /* 0x000fe20000100a00 */
[----:B0-----:R-:W-:-:S03]  /*6e0c0*/  IMAD.MOV.U32 R16, RZ, RZ, R14 ;  /* 0x000000ffff107224 */ /* 0x001fc600078e000e */
[----:B------:R-:W3:Y:S04]  /*6e0d0*/  LDL.LU.64 R14, [R1+0x5820] ;  /* 0x00582000010e7983 */ /* 0x000ee80000300a00 */
[----:B------:R-:W3:Y:S02]  /*6e0e0*/  LDL.LU.64 R12, [R1+0x5818] ;  /* 0x00581800010c7983 */ /* 0x000ee40000300a00 */
[----:B---3--:R-:W-:-:S15]  /*6e0f0*/  HMMA.16816.F32.BF16 R12, R20, R10, R12 ;  /* 0x0000000a140c723c */ /* 0x008fde000004180c */
[----:B------:R-:W-:-:S04]  /*6e100*/  NOP ;  /* 0x0000000000007918 */ /* 0x000fc80000000000 */
[----:B------:R-:W-:Y:S04]  /*6e110*/  STL.64 [R1+0x270], R12 ;  /* 0x0002700c01007387 */ /* 0x000fe80000100a00 */
[----:B------:R0:W-:Y:S04]  /*6e120*/  STL.64 [R1+0x278], R14 ;  /* 0x0002780e01007387 */ /* 0x0001e80000100a00 */
[----:B0-----:R-:W2:Y:S04]  /*6e130*/  LDL.LU.64 R14, [R1+0x5810] ;  /* 0x00581000010e7983 */ /* 0x001ea80000300a00 */
[----:B------:R-:W3:Y:S01]  /*6e140*/  LDL R5, [R1+0x374] ;  /* 0x0003740001057983 */ /* 0x000ee20000100800 */
[----:B------:R-:W-:-:S02]  /*6e150*/  IMAD.MOV.U32 R18, RZ, RZ, R10 ;  /* 0x000000ffff127224 */ /* 0x000fc400078e000a */
[----:B------:R-:W-:Y:S02]  /*6e160*/  IMAD.MOV.U32 R17, RZ, RZ, R11 ;  /* 0x000000ffff117224 */ /* 0x000fe400078e000b */
[----:B--2---:R-:W-:Y:S01]  /*6e170*/  HMMA.16816.F32.BF16 R8, R20, R14, R24 ;  /* 0x0000000e1408723c */ /* 0x004fe20000041818 */
[----:B---3--:R0:W-:Y:S02]  /*6e180*/  STL [R1+0x5728], R5 ;  /* 0x0057280501007387 */ /* 0x0081e40000100800 */
[----:B0-----:R-:W-:-:S15]  /*6e190*/  IMAD.MOV.U32 R5, RZ, RZ, R15 ;  /* 0x000000ffff057224 */ /* 0x001fde00078e000f */
[----:B------:R-:W-:Y:S01]  /*6e1a0*/  NOP ;  /* 0x0000000000007918 */ /* 0x000fe20000000000 */
[----:B------:R-:W-:Y:S04]  /*6e1b0*/  STL.64 [R1+0x260], R8 ;  /* 0x0002600801007387 */ /* 0x000fe80000100a00 */
[----:B------:R-:W-:Y:S04]  /*6e1c0*/  STL.64 [R1+0x5790], R6 ;  /* 0x0057900601007387 */ /* 0x000fe80000100a00 */
[----:B------:R0:W-:Y:S01]  /*6e1d0*/  STL.64 [R1+0x5788], R4 ;  /* 0x0057880401007387 */ /* 0x0001e20000100a00 */
[----:B------:R-:W-:Y:S02]  /*6e1e0*/  IMAD.MOV.U32 R19, RZ, RZ, R14 ;  /* 0x000000ffff137224 */ /* 0x000fe400078e000e */
[----:B------:R-:W-:Y:S01]  /*6e1f0*/  IMAD.MOV.U32 R29, RZ, RZ, R10 ;  /* 0x000000ffff1d7224 */ /* 0x000fe200078e000a */
[----:B0-----:R-:W2:Y:S04]  /*6e200*/  LDL.LU R4, [R1+0x1f0] ;  /* 0x0001f00001047983 */ /* 0x001ea80000300800 */
[----:B------:R-:W2:Y:S04]  /*6e210*/  LDL.LU R5, [R1+0x1f4] ;  /* 0x0001f40001057983 */ /* 0x000ea80000300800 */
[----:B------:R-:W3:Y:S04]  /*6e220*/  LDL.LU R6, [R1+0x1f8] ;  /* 0x0001f80001067983 */ /* 0x000ee80000300800 */
[----:B------:R-:W3:Y:S04]  /*6e230*/  LDL.LU R7, [R1+0x1fc] ;  /* 0x0001fc0001077983 */ /* 0x000ee80000300800 */
[----:B------:R-:W4:Y:S04]  /*6e240*/  LDL.LU R12, [R1+0x210] ;  /* 0x00021000010c7983 */ /* 0x000f280000300800 */
[----:B------:R-:W4:Y:S04]  /*6e250*/  LDL.LU R13, [R1+0x214] ;  /* 0x00021400010d7983 */ /* 0x000f280000300800 */
[----:B------:R-:W2:Y:S01]  /*6e260*/  LDL.LU R14, [R1+0x218] ;  /* 0x00021800010e7983 */ /* 0x000ea20000300800 */
[----:B------:R-:W-:-:S03]  /*6e270*/  IMAD.MOV.U32 R28, RZ, RZ, R11 ;  /* 0x000000ffff1c7224 */ /* 0x000fc600078e000b */
[----:B------:R-:W2:Y:S04]  /*6e280*/  LDL.LU R15, [R1+0x21c] ;  /* 0x00021c00010f7983 */ /* 0x000ea80000300800 */
[----:B------:R-:W2:Y:S04]  /*6e290*/  LDL.LU R8, [R1+0x230] ;  /* 0x0002300001087983 */ /* 0x000ea80000300800 */
[----:B------:R-:W2:Y:S04]  /*6e2a0*/  LDL.LU R9, [R1+0x234] ;  /* 0x0002340001097983 */ /* 0x000ea80000300800 */
[----:B------:R-:W2:Y:S04]  /*6e2b0*/  LDL.LU R10, [R1+0x238] ;  /* 0x00023800010a7983 */ /* 0x000ea80000300800 */
[----:B------:R-:W2:Y:S04]  /*6e2c0*/  LDL.LU R11, [R1+0x23c] ;  /* 0x00023c00010b7983 */ /* 0x000ea80000300800 */
[----:B------:R-:W3:Y:S04]  /*6e2d0*/  LDL.LU R24, [R1+0x250] ;  /* 0x0002500001187983 */ /* 0x000ee80000300800 */
[----:B------:R-:W3:Y:S04]  /*6e2e0*/  LDL.LU R25, [R1+0x254] ;  /* 0x0002540001197983 */ /* 0x000ee80000300800 */
[----:B------:R-:W3:Y:S04]  /*6e2f0*/  LDL.LU R26, [R1+0x258] ;  /* 0x00025800011a7983 */ /* 0x000ee80000300800 */
[----:B------:R-:W3:Y:S04]  /*6e300*/  LDL.LU R27, [R1+0x25c] ;  /* 0x00025c00011b7983 */ /* 0x000ee80000300800 */
[----:B--2---:R0:W-:Y:S04]  /*6e310*/  STL.64 [R1+0x57f0], R10 ;  /* 0x0057f00a01007387 */ /* 0x0041e80000100a00 */
[----:B------:R-:W-:Y:S04]  /*6e320*/  STL.64 [R1+0x57e8], R8 ;  /* 0x0057e80801007387 */ /* 0x000fe80000100a00 */
[----:B0-----:R-:W2:Y:S04]  /*6e330*/  LDL.LU.64 R10, [R1+0x58] ;  /* 0x00005800010a7983 */ /* 0x001ea80000300a00 */
[----:B--2---:R0:W-:Y:S04]  /*6e340*/  STL.64 [R1+0x5800], R10 ;  /* 0x0058000a01007387 */ /* 0x0041e80000100a00 */
[----:B0-----:R-:W2:Y:S04]  /*6e350*/  LDL.LU.64 R10, [R1+0x68] ;  /* 0x00006800010a7983 */ /* 0x001ea80000300a00 */
[----:B------:R0:W-:Y:S04]  /*6e360*/  STL.64 [R1+0x57d0], R14 ;  /* 0x0057d00e01007387 */ /* 0x0001e80000100a00 */
[----:B----4-:R-:W-:Y:S04]  /*6e370*/  STL.64 [R1+0x57c8], R12 ;  /* 0x0057c80c01007387 */ /* 0x010fe80000100a00 */
[----:B0-----:R-:W4:Y:S04]  /*6e380*/  LDL.LU.64 R14, [R1+0x38] ;  /* 0x00003800010e7983 */ /* 0x001f280000300a00 */
[----:B----4-:R0:W-:Y:S04]  /*6e390*/  STL.64 [R1+0x57e0], R14 ;  /* 0x0057e00e01007387 */ /* 0x0101e80000100a00 */
[----:B0-----:R-:W4:Y:S04]  /*6e3a0*/  LDL.LU.64 R14, [R1+0x48] ;  /* 0x00004800010e7983 */ /* 0x001f280000300a00 */
[----:B----4-:R0:W-:Y:S04]  /*6e3b0*/  STL.64 [R1+0x57f8], R14 ;  /* 0x0057f80e01007387 */ /* 0x0101e80000100a00 */
[----:B------:R-:W4:Y:S04]  /*6e3c0*/  LDL.LU R12, [R1+0x240] ;  /* 0x00024000010c7983 */ /* 0x000f280000300800 */
[----:B------:R-:W4:Y:S04]  /*6e3d0*/  LDL.LU R13, [R1+0x244] ;  /* 0x00024400010d7983 */ /* 0x000f280000300800 */
[----:B0-----:R-:W4:Y:S04]  /*6e3e0*/  LDL.LU R14, [R1+0x248] ;  /* 0x00024800010e7983 */ /* 0x001f280000300800 */
[----:B------:R-:W4:Y:S04]  /*6e3f0*/  LDL.LU R15, [R1+0x24c] ;  /* 0x00024c00010f7983 */ /* 0x000f280000300800 */
[----:B---3--:R0:W-:Y:S04]  /*6e400*/  STL.64 [R1+0x57a0], R6 ;  /* 0x0057a00601007387 */ /* 0x0081e80000100a00 */
[----:B------:R-:W-:Y:S04]  /*6e410*/  STL.64 [R1+0x5798], R4 ;  /* 0x0057980401007387 */ /* 0x000fe80000100a00 */
[----:B0-----:R-:W3:Y:S04]  /*6e420*/  LDL.LU.64 R6, [R1+0x18] ;  /* 0x0000180001067983 */ /* 0x001ee80000300a00 */
[----:B---3--:R0:W-:Y:S04]  /*6e430*/  STL.64 [R1+0x57b8], R6 ;  /* 0x0057b80601007387 */ /* 0x0081e80000100a00 */
[----:B0-----:R-:W3:Y:S01]  /*6e440*/  LDL.LU.64 R6, [R1+0x28] ;  /* 0x0000280001067983 */ /* 0x001ee20000300a00 */
[----:B--2---:R-:W-:Y:S03]  /*6e450*/  HMMA.16816.F32.BF16 R24, R20, R10, R24 ;  /* 0x0000000a1418723c */ /* 0x004fe60000041818 */
[----:B---3--:R0:W-:Y:S04]  /*6e460*/  STL.64 [R1+0x57d8], R6 ;  /* 0x0057d80601007387 */ /* 0x0081e80000100a00 */
[----:B------:R-:W2:Y:S04]  /*6e470*/  LDL.LU R4, [R1+0x220] ;  /* 0x0002200001047983 */ /* 0x000ea80000300800 */
[----:B------:R-:W2:Y:S04]  /*6e480*/  LDL.LU R5, [R1+0x224] ;  /* 0x0002240001057983 */ /* 0x000ea80000300800 */
[----:B0-----:R-:W2:Y:S04]  /*6e490*/  LDL.LU R6, [R1+0x228] ;  /* 0x0002280001067983 */ /* 0x001ea80000300800 */
[----:B------:R-:W2:Y:S04]  /*6e4a0*/  LDL.LU R7, [R1+0x22c] ;  /* 0x00022c0001077983 */ /* 0x000ea80000300800 */
[----:B------:R-:W-:Y:S04]  /*6e4b0*/  STL.64 [R1+0x5778], R18 ;  /* 0x0057781201007387 */ /* 0x000fe80000100a00 */
[----:B------:R0:W-:Y:S04]  /*6e4c0*/  STL.64 [R1+0x5770], R16 ;  /* 0x0057701001007387 */ /* 0x0001e80000100a00 */
[----:B0-----:R-:W3:Y:S04]  /*6e4d0*/  LDL.LU R16, [R1+0x1e0] ;  /* 0x0001e00001107983 */ /* 0x001ee80000300800 */
[----:B------:R-:W3:Y:S04]  /*6e4e0*/  LDL.LU R17, [R1+0x1e4] ;  /* 0x0001e40001117983 */ /* 0x000ee80000300800 */
[----:B------:R-:W2:Y:S04]  /*6e4f0*/  LDL.LU R18, [R1+0x1e8] ;  /* 0x0001e80001127983 */ /* 0x000ea80000300800 */
[----:B------:R-:W2:Y:S04]  /*6e500*/  LDL.LU R19, [R1+0x1ec] ;  /* 0x0001ec0001137983 */ /* 0x000ea80000300800 */
[----:B--2---:R-:W-:Y:S04]  /*6e510*/  STL.64 [R1+0x57b0], R18 ;  /* 0x0057b01201007387 */ /* 0x004fe80000100a00 */
[----:B---3--:R0:W-:Y:S04]  /*6e520*/  STL.64 [R1+0x57a8], R16 ;  /* 0x0057a81001007387 */ /* 0x0081e80000100a00 */
[----:B0-----:R-:W2:Y:S04]  /*6e530*/  LDL.LU R16, [R1+0x200] ;  /* 0x0002000001107983 */ /* 0x001ea80000300800 */
[----:B------:R-:W2:Y:S04]  /*6e540*/  LDL.LU R17, [R1+0x204] ;  /* 0x0002040001117983 */ /* 0x000ea80000300800 */
[----:B------:R-:W2:Y:S04]  /*6e550*/  LDL.LU R18, [R1+0x208] ;  /* 0x0002080001127983 */ /* 0x000ea80000300800 */
[----:B------:R-:W2:Y:S04]  /*6e560*/  LDL.LU R19, [R1+0x20c] ;  /* 0x00020c0001137983 */ /* 0x000ea80000300800 */
[----:B------:R-:W-:Y:S04]  /*6e570*/  STL [R1+0x55d8], R28 ;  /* 0x0055d81c01007387 */ /* 0x000fe80000100800 */
[----:B------:R-:W-:Y:S04]  /*6e580*/  STL [R1+0x55d4], R29 ;  /* 0x0055d41d01007387 */ /* 0x000fe80000100800 */
[----:B------:R0:W-:Y:S04]  /*6e590*/  STL.64 [R1+0x250], R24 ;  /* 0x0002501801007387 */ /* 0x0001e80000100a00 */
[----:B------:R1:W-:Y:S01]  /*6e5a0*/  STL.64 [R1+0x258], R26 ;  /* 0x0002581a01007387 */ /* 0x0003e20000100a00 */
[----:B0-----:R-:W-:-:S02]  /*6e5b0*/  IMAD.MOV.U32 R25, RZ, RZ, R10 ;  /* 0x000000ffff197224 */ /* 0x001fc400078e000a */
[----:B------:R-:W-:Y:S01]  /*6e5c0*/  IMAD.MOV.U32 R24, RZ, RZ, R11 ;  /* 0x000000ffff187224 */ /* 0x000fe200078e000b */
[----:B-1----:R-:W3:Y:S04]  /*6e5d0*/  LDL.LU.64 R26, [R1+0x5808] ;  /* 0x00580800011a7983 */ /* 0x002ee80000300a00 */
[----:B------:R-:W4:Y:S02]  /*6e5e0*/  LDL.LU.64 R10, [R1+0x5800] ;  /* 0x00580000010a7983 */ /* 0x000f240000300a00 */
[----:B----4-:R-:W-:Y:S01]  /*6e5f0*/  HMMA.16816.F32.BF16 R12, R20, R10, R12 ;  /* 0x0000000a140c723c */ /* 0x010fe2000004180c */
[----:B------:R-:W-:Y:S02]  /*6e600*/  IMAD.MOV.U32 R29, RZ, RZ, R10 ;  /* 0x000000ffff1d7224 */ /* 0x000fe400078e000a */
[----:B------:R-:W-:-:S15]  /*6e610*/  IMAD.MOV.U32 R28, RZ, RZ, R11 ;  /* 0x000000ffff1c7224 */ /* 0x000fde00078e000b */
[----:B------:R-:W-:Y:S01]  /*6e620*/  NOP ;  /* 0x0000000000007918 */ /* 0x000fe20000000000 */
[----:B------:R-:W-:Y:S04]  /*6e630*/  STL.64 [R1+0x240], R12 ;  /* 0x0002400c01007387 */ /* 0x000fe80000100a00 */
[----:B------:R0:W-:Y:S04]  /*6e640*/  STL.64 [R1+0x248], R14 ;  /* 0x0002480e01007387 */ /* 0x0001e80000100a00 */
[----:B0-----:R-:W4:Y:S04]  /*6e650*/  LDL.LU.64 R14, [R1+0x57f8] ;  /* 0x0057f800010e7983 */ /* 0x001f280000300a00 */
[----:B------:R-:W4:Y:S04]  /*6e660*/  LDL.LU.64 R10, [R1+0x57f0] ;  /* 0x0057f000010a7983 */ /* 0x000f280000300a00 */
[----:B------:R-:W4:Y:S02]  /*6e670*/  LDL.LU.64 R8, [R1+0x57e8] ;  /* 0x0057e80001087983 */ /* 0x000f240000300a00 */
[----:B----4-:R-:W-:-:S15]  /*6e680*/  HMMA.16816.F32.BF16 R8, R20, R14, R8 ;  /* 0x0000000e1408723c */ /* 0x010fde0000041808 */
[----:B------:R-:W-:-:S04]  /*6e690*/  NOP ;  /* 0x0000000000007918 */ /* 0x000fc80000000000 */
[----:B------:R-:W-:Y:S04]  /*6e6a0*/  STL.64 [R1+0x230], R8 ;  /* 0x0002300801007387 */ /* 0x000fe80000100a00 */
[----:B------:R0:W-:Y:S02]  /*6e6b0*/  STL.64 [R1+0x238], R10 ;  /* 0x0002380a01007387 */ /* 0x0001e40000100a00 */
[----:B0-----:R-:W-:Y:S02]  /*6e6c0*/  IMAD.MOV.U32 R10, RZ, RZ, R14 ;  /* 0x000000ffff0a7224 */ /* 0x001fe400078e000e */
[----:B------:R-:W-:Y:S02]  /*6e6d0*/  IMAD.MOV.U32 R11, RZ, RZ, R15 ;  /* 0x000000ffff0b7224 */ /* 0x000fe400078e000f */
[----:B------:R-:W4:Y:S02]  /*6e6e0*/  LDL.LU.64 R14, [R1+0x57e0] ;  /* 0x0057e000010e7983 */ /* 0x000f240000300a00 */
[----:B----4-:R-:W-:Y:S01]  /*6e6f0*/  HMMA.16816.F32.BF16 R4, R20, R14, R4 ;  /* 0x0000000e1404723c */ /* 0x010fe20000041804 */
[----:B------:R-:W-:-:S02]  /*6e700*/  IMAD.MOV.U32 R9, RZ, RZ, R14 ;  /* 0x000000ffff097224 */ /* 0x000fc400078e000e */
        /* <DEDUP_REMOVED lines=9> */
[----:B------:R0:W-:Y:S04]  /*6e7a0*/  STL.64 [R1+0x310], R12 ;  /* 0x0003100c01007387 */ /* 0x0001e80000100a00 */
[----:B------:R1:W-:Y:S01]  /*6e7b0*/  STL.64 [R1+0x318], R14 ;  /* 0x0003180e01007387 */ /* 0x0003e20000100a00 */
[----:B0-----:R-:W-:Y:S02]  /*6e7c0*/  IMAD.MOV.U32 R13, RZ, RZ, R6 ;  /* 0x000000ffff0d7224 */ /* 0x001fe400078e0006 */
[----:B------:R-:W-:Y:S01]  /*6e7d0*/  IMAD.MOV.U32 R12, RZ, RZ, R7 ;  /* 0x000000ffff0c7224 */ /* 0x000fe200078e0007 */
[----:B-1----:R-:W4:Y:S04]  /*6e7e0*/  LDL.LU.64 R14, [R1+0x57c0] ;  /* 0x0057c000010e7983 */ /* 0x002f280000300a00 */
[----:B------:R-:W2:Y:S02]  /*6e7f0*/  LDL.LU.64 R6, [R1+0x57b8] ;  /* 0x0057b80001067983 */ /* 0x000ea40000300a00 */
[----:B--2---:R-:W-:Y:S01]  /*6e800*/  HMMA.16816.F32.BF16 R16, R20, R6, R16 ;  /* 0x000000061410723c */ /* 0x004fe20000041810 */
[----:B------:R-:W-:-:S02]  /*6e810*/  IMAD.MOV.U32 R3, RZ, RZ, R6 ;  /* 0x000000ffff037224 */ /* 0x000fc400078e0006 */
[----:B------:R-:W-:-:S15]  /*6e820*/  IMAD.MOV.U32 R8, RZ, RZ, R7 ;  /* 0x000000ffff087224 */ /* 0x000fde00078e0007 */
[----:B------:R-:W-:Y:S01]  /*6e830*/  NOP ;  /* 0x0000000000007918 */ /* 0x000fe20000000000 */
[----:B------:R-:W-:Y:S04]  /*6e840*/  STL.64 [R1+0x300], R16 ;  /* 0x0003001001007387 */ /* 0x000fe80000100a00 */
[----:B------:R0:W-:Y:S04]  /*6e850*/  STL.64 [R1+0x308], R18 ;  /* 0x0003081201007387 */ /* 0x0001e80000100a00 */
[----:B0-----:R-:W4:Y:S04]  /*6e860*/  LDL.LU.64 R18, [R1+0x57b0] ;  /* 0x0057b00001127983 */ /* 0x001f280000300a00 */
[----:B------:R-:W4:Y:S04]  /*6e870*/  LDL.LU.64 R16, [R1+0x57a8] ;  /* 0x0057a80001107983 */ /* 0x000f280000300a00 */
[----:B------:R-:W3:Y:S04]  /*6e880*/  LDL.LU.64 R6, [R1+0x57a0] ;  /* 0x0057a00001067983 */ /* 0x000ee80000300a00 */
[----:B------:R-:W3:Y:S02]  /*6e890*/  LDL.LU.64 R4, [R1+0x5798] ;  /* 0x0057980001047983 */ /* 0x000ee40000300a00 */
[C---:B---3--:R-:W-:Y:S08]  /*6e8a0*/  HMMA.16816.F32.BF16 R4, R20.reuse, R26, R4 ;  /* 0x0000001a1404723c */ /* 0x048ff00000041804 */
[----:B----4-:R-:W-:Y:S11]  /*6e8b0*/  HMMA.16816.F32.BF16 R16, R20, R14, R16 ;  /* 0x0000000e1410723c */ /* 0x010ff60000041810 */
[----:B------:R-:W-:Y:S04]  /*6e8c0*/  STL.64 [R1+0x2f0], R4 ;  /* 0x0002f00401007387 */ /* 0x000fe80000100a00 */
[----:B------:R0:W-:Y:S04]  /*6e8d0*/  STL.64 [R1+0x2f8], R6 ;  /* 0x0002f80601007387 */ /* 0x0001e80000100a00 */
[----:B0-----:R-:W2:Y:S04]  /*6e8e0*/  LDL.LU.64 R6, [R1+0x5790] ;  /* 0x0057900001067983 */ /* 0x001ea80000300a00 */
[----:B------:R-:W3:Y:S04]  /*6e8f0*/  LDL.LU.64 R4, [R1+0x5788] ;  /* 0x0057880001047983 */ /* 0x000ee80000300a00 */
[----:B------:R0:W-:Y:S02]  /*6e900*/  STL.64 [R1+0x55f8], R26 ;  /* 0x0055f81a01007387 */ /* 0x0001e40000100a00 */
[----:B0-----:R-:W-:-:S02]  /*6e910*/  IMAD.MOV.U32 R26, RZ, RZ, R3 ;  /* 0x000000ffff1a7224 */ /* 0x001fc400078e0003 */
[----:B------:R-:W-:Y:S01]  /*6e920*/  IMAD.MOV.U32 R27, RZ, RZ, R8 ;  /* 0x000000ffff1b7224 */ /* 0x000fe200078e0008 */
[----:B------:R-:W4:Y:S04]  /*6e930*/  LDL.LU R3, [R1+0x5784] ;  /* 0x0057840001037983 */ /* 0x000f280000300800 */
[----:B------:R-:W2:Y:S04]  /*6e940*/  LDL.LU R8, [R1+0x5780] ;  /* 0x0057800001087983 */ /* 0x000ea80000300800 */
[----:B------:R0:W-:Y:S04]  /*6e950*/  STL.64 [R1+0x5610], R26 ;  /* 0x0056101a01007387 */ /* 0x0001e80000100a00 */
[----:B------:R-:W-:Y:S04]  /*6e960*/  STL.64 [R1+0x2e0], R16 ;  /* 0x0002e01001007387 */ /* 0x000fe80000100a00 */
[----:B------:R1:W-:Y:S01]  /*6e970*/  STL.64 [R1+0x2e8], R18 ;  /* 0x0002e81201007387 */ /* 0x0003e20000100a00 */
[----:B0-----:R-:W-:-:S02]  /*6e980*/  IMAD.MOV.U32 R26, RZ, RZ, R13 ;  /* 0x000000ffff1a7224 */ /* 0x001fc400078e000d */
[----:B------:R-:W-:Y:S01]  /*6e990*/  IMAD.MOV.U32 R27, RZ, RZ, R12 ;  /* 0x000000ffff1b7224 */ /* 0x000fe200078e000c */
[----:B-1----:R-:W2:Y:S04]  /*6e9a0*/  LDL.LU.64 R18, [R1+0x5778] ;  /* 0x0057780001127983 */ /* 0x002ea80000300a00 */
[----:B------:R-:W2:Y:S04]  /*6e9b0*/  LDL.LU.64 R16, [R1+0x5770] ;  /* 0x0057700001107983 */ /* 0x000ea80000300a00 */
[----:B------:R-:W-:Y:S04]  /*6e9c0*/  STL.64 [R1+0x5628], R26 ;  /* 0x0056281a01007387 */ /* 0x000fe80000100a00 */
[----:B------:R0:W-:Y:S04]  /*6e9d0*/  STL.64 [R1+0x55f0], R14 ;  /* 0x0055f00e01007387 */ /* 0x0001e80000100a00 */
[----:B------:R-:W2:Y:S04]  /*6e9e0*/  LDL.LU R12, [R1+0xd0] ;  /* 0x0000d000010c7983 */ /* 0x000ea80000300800 */
[----:B------:R-:W2:Y:S04]  /*6e9f0*/  LDL.LU R13, [R1+0xd4] ;  /* 0x0000d400010d7983 */ /* 0x000ea80000300800 */
[----:B0-----:R-:W2:Y:S04]  /*6ea00*/  LDL.LU R14, [R1+0xd8] ;  /* 0x0000d800010e7983 */ /* 0x001ea80000300800 */
[----:B------:R-:W2:Y:S01]  /*6ea10*/  LDL.LU R15, [R1+0xdc] ;  /* 0x0000dc00010f7983 */ /* 0x000ea20000300800 */
[----:B------:R-:W-:-:S02]  /*6ea20*/  IMAD.MOV.U32 R26, RZ, RZ, R9 ;  /* 0x000000ffff1a7224 */ /* 0x000fc400078e0009 */
[----:B------:R-:W-:Y:S01]  /*6ea30*/  IMAD.MOV.U32 R27, RZ, RZ, R2 ;  /* 0x000000ffff1b7224 */ /* 0x000fe200078e0002 */
[----:B------:R-:W3:Y:S04]  /*6ea40*/  LDL.LU R9, [R1+0x576c] ;  /* 0x00576c0001097983 */ /* 0x000ee80000300800 */
        /* <DEDUP_REMOVED lines=14> */
[----:B------:R-:W-:-:S05]  /*6eb30*/  IMAD.MOV.U32 R27, RZ, RZ, R28 ;  /* 0x000000ffff1b7224 */ /* 0x000fca00078e001c */
        /* <DEDUP_REMOVED lines=14> */
[----:B------:R-:W-:-:S02]  /*6ec20*/  IMAD.MOV.U32 R26, RZ, RZ, R19 ;  /* 0x000000ffff1a7224 */ /* 0x000fc400078e0013 */
[----:B---3--:R-:W-:Y:S02]  /*6ec30*/  IMAD.MOV.U32 R27, RZ, RZ, R5 ;  /* 0x000000ffff1b7224 */ /* 0x008fe400078e0005 */
[----:B------:R-:W-:Y:S02]  /*6ec40*/  IMAD.MOV.U32 R14, RZ, RZ, R11 ;  /* 0x000000ffff0e7224 */ /* 0x000fe400078e000b */
[----:B------:R-:W-:Y:S01]  /*6ec50*/  IMAD.MOV.U32 R15, RZ, RZ, R10 ;  /* 0x000000ffff0f7224 */ /* 0x000fe200078e000a */
        /* <DEDUP_REMOVED lines=17> */
[----:B------:R-:W-:Y:S02]  /*6ed70*/  IMAD.MOV.U32 R27, RZ, RZ, R4 ;  /* 0x000000ffff1b7224 */ /* 0x000fe400078e0004 */
[----:B---3--:R-:W-:Y:S02]  /*6ed80*/  IMAD.MOV.U32 R14, RZ, RZ, R10 ;  /* 0x000000ffff0e7224 */ /* 0x008fe400078e000a */
        /* <DEDUP_REMOVED lines=10> */
[----:B------:R-:W2:Y:S01]  /*6ee30*/  LDL.64 R18, [R1+0x1b8] ;  /* 0x0001b80001127983 */ /* 0x000ea20000100a00 */
[----:B------:R-:W-:-:S02]  /*6ee40*/  IMAD.MOV.U32 R26, RZ, RZ, R7 ;  /* 0x000000ffff1a7224 */ /* 0x000fc400078e0007 */
[----:B------:R-:W-:Y:S01]  /*6ee50*/  IMAD.MOV.U32 R27, RZ, RZ, R6 ;  /* 0x000000ffff1b7224 */ /* 0x000fe200078e0006 */
[----:B--2---:R-:W-:Y:S04]  /*6ee60*/  STL.64 [R1+0x5720], R18 ;  /* 0x0057201201007387 */ /* 0x004fe80000100a00 */
[----:B------:R0:W-:Y:S04]  /*6ee70*/  STL.64 [R1+0x5700], R26 ;  /* 0x0057001a01007387 */ /* 0x0001e80000100a00 */
        /* <DEDUP_REMOVED lines=14> */
[----:B------:R-:W2:Y:S04]  /*6ef60*/  LDL.LU.64 R18, [R1+0xb8] ;  /* 0x0000b80001127983 */ /* 0x000ea80000300a00 */
[----:B------:R-:W-:Y:S04]  /*6ef70*/  STL.64 [R1+0x5718], R26 ;  /* 0x0057181a01007387 */ /* 0x000fe80000100a00 */
[----:B------:R0:W-:Y:S04]  /*6ef80*/  STL.64 [R1+0x5710], R24 ;  /* 0x0057101801007387 */ /* 0x0001e80000100a00 */
[----:B0-----:R-:W2:Y:S04]  /*6ef90*/  LDL.LU R24, [R1+0x190] ;  /* 0x0001900001187983 */ /* 0x001ea80000300800 */
[----:B------:R-:W2:Y:S04]  /*6efa0*/  LDL.LU R25, [R1+0x194] ;  /* 0x0001940001197983 */ /* 0x000ea80000300800 */
[----:B------:R-:W2:Y:S04]  /*6efb0*/  LDL.LU R26, [R1+0x198] ;  /* 0x00019800011a7983 */ /* 0x000ea80000300800 */
[----:B------:R-:W2:Y:S04]  /*6efc0*/  LDL.LU R27, [R1+0x19c] ;  /* 0x00019c00011b7983 */ /* 0x000ea80000300800 */
[----:B------:R-:W-:Y:S04]  /*6efd0*/  STL.64 [R1+0x5698], R14 ;  /* 0x0056980e01007387 */ /* 0x000fe80000100a00 */
[----:B------:R0:W-:Y:S04]  /*6efe0*/  STL.64 [R1+0x5690], R12 ;  /* 0x0056900c01007387 */ /* 0x0001e80000100a00 */
[----:B0-----:R-:W2:Y:S04]  /*6eff0*/  LDL.LU R12, [R1+0x140] ;  /* 0x00014000010c7983 */ /* 0x001ea80000300800 */
[----:B------:R-:W2:Y:S01]  /*6f000*/  LDL.LU R13, [R1+0x144] ;  /* 0x00014400010d7983 */ /* 0x000ea20000300800 */
[----:B---3--:R-:W-:-:S02]  /*6f010*/  IMAD.MOV.U32 R14, RZ, RZ, R11 ;  /* 0x000000ffff0e7224 */ /* 0x008fc400078e000b */
[----:B------:R-:W-:Y:S01]  /*6f020*/  IMAD.MOV.U32 R15, RZ, RZ, R10 ;  /* 0x000000ffff0f7224 */ /* 0x000fe200078e000a */
[----:B------:R-:W3:Y:S04]  /*6f030*/  LDL.LU R11, [R1+0x574c] ;  /* 0x00574c00010b7983 */ /* 0x000ee80000300800 */
[----:B------:R-:W3:Y:S04]  /*6f040*/  LDL.LU R10, [R1+0x5748] ;  /* 0x00574800010a7983 */ /* 0x000ee80000300800 */
[----:B------:R-:W-:Y:S04]  /*6f050*/  STL.64 [R1+0x56b0], R14 ;  /* 0x0056b00e01007387 */ /* 0x000fe80000100a00 */
[----:B--2---:R0:W-:Y:S04]  /*6f060*/  STL.64 [R1+0x56a8], R12 ;  /* 0x0056a80c01007387 */ /* 0x0041e80000100a00 */
[----:B0-----:R-:W2:Y:S04]  /*6f070*/  LDL.LU R12, [R1+0x150] ;  /* 0x00015000010c7983 */ /* 0x001ea80000300800 */
[----:B------:R-:W2:Y:S04]  /*6f080*/  LDL.LU R13, [R1+0x154] ;  /* 0x00015400010d7983 */ /* 0x000ea80000300800 */
[----:B------:R-:W2:Y:S04]  /*6f090*/  LDL.LU R14, [R1+0x158] ;  /* 0x00015800010e7983 */ /* 0x000ea80000300800 */
[----:B------:R-:W2:Y:S04]  /*6f0a0*/  LDL.LU R15, [R1+0x15c] ;  /* 0x00015c00010f7983 */ /* 0x000ea80000300800 */
[----:B--2---:R3:W-:Y:S04]  /*6f0b0*/  STL.64 [R1+0x56c8], R14 ;  /* 0x0056c80e01007387 */ /* 0x0047e80000100a00 */
[----:B------:R0:W-:Y:S01]  /*6f0c0*/  STL.64 [R1+0x56c0], R12 ;  /* 0x0056c00c01007387 */ /* 0x0001e20000100a00 */
[----:B---3--:R-:W-:-:S02]  /*6f0d0*/  IMAD.MOV.U32 R14, RZ, RZ, R10 ;  /* 0x000000ffff0e7224 */ /* 0x008fc400078e000a */
[----:B------:R-:W-:Y:S01]  /*6f0e0*/  IMAD.MOV.U32 R15, RZ, RZ, R11 ;  /* 0x000000ffff0f7224 */ /* 0x000fe200078e000b */
[----:B0-----:R-:W2:Y:S04]  /*6f0f0*/  LDL.LU R12, [R1+0x160] ;  /* 0x00016000010c7983 */ /* 0x001ea80000300800 */
[----:B------:R-:W2:Y:S04]  /*6f100*/  LDL.LU R13, [R1+0x164] ;  /* 0x00016400010d7983 */ /* 0x000ea80000300800 */
[----:B------:R-:W3:Y:S04]  /*6f110*/  LDL.LU R10, [R1+0x5744] ;  /* 0x00574400010a7983 */ /* 0x000ee80000300800 */
[----:B------:R-:W3:Y:S04]  /*6f120*/  LDL.LU R11, [R1+0x5740] ;  /* 0x00574000010b7983 */ /* 0x000ee80000300800 */
[----:B------:R-:W-:Y:S01]  /*6f130*/  STL.64 [R1+0x56e0], R14 ;  /* 0x0056e00e01007387 */ /* 0x000fe20000100a00 */
[C---:B---3--:R-:W-:Y:S03]  /*6f140*/  HMMA.16816.F32.BF16 R4, R20.reuse, R10, R4 ;  /* 0x0000000a1404723c */ /* 0x048fe60000041804 */
        /* <DEDUP_REMOVED lines=8> */
[----:B------:R-:W3:Y:S02]  /*6f1d0*/  LDL.LU.64 R4, [R1+0x5730] ;  /* 0x0057300001047983 */ /* 0x000ee40000300a00 */
[----:B---3--:R-:W-:-:S15]  /*6f1e0*/  HMMA.16816.F32.BF16 R4, R20, R18, R4 ;  /* 0x000000121404723c */ /* 0x008fde0000041804 */
[----:B------:R-:W-:-:S04]  /*6f1f0*/  NOP ;  /* 0x0000000000007918 */ /* 0x000fc80000000000 */
[----:B------:R0:W-:Y:S04]  /*6f200*/  STL.64 [R1+0x1a0], R4 ;  /* 0x0001a00401007387 */ /* 0x0001e80000100a00 */
[----:B------:R1:W-:Y:S04]  /*6f210*/  STL.64 [R1+0x1a8], R6 ;  /* 0x0001a80601007387 */ /* 0x0003e80000100a00 */
[----:B0-----:R-:W3:Y:S01]  /*6f220*/  LDL.LU R5, [R1+0x5728] ;  /* 0x0057280001057983 */ /* 0x001ee20000300800 */
[----:B------:R-:W-:Y:S02]  /*6f230*/  IMAD.MOV.U32 R4, RZ, RZ, R19 ;  /* 0x000000ffff047224 */ /* 0x000fe400078e0013 */
[----:B-1----:R-:W-:-:S02]  /*6f240*/  IMAD.MOV.U32 R7, RZ, RZ, R18 ;  /* 0x000000ffff077224 */ /* 0x002fc400078e0012 */
[----:B------:R-:W2:Y:S02]  /*6f250*/  LDL.LU.64 R18, [R1+0x5720] ;  /* 0x0057200001127983 */ /* 0x000ea40000300a00 */
[----:B--2---:R-:W-:Y:S01]  /*6f260*/  HMMA.16816.F32.BF16 R24, R20, R18, R24 ;  /* 0x000000121418723c */ /* 0x004fe20000041818 */
[----:B------:R-:W-:-:S15]  /*6f270*/  IMAD.MOV.U32 R6, RZ, RZ, R18 ;  /* 0x000000ffff067224 */ /* 0x000fde00078e0012 */
[----:B------:R-:W-:-:S03]  /*6f280*/  NOP ;  /* 0x0000000000007918 */ /* 0x000fc60000000000 */
[----:B------:R-:W-:Y:S04]  /*6f290*/  STL.64 [R1+0x190], R24 ;  /* 0x0001901801007387 */ /* 0x000fe80000100a00 */
[----:B------:R0:W-:Y:S04]  /*6f2a0*/  STL.64 [R1+0x198], R26 ;  /* 0x0001981a01007387 */ /* 0x0001e80000100a00 */
[----:B0-----:R-:W2:Y:S04]  /*6f2b0*/  LDL.LU.64 R26, [R1+0x5718] ;  /* 0x00571800011a7983 */ /* 0x001ea80000300a00 */
[----:B------:R-:W2:Y:S04]  /*6f2c0*/  LDL.LU.64 R24, [R1+0x5710] ;  /* 0x0057100001187983 */ /* 0x000ea80000300a00 */
[----:B------:R-:W2:Y:S02]  /*6f2d0*/  LDL.LU.64 R18, [R1+0x5708] ;  /* 0x0057080001127983 */ /* 0x000ea40000300a00 */
[----:B--2---:R-:W-:Y:S02]  /*6f2e0*/  HMMA.16816.F32.BF16 R20, R20, R18, R24 ;  /* 0x000000121414723c */ /* 0x004fe40000041818 */
[----:B------:R-:W2:Y:S01]  /*6f2f0*/  LDL.LU.64 R26, [R1+0x5700] ;  /* 0x00570000011a7983 */ /* 0x000ea20000300a00 */
[----:B------:R-:W-:-:S03]  /*6f300*/  IMAD.MOV.U32 R28, RZ, RZ, R19 ;  /* 0x000000ffff1c7224 */ /* 0x000fc600078e0013 */
[----:B------:R-:W2:-:S13]  /*6f310*/  LDL.LU.64 R18, [R1+0x56f8] ;  /* 0x0056f80001127983 */ /* 0x000e9a0000300a00 */
[----:B------:R0:W-:Y:S04]  /*6f320*/  STL.64 [R1+0x180], R20 ;  /* 0x0001801401007387 */ /* 0x0001e80000100a00 */
[----:B------:R1:W-:Y:S04]  /*6f330*/  STL.64 [R1+0x188], R22 ;  /* 0x0001881601007387 */ /* 0x0003e80000100a00 */
[----:B------:R-:W2:Y:S04]  /*6f340*/  LDL.LU.64 R16, [R1+0x56f0] ;  /* 0x0056f00001107983 */ /* 0x000ea80000300a00 */
[----:B0-----:R-:W3:Y:S04]  /*6f350*/  LDL.LU R20, [R1+0xc0] ;  /* 0x0000c00001147983 */ /* 0x001ee80000300800 */
[----:B------:R-:W3:Y:S01]  /*6f360*/  LDL.LU R21, [R1+0xc4] ;  /* 0x0000c40001157983 */ /* 0x000ee20000300800 */
[----:B-1----:R-:W-:-:S03]  /*6f370*/  IMAD.MOV.U32 R23, RZ, RZ, R2 ;  /* 0x000000ffff177224 */ /* 0x002fc600078e0002 */
[----:B------:R-:W3:Y:S04]  /*6f380*/  LDL.LU R22, [R1+0xc8] ;  /* 0x0000c80001167983 */ /* 0x000ee80000300800 */
[----:B------:R-:W3:Y:S01]  /*6f390*/  LDL.LU R2, [R1+0x56e8] ;  /* 0x0056e80001027983 */ /* 0x000ee20000300800 */
[----:B--2---:R-:W-:Y:S03]  /*6f3a0*/  HMMA.16816.F32.BF16 R24, R16, R26, R12 ;  /* 0x0000001a1018723c */ /* 0x004fe6000004180c */
[----:B------:R-:W2:Y:S04]  /*6f3b0*/  LDL.LU.64 R14, [R1+0x56e0] ;  /* 0x0056e000010e7983 */ /* 0x000ea80000300a00 */
[----:B------:R-:W2:-:S12]  /*6f3c0*/  LDL.LU.64 R12, [R1+0x56d8] ;  /* 0x0056d800010c7983 */ /* 0x000e980000300a00 */
[----:B------:R-:W-:Y:S04]  /*6f3d0*/  STL.64 [R1+0x170], R24 ;  /* 0x0001701801007387 */ /* 0x000fe80000100a00 */
[----:B------:R0:W-:Y:S04]  /*6f3e0*/  STL.64 [R1+0x178], R26 ;  /* 0x0001781a01007387 */ /* 0x0001e80000100a00 */
[----:B0-----:R-:W2:Y:S02]  /*6f3f0*/  LDL.LU.64 R26, [R1+0x56d0] ;  /* 0x0056d000011a7983 */ /* 0x001ea40000300a00 */
[----:B--2---:R-:W-:Y:S02]  /*6f400*/  HMMA.16816.F32.BF16 R24, R16, R26, R12 ;  /* 0x0000001a1018723c */ /* 0x004fe4000004180c */
[----:B------:R-:W2:Y:S04]  /*6f410*/  LDL.LU.64 R14, [R1+0x56c8] ;  /* 0x0056c800010e7983 */ /* 0x000ea80000300a00 */
[----:B------:R-:W2:-:S13]  /*6f420*/  LDL.LU.64 R12, [R1+0x56c0] ;  /* 0x0056c000010c7983 */ /* 0x000e9a0000300a00 */
        /* <DEDUP_REMOVED lines=52> */
[----:B------:R-:W3:-:S15]  /*6f770*/  LDL.LU.64 R14, [R1+0x55f0] ;  /* 0x0055f000010e7983 */ /* 0x000ede0000300a00 */
[----:B------:R-:W-:Y:S02]  /*6f780*/  NOP ;  /* 0x0000000000007918 */ /* 0x000fe40000000000 */
[----:B------:R-:W-:Y:S04]  /*6f790*/  STL.64 [R1+0xd0], R24 ;  /* 0x0000d01801007387 */ /* 0x000fe80000100a00 */
[----:B------:R0:W-:Y:S04]  /*6f7a0*/  STL.64 [R1+0xd8], R26 ;  /* 0x0000d81a01007387 */ /* 0x0001e80000100a00 */
[----:B0-----:R-:W2:Y:S04]  /*6f7b0*/  LDL.LU.64 R26, [R1+0x55e8] ;  /* 0x0055e800011a7983 */ /* 0x001ea80000300a00 */
[----:B------:R-:W2:Y:S01]  /*6f7c0*/  LDL.LU.64 R24, [R1+0x55e0] ;  /* 0x0055e00001187983 */ /* 0x000ea20000300a00 */
[----:B---3--:R-:W-:-:S15]  /*6f7d0*/  HMMA.16816.F32.BF16 R20, R16, R14, R20 ;  /* 0x0000000e1014723c */ /* 0x008fde0000041814 */
[----:B------:R-:W-:-:S04]  /*6f7e0*/  NOP ;  /* 0x0000000000007918 */ /* 0x000fc80000000000 */
[----:B------:R-:W-:Y:S04]  /*6f7f0*/  STL.64 [R1+0xc0], R20 ;  /* 0x0000c01401007387 */ /* 0x000fe80000100a00 */
[----:B------:R2:W-:Y:S02]  /*6f800*/  STL.64 [R1+0xc8], R22 ;  /* 0x0000c81601007387 */ /* 0x0005e40000100a00 */
[----:B--2---:R-:W-:-:S15]  /*6f810*/  HMMA.16816.F32.BF16 R20, R16, R10, R24 ;  /* 0x0000000a1014723c */ /* 0x004fde0000041818 */
[----:B------:R-:W-:-:S04]  /*6f820*/  NOP ;  /* 0x0000000000007918 */ /* 0x000fc80000000000 */
[----:B------:R-:W-:Y:S04]  /*6f830*/  STL.64 [R1+0xa0], R20 ;  /* 0x0000a01401007387 */ /* 0x000fe80000100a00 */
[----:B------:R-:W-:Y:S04]  /*6f840*/  STL.64 [R1+0xa8], R22 ;  /* 0x0000a81601007387 */ /* 0x000fe80000100a00 */
[----:B------:R-:W0:Y:S01]  /*6f850*/  LDSM.16.MT88.4 R20, [R2+UR5+0x41000] ;  /* 0x041000050214783b */ /* 0x000e220008004200 */
[----:B------:R-:W-:Y:S02]  /*6f860*/  IMAD.MOV.U32 R24, RZ, RZ, R9 ;  /* 0x000000ffff187224 */ /* 0x000fe400078e0009 */
[----:B------:R-:W-:-:S02]  /*6f870*/  IMAD.MOV.U32 R25, RZ, RZ, R8 ;  /* 0x000000ffff197224 */ /* 0x000fc400078e0008 */
[----:B------:R-:W1:Y:S04]  /*6f880*/  LDSM.16.M88.4 R8, [R5+UR5+0x4080] ;  /* 0x004080050508783b */ /* 0x000e680008000200 */
[----:B0-----:R-:W-:Y:S04]  /*6f890*/  STL.64 [R1+0x55a0], R22 ;  /* 0x0055a01601007387 */ /* 0x001fe80000100a00 */
[----:B------:R-:W-:Y:S04]  /*6f8a0*/  STL.64 [R1+0x5598], R20 ;  /* 0x0055981401007387 */ /* 0x000fe80000100a00 */
[----:B------:R-:W0:Y:S01]  /*6f8b0*/  LDSM.16.M88.4 R20, [R5+UR5+0x80] ;  /* 0x000080050514783b */ /* 0x000e220008000200 */
[----:B------:R-:W-:-:S03]  /*6f8c0*/  IMAD.MOV.U32 R14, RZ, RZ, R7 ;  /* 0x000000ffff0e7224 */ /* 0x000fc600078e0007 */
[----:B------:R-:W-:Y:S01]  /*6f8d0*/  STL [R1+0x5560], R2 ;  /* 0x0055600201007387 */ /* 0x000fe20000100800 */
[----:B-1----:R-:W-:-:S03]  /*6f8e0*/  IMAD.MOV.U32 R7, RZ, RZ, R9 ;  /* 0x000000ffff077224 */ /* 0x002fc600078e0009 */
[----:B0-----:R0:W-:Y:S04]  /*6f8f0*/  STL.64 [R1+0x90], R20 ;  /* 0x0000901401007387 */ /* 0x0011e80000100a00 */
[----:B------:R-:W-:Y:S04]  /*6f900*/  STL.64 [R1+0x98], R22 ;  /* 0x0000981601007387 */ /* 0x000fe80000100a00 */
[----:B------:R-:W-:Y:S01]  /*6f910*/  STL.64 [R1+0x80], R8 ;  /* 0x0000800801007387 */ /* 0x000fe20000100a00 */
[----:B0-----:R-:W-:-:S03]  /*6f920*/  IMAD.MOV.U32 R20, RZ, RZ, R8 ;  /* 0x000000ffff147224 */ /* 0x001fc600078e0008 */
[----:B------:R-:W-:Y:S04]  /*6f930*/  STL.64 [R1+0x88], R10 ;  /* 0x0000880a01007387 */ /* 0x000fe80000100a00 */
[----:B------:R-:W0:Y:S04]  /*6f940*/  LDSM.16.M88.4 R8, [R5+UR5+0x8080] ;  /* 0x008080050508783b */ /* 0x000e280008000200 */
[----:B0-----:R-:W-:Y:S04]  /*6f950*/  STL.64 [R1+0x70], R8 ;  /* 0x0000700801007387 */ /* 0x001fe80000100a00 */
[----:B------:R-:W-:Y:S04]  /*6f960*/  STL.64 [R1+0x78], R10 ;  /* 0x0000780a01007387 */ /* 0x000fe80000100a00 */
[----:B------:R-:W0:Y:S04]  /*6f970*/  LDSM.16.M88.4 R8, [R5+UR5+0xc080] ;  /* 0x00c080050508783b */ /* 0x000e280008000200 */
[----:B0-----:R-:W-:Y:S04]  /*6f980*/  STL.64 [R1+0x60], R8 ;  /* 0x0000600801007387 */ /* 0x001fe80000100a00 */
[----:B------:R-:W-:Y:S04]  /*6f990*/  STL.64 [R1+0x68], R10 ;  /* 0x0000680a01007387 */ /* 0x000fe80000100a00 */
[----:B------:R-:W0:Y:S01]  /*6f9a0*/  LDSM.16.M88.4 R8, [R5+UR5+0x10080] ;  /* 0x010080050508783b */ /* 0x000e220008000200 */
[----:B------:R-:W-:-:S03]  /*6f9b0*/  IMAD.MOV.U32 R15, RZ, RZ, R4 ;  /* 0x000000ffff0f7224 */ /* 0x000fc600078e0004 */
[----:B0-----:R-:W-:Y:S01]  /*6f9c0*/  STL.64 [R1+0x50], R8 ;  /* 0x0000500801007387 */ /* 0x001fe20000100a00 */
[----:B------:R-:W-:Y:S02]  /*6f9d0*/  IMAD.MOV.U32 R29, RZ, RZ, R8 ;  /* 0x000000ffff1d7224 */ /* 0x000fe400078e0008 */
[----:B------:R-:W-:Y:S01]  /*6f9e0*/  IMAD.MOV.U32 R4, RZ, RZ, R9 ;  /* 0x000000ffff047224 */ /* 0x000fe200078e0009 */
[----:B------:R-:W-:Y:S04]  /*6f9f0*/  STL.64 [R1+0x58], R10 ;  /* 0x0000580a01007387 */ /* 0x000fe80000100a00 */
[----:B------:R-:W0:Y:S01]  /*6fa00*/  LDSM.16.M88.4 R8, [R5+UR5+0x14080] ;  /* 0x014080050508783b */ /* 0x000e220008000200 */
[----:B----4-:R-:W-:Y:S02]  /*6fa10*/  IMAD.MOV.U32 R26, RZ, RZ, R3 ;  /* 0x000000ffff1a7224 */ /* 0x010fe400078e0003 */
[----:B------:R-:W-:Y:S01]  /*6fa20*/  IMAD.MOV.U32 R27, RZ, RZ, R0 ;  /* 0x000000ffff1b7224 */ /* 0x000fe200078e0000 */
[----:B0-----:R-:W-:Y:S04]  /*6fa30*/  STL.64 [R1+0x40], R8 ;  /* 0x0000400801007387 */ /* 0x001fe80000100a00 */
[----:B------:R-:W-:Y:S04]  /*6fa40*/  STL.64 [R1+0x48], R10 ;  /* 0x0000480a01007387 */ /* 0x000fe80000100a00 */
[----:B------:R-:W0:Y:S04]  /*6fa50*/  LDSM.16.M88.4 R8, [R5+UR5+0x18080] ;  /* 0x018080050508783b */ /* 0x000e280008000200 */
[----:B0-----:R-:W-:Y:S01]  /*6fa60*/  STL.64 [R1+0x30], R8 ;  /* 0x0000300801007387 */ /* 0x001fe20000100a00 */
[----:B------:R-:W-:-:S03]  /*6fa70*/  IMAD.MOV.U32 R2, RZ, RZ, R9 ;  /* 0x000000ffff027224 */ /* 0x000fc600078e0009 */
[----:B------:R0:W-:Y:S02]  /*6fa80*/  STL.64 [R1+0x38], R10 ;  /* 0x0000380a01007387 */ /* 0x0001e40000100a00 */
[----:B0-----:R-:W-:Y:S02]  /*6fa90*/  HMMA.16816.F32.BF16 R8, R16, R14, R24 ;  /* 0x0000000e1008723c */ /* 0x001fe40000041818 */
[----:B------:R-:W-:Y:S04]  /*6faa0*/  LDSM.16.M88.4 R12, [R5+UR5+0x20080] ;  /* 0x02008005050c783b */ /* 0x000fe80008000200 */
[----:B------:R-:W-:-:S13]  /*6fab0*/  LDSM.16.M88.4 R24, [R5+UR5+0x28080] ;  /* 0x028080050518783b */ /* 0x000fda0008000200 */
[----:B------:R-:W-:Y:S04]  /*6fac0*/  STL.64 [R1+0x2c0], R8 ;  /* 0x0002c00801007387 */ /* 0x000fe80000100a00 */
[----:B------:R-:W-:Y:S04]  /*6fad0*/  STL.64 [R1+0x55c8], R18 ;  /* 0x0055c81201007387 */ /* 0x000fe80000100a00 */
[----:B------:R-:W-:Y:S04]  /*6fae0*/  STL.64 [R1+0x55c0], R16 ;  /* 0x0055c01001007387 */ /* 0x000fe80000100a00 */
[----:B------:R-:W0:Y:S01]  /*6faf0*/  LDSM.16.M88.4 R16, [R5+UR5+0x1c080] ;  /* 0x01c080050510783b */ /* 0x000e220008000200 */
[----:B------:R-:W-:-:S02]  /*6fb00*/  IMAD.MOV.U32 R3, RZ, RZ, R10 ;  /* 0x000000ffff037224 */ /* 0x000fc400078e000a */
[----:B------:R-:W-:Y:S02]  /*6fb10*/  IMAD.MOV.U32 R0, RZ, RZ, R11 ;  /* 0x000000ffff007224 */ /* 0x000fe400078e000b */
[----:B------:R-:W1:Y:S04]  /*6fb20*/  LDSM.16.M88.4 R8, [R5+UR5+0x24080] ;  /* 0x024080050508783b */ /* 0x000e680008000200 */
[----:B------:R-:W-:Y:S04]  /*6fb30*/  STL [R1+0x53fc], R0 ;  /* 0x0053fc0001007387 */ /* 0x000fe80000100800 */
[----:B------:R-:W-:Y:S04]  /*6fb40*/  STL [R1+0x53f8], R3 ;  /* 0x0053f80301007387 */ /* 0x000fe80000100800 */
[----:B0-----:R-:W-:Y:S04]  /*6fb50*/  STL.64 [R1+0x20], R16 ;  /* 0x0000201001007387 */ /* 0x001fe80000100a00 */
[----:B------:R-:W-:Y:S04]  /*6fb60*/  STL.64 [R1+0x28], R18 ;  /* 0x0000281201007387 */ /* 0x000fe80000100a00 */
[----:B------:R-:W-:Y:S04]  /*6fb70*/  STL.64 [R1+0x10], R12 ;  /* 0x0000100c01007387 */ /* 0x000fe80000100a00 */
[----:B------:R-:W-:Y:S04]  /*6fb80*/  STL.64 [R1+0x18], R14 ;  /* 0x0000180e01007387 */ /* 0x000fe80000100a00 */
[----:B------:R-:W0:Y:S04]  /*6fb90*/  LDSM.16.M88.4 R12, [R5+UR5+0x2c080] ;  /* 0x02c08005050c783b */ /* 0x000e280008000200 */
[----:B------:R-:W-:Y:S04]  /*6fba0*/  STL.64 [R1+0x5508], R26 ;  /* 0x0055081a01007387 */ /* 0x000fe80000100a00 */
[----:B-1----:R-:W-:Y:S04]  /*6fbb0*/  STL.64 [R1], R8 ;  /* 0x0000000801007387 */ /* 0x002fe80000100a00 */
[----:B------:R-:W-:Y:S04]  /*6fbc0*/  STL.64 [R1+0x8], R10 ;  /* 0x0000080a01007387 */ /* 0x000fe80000100a00 */
[----:B------:R-:W1:Y:S04]  /*6fbd0*/  LDSM.16.M88.4 R8, [R5+UR5+0x30080] ;  /* 0x030080050508783b */ /* 0x000e680008000200 */
[----:B------:R-:W-:Y:S04]  /*6fbe0*/  STL.64 [R1+0x5500], R24 ;  /* 0x0055001801007387 */ /* 0x000fe80000100a00 */
[----:B------:R-:W2:Y:S04]  /*6fbf0*/  LDSM.16.M88.4 R16, [R5+UR5+0x34080] ;  /* 0x034080050510783b */ /* 0x000ea80008000200 */
[----:B0-----:R-:W-:Y:S04]  /*6fc00*/  STL [R1+0x54fc], R12 ;  /* 0x0054fc0c01007387 */ /* 0x001fe80000100800 */
[----:B------:R-:W-:Y:S04]  /*6fc10*/  STL [R1+0x54f8], R13 ;  /* 0x0054f80d01007387 */ /* 0x000fe80000100800 */
[----:B------:R-:W-:Y:S04]  /*6fc20*/  STL [R1+0x527c], R14 ;  /* 0x00527c0e01007387 */ /* 0x000fe80000100800 */
[----:B------:R-:W-:Y:S04]  /*6fc30*/  STL [R1+0x5278], R15 ;  /* 0x0052780f01007387 */ /* 0x000fe80000100800 */
[----:B-1----:R-:W-:Y:S04]  /*6fc40*/  STL [R1+0x5324], R10 ;  /* 0x0053240a01007387 */ /* 0x002fe80000100800 */
[----:B------:R-:W-:Y:S04]  /*6fc50*/  STL [R1+0x5320], R11 ;  /* 0x0053200b01007387 */ /* 0x000fe80000100800 */
[----:B------:R0:W-:Y:S04]  /*6fc60*/  STL.64 [R1+0x5568], R8 ;  /* 0x0055680801007387 */ /* 0x0001e80000100a00 */
[----:B------:R-:W1:Y:S04]  /*6fc70*/  LDSM.16.M88.4 R12, [R5+UR5+0x38080] ;  /* 0x03808005050c783b */ /* 0x000e680008000200 */
[----:B0-----:R-:W3:Y:S04]  /*6fc80*/  LDL.LU.64 R8, [R1+0x70] ;  /* 0x0000700001087983 */ /* 0x001ee80000300a00 */
[----:B---3--:R0:W-:Y:S04]  /*6fc90*/  STL.64 [R1+0x5570], R8 ;  /* 0x0055700801007387 */ /* 0x0081e80000100a00 */
[----:B--2---:R-:W-:Y:S04]  /*6fca0*/  STL.64 [R1+0xb0], R16 ;  /* 0x0000b01001007387 */ /* 0x004fe80000100a00 */
[----:B------:R-:W-:Y:S04]  /*6fcb0*/  STL.64 [R1+0xb8], R18 ;  /* 0x0000b81201007387 */ /* 0x000fe80000100a00 */
[----:B-1----:R-:W-:Y:S01]  /*6fcc0*/  STL.64 [R1+0x1e0], R12 ;  /* 0x0001e00c01007387 */ /* 0x002fe20000100a00 */
[----:B0-----:R-:W-:-:S03]  /*6fcd0*/  IMAD.MOV.U32 R9, RZ, RZ, R7 ;  /* 0x000000ffff097224 */ /* 0x001fc600078e0007 */
[----:B------:R-:W-:Y:S04]  /*6fce0*/  STL.64 [R1+0x1e8], R14 ;  /* 0x0001e80e01007387 */ /* 0x000fe80000100a00 */
[----:B------:R-:W2:Y:S01]  /*6fcf0*/  LDL R7, [R1+0x384] ;  /* 0x0003840001077983 */ /* 0x000ea20000100800 */
[----:B------:R-:W-:Y:S02]  /*6fd00*/  IMAD.MOV.U32 R23, RZ, RZ, R28 ;  /* 0x000000ffff177224 */ /* 0x000fe400078e001c */
[----:B------:R-:W-:Y:S01]  /*6fd10*/  IMAD.MOV.U32 R8, RZ, RZ, R20 ;  /* 0x000000ffff087224 */ /* 0x000fe200078e0014 */
[----:B------:R-:W0:Y:S04]  /*6fd20*/  LDSM.16.M88.4 R16, [R5+UR5+0x3c080] ;  /* 0x03c080050510783b */ /* 0x000e280008000200 */
[----:B--2---:R1:W-:Y:S04]  /*6fd30*/  STL [R1+0x55b0], R7 ;  /* 0x0055b00701007387 */ /* 0x0043e80000100800 */
[----:B-1----:R-:W2:Y:S04]  /*6fd40*/  LDL.LU R7, [R1+0x1bc] ;  /* 0x0001bc0001077983 */ /* 0x002ea80000300800 */
[----:B------:R-:W3:Y:S04]  /*6fd50*/  LDL.LU R22, [R1+0x1d8] ;  /* 0x0001d80001167983 */ /* 0x000ee80000300800 */
[----:B------:R-:W4:Y:S04]  /*6fd60*/  LDL.LU R28, [R1+0x55d8] ;  /* 0x0055d800011c7983 */ /* 0x000f280000300800 */
[----:B---3--:R1:W-:Y:S04]  /*6fd70*/  STL.64 [R1+0x55b8], R22 ;  /* 0x0055b81601007387 */ /* 0x0083e80000100a00 */
[----:B------:R-:W2:Y:S04]  /*6fd80*/  LDL.LU R20, [R1+0x2b0] ;  /* 0x0002b00001147983 */ /* 0x000ea80000300800 */
[----:B------:R-:W2:Y:S04]  /*6fd90*/  LDL.LU R21, [R1+0x2b4] ;  /* 0x0002b40001157983 */ /* 0x000ea80000300800 */
[----:B-1----:R-:W2:Y:S04]  /*6fda0*/  LDL.LU R22, [R1+0x2b8] ;  /* 0x0002b80001167983 */ /* 0x002ea80000300800 */
[----:B------:R-:W2:Y:S04]  /*6fdb0*/  LDL.LU R23, [R1+0x2bc] ;  /* 0x0002bc0001177983 */ /* 0x000ea80000300800 */
[----:B------:R1:W-:Y:S04]  /*6fdc0*/  STL.64 [R1+0x5580], R8 ;  /* 0x0055800801007387 */ /* 0x0003e80000100a00 */
[----:B-1----:R-:W3:Y:S01]  /*6fdd0*/  LDL.LU.64 R8, [R1+0x90] ;  /* 0x0000900001087983 */ /* 0x002ee20000300a00 */
[----:B------:R-:W-:-:S02]  /*6fde0*/  IMAD.MOV.U32 R24, RZ, RZ, R29 ;  /* 0x000000ffff187224 */ /* 0x000fc400078e001d */
[----:B------:R-:W-:Y:S01]  /*6fdf0*/  IMAD.MOV.U32 R25, RZ, RZ, R4 ;  /* 0x000000ffff197224 */ /* 0x000fe200078e0004 */
[----:B---3--:R1:W-:Y:S04]  /*6fe00*/  STL.64 [R1+0x55a8], R8 ;  /* 0x0055a80801007387 */ /* 0x0083e80000100a00 */
[----:B-1----:R-:W3:Y:S04]  /*6fe10*/  LDL.LU R8, [R1+0x2a0] ;  /* 0x0002a00001087983 */ /* 0x002ee80000300800 */
[----:B------:R-:W3:Y:S04]  /*6fe20*/  LDL.LU R9, [R1+0x2a4] ;  /* 0x0002a40001097983 */ /* 0x000ee80000300800 */
[----:B------:R-:W3:Y:S04]  /*6fe30*/  LDL.LU R10, [R1+0x2a8] ;  /* 0x0002a800010a7983 */ /* 0x000ee80000300800 */
[----:B------:R-:W3:Y:S04]  /*6fe40*/  LDL.LU R11, [R1+0x2ac] ;  /* 0x0002ac00010b7983 */ /* 0x000ee80000300800 */
[----:B------:R-:W2:Y:S04]  /*6fe50*/  LDL.LU R29, [R1+0x55d4] ;  /* 0x0055d400011d7983 */ /* 0x000ea80000300800 */
[----:B------:R-:W2:Y:S04]  /*6fe60*/  LDL.LU R4, [R1+0x55d0] ;  /* 0x0055d00001047983 */ /* 0x000ea80000300800 */
[----:B------:R1:W-:Y:S04]  /*6fe70*/  STL.64 [R1+0x5578], R24 ;  /* 0x0055781801007387 */ /* 0x0003e80000100a00 */
[----:B-1----:R-:W2:Y:S04]  /*6fe80*/  LDL.LU R24, [R1+0x280] ;  /* 0x0002800001187983 */ /* 0x002ea80000300800 */
[----:B------:R-:W2:Y:S04]  /*6fe90*/  LDL.LU R25, [R1+0x284] ;  /* 0x0002840001197983 */ /* 0x000ea80000300800 */
[----:B------:R-:W2:Y:S04]  /*6fea0*/  LDL.LU R26, [R1+0x288] ;  /* 0x00028800011a7983 */ /* 0x000ea80000300800 */
[----:B------:R-:W2:Y:S01]  /*6feb0*/  LDL.LU R27, [R1+0x28c] ;  /* 0x00028c00011b7983 */ /* 0x000ea20000300800 */
[----:B0-----:R-:W-:-:S02]  /*6fec0*/  IMAD.MOV.U32 R12, RZ, RZ, R16 ;  /* 0x000000ffff0c7224 */ /* 0x001fc400078e0010 */
[----:B------:R-:W-:Y:S01]  /*6fed0*/  IMAD.MOV.U32 R13, RZ, RZ, R17 ;  /* 0x000000ffff0d7224 */ /* 0x000fe200078e0011 */
[----:B--2---:R-:W-:Y:S04]  /*6fee0*/  STL.64 [R1+0x5590], R26 ;  /* 0x0055901a01007387 */ /* 0x004fe80000100a00 */
[----:B------:R0:W-:Y:S04]  /*6fef0*/  STL.64 [R1+0x5588], R24 ;  /* 0x0055881801007387 */ /* 0x0001e80000100a00 */
[----:B0-----:R-:W2:Y:S04]  /*6ff00*/  LDL.LU R24, [R1+0x290] ;  /* 0x0002900001187983 */ /* 0x001ea80000300800 */
[----:B------:R-:W2:Y:S04]  /*6ff10*/  LDL.LU R25, [R1+0x294] ;  /* 0x0002940001197983 */ /* 0x000ea80000300800 */
[----:B------:R-:W2:Y:S04]  /*6ff20*/  LDL.LU R26, [R1+0x298] ;  /* 0x00029800011a7983 */ /* 0x000ea80000300800 */
[----:B------:R-:W-:Y:S04]  /*6ff30*/  STL.64 [R1+0x210], R16 ;  /* 0x0002101001007387 */ /* 0x000fe80000100a00 */
[----:B------:R0:W-:Y:S04]  /*6ff40*/  STL.64 [R1+0x218], R18 ;  /* 0x0002181201007387 */ /* 0x0001e80000100a00 */
[----:B0-----:R-:W2:Y:S04]  /*6ff50*/  LDL.LU.64 R18, [R1+0x55c8] ;  /* 0x0055c80001127983 */ /* 0x001ea80000300a00 */
[----:B------:R-:W2:Y:S01]  /*6ff60*/  LDL.LU.64 R16, [R1+0x55c0] ;  /* 0x0055c00001107983 */ /* 0x000ea20000300a00 */
[----:B------:R-:W-:-:S02]  /*6ff70*/  IMAD.MOV.U32 R27, RZ, RZ, R4 ;  /* 0x000000ffff1b7224 */ /* 0x000fc400078e0004 */
[----:B--2---:R-:W-:Y:S01]  /*6ff80*/  HMMA.16816.F32.BF16 R4, R16, R6, R20 ;  /* 0x000000061004723c */ /* 0x004fe20000041814 */
[----:B------:R-:W3:-:S15]  /*6ff90*/  LDL.LU.64 R22, [R1+0x55b8] ;  /* 0x0055b80001167983 */ /* 0x000ede0000300a00 */
[----:B------:R-:W-:-:S03]  /*6ffa0*/  NOP ;  /* 0x0000000000007918 */ /* 0x000fc60000000000 */
[----:B------:R0:W-:Y:S04]  /*6ffb0*/  STL.64 [R1+0x2b8], R6 ;  /* 0x0002b80601007387 */ /* 0x0001e80000100a00 */
[----:B0-----:R-:W2:Y:S01]  /*6ffc0*/  LDL.LU R7, [R1+0x55b0] ;  /* 0x0055b00001077983 */ /* 0x001ea20000300800 */
[----:B------:R-:W-:Y:S02]  /*6ffd0*/  IMAD.MOV.U32 R0, RZ, RZ, R4 ;  /* 0x000000ffff007224 */ /* 0x000fe400078e0004 */
[----:B------:R-:W-:-:S05]  /*6ffe0*/  IMAD.MOV.U32 R3, RZ, RZ, R5 ;  /* 0x000000ffff037224 */ /* 0x000fca00078e0005 */
[----:B------:R-:W-:Y:S04]  /*6fff0*/  STL [R1+0x5444], R3 ;  /* 0x0054440301007387 */ /* 0x000fe80000100800 */
[----:B------:R-:W-:Y:S04]  /*70000*/  STL [R1+0x5440], R0 ;  /* 0x0054400001007387 */ /* 0x000fe80000100800 */
[----:B--2---:R-:W0:Y:S01]  /*70010*/  LDSM.16.MT88.4 R4, [R7+UR5+0x41000] ;  /* 0x041000050704783b */ /* 0x004e220008004200 */
[----:B---3--:R-:W-:Y:S03]  /*70020*/  HMMA.16816.F32.BF16 R16, R16, R22, R8 ;  /* 0x000000161010723c */ /* 0x008fe60000041808 */
[----:B0-----:R-:W-:Y:S04]  /*70030*/  STL.64 [R1+0x5498], R6 ;  /* 0x0054980601007387 */ /* 0x001fe80000100a00 */
[----:B------:R0:W-:Y:S04]  /*70040*/  STL.64 [R1+0x5490], R4 ;  /* 0x0054900401007387 */ /* 0x0001e80000100a00 */
[----:B0-----:R-:W2:Y:S04]  /*70050*/  LDL.LU R4, [R1+0x270] ;  /* 0x0002700001047983 */ /* 0x001ea80000300800 */
[----:B------:R-:W2:Y:S04]  /*70060*/  LDL.LU R5, [R1+0x274] ;  /* 0x0002740001057983 */ /* 0x000ea80000300800 */
[----:B------:R-:W2:Y:S04]  /*70070*/  LDL.LU R6, [R1+0x278] ;  /* 0x0002780001067983 */ /* 0x000ea80000300800 */
[----:B------:R-:W2:Y:S04]  /*70080*/  LDL.LU R7, [R1+0x27c] ;  /* 0x00027c0001077983 */ /* 0x000ea80000300800 */
[----:B------:R-:W3:Y:S04]  /*70090*/  LDL.LU.64 R8, [R1+0x55a8] ;  /* 0x0055a80001087983 */ /* 0x000ee80000300a00 */
[----:B------:R-:W3:Y:S04]  /*700a0*/  LDL.LU.64 R22, [R1+0x55a0] ;  /* 0x0055a00001167983 */ /* 0x000ee80000300a00 */
[----:B------:R-:W3:Y:S04]  /*700b0*/  LDL.LU.64 R20, [R1+0x5598] ;  /* 0x0055980001147983 */ /* 0x000ee80000300a00 */
[----:B------:R0:W-:Y:S04]  /*700c0*/  STL.64 [R1+0x2a0], R16 ;  /* 0x0002a01001007387 */ /* 0x0001e80000100a00 */
[----:B------:R1:W-:Y:S04]  /*700d0*/  STL.64 [R1+0x2a8], R18 ;  /* 0x0002a81201007387 */ /* 0x0003e80000100a00 */
[----:B0-----:R-:W2:Y:S04]  /*700e0*/  LDL.LU R16, [R1+0x250] ;  /* 0x0002500001107983 */ /* 0x001ea80000300800 */
[----:B------:R-:W2:Y:S04]  /*700f0*/  LDL.LU R17, [R1+0x254] ;  /* 0x0002540001117983 */ /* 0x000ea80000300800 */
[----:B-1----:R-:W2:Y:S04]  /*70100*/  LDL.LU R18, [R1+0x258] ;  /* 0x0002580001127983 */ /* 0x002ea80000300800 */
[----:B------:R-:W2:Y:S01]  /*70110*/  LDL.LU R19, [R1+0x25c] ;  /* 0x00025c0001137983 */ /* 0x000ea20000300800 */
        /* <DEDUP_REMOVED lines=8> */
[----:B------:R-:W3:Y:S04]  /*701a0*/  LDL.LU.64 R8, [R1+0x5580] ;  /* 0x0055800001087983 */ /* 0x000ee80000300a00 */
[----:B------:R-:W-:Y:S04]  /*701b0*/  STL.64 [R1+0x5518], R14 ;  /* 0x0055180e01007387 */ /* 0x000fe80000100a00 */
[----:B------:R0:W-:Y:S04]  /*701c0*/  STL.64 [R1+0x5510], R12 ;  /* 0x0055100c01007387 */ /* 0x0001e80000100a00 */
[----:B0-----:R-:W2:Y:S04]  /*701d0*/  LDL.LU R12, [R1+0x260] ;  /* 0x00026000010c7983 */ /* 0x001ea80000300800 */
[----:B------:R-:W2:Y:S01]  /*701e0*/  LDL.LU R13, [R1+0x264] ;  /* 0x00026400010d7983 */ /* 0x000ea20000300800 */
[----:B---3--:R-:W-:Y:S03]  /*701f0*/  HMMA.16816.F32.BF16 R8, R20, R8, R24 ;  /* 0x000000081408723c */ /* 0x008fe60000041818 */
[----:B------:R-:W3:-:S15]  /*70200*/  LDL.LU.64 R24, [R1+0x5578] ;  /* 0x0055780001187983 */ /* 0x000ede0000300a00 */
[----:B------:R-:W-:Y:S01]  /*70210*/  NOP ;  /* 0x0000000000007918 */ /* 0x000fe20000000000 */
[----:B------:R0:W-:Y:S04]  /*70220*/  STL.64 [R1+0x280], R8 ;  /* 0x0002800801007387 */ /* 0x0001e80000100a00 */
[----:B------:R-:W-:Y:S04]  /*70230*/  STL.64 [R1+0x288], R10 ;  /* 0x0002880a01007387 */ /* 0x000fe80000100a00 */
[----:B0-----:R-:W2:Y:S02]  /*70240*/  LDL.LU.64 R8, [R1+0x5570] ;  /* 0x0055700001087983 */ /* 0x001ea40000300a00 */
[----:B--2---:R-:W-:-:S15]  /*70250*/  HMMA.16816.F32.BF16 R4, R20, R8, R4 ;  /* 0x000000081404723c */ /* 0x004fde0000041804 */
[----:B------:R-:W-:-:S04]  /*70260*/  NOP ;  /* 0x0000000000007918 */ /* 0x000fc80000000000 */
[----:B------:R0:W-:Y:S04]  /*70270*/  STL.64 [R1+0x270], R4 ;  /* 0x0002700401007387 */ /* 0x0001e80000100a00 */
[----:B------:R-:W-:Y:S01]  /*70280*/  STL.64 [R1+0x278], R6 ;  /* 0x0002780601007387 */ /* 0x000fe20000100a00 */
[----:B0-----:R-:W-:Y:S02]  /*70290*/  IMAD.MOV.U32 R5, RZ, RZ, R8 ;  /* 0x000000ffff057224 */ /* 0x001fe400078e0008 */
[----:B------:R-:W-:Y:S02]  /*702a0*/  IMAD.MOV.U32 R4, RZ, RZ, R9 ;  /* 0x000000ffff047224 */ /* 0x000fe400078e0009 */
[----:B------:R-:W2:Y:S04]  /*702b0*/  LDL.LU.64 R8, [R1+0x5568] ;  /* 0x0055680001087983 */ /* 0x000ea80000300a00 */
[----:B------:R0:W-:Y:S04]  /*702c0*/  STL.64 [R1+0x5520], R4 ;  /* 0x0055200401007387 */ /* 0x0001e80000100a00 */
[----:B0-----:R-:W2:Y:S01]  /*702d0*/  LDL.LU.64 R4, [R1+0x60] ;  /* 0x0000600001047983 */ /* 0x001ea20000300a00 */
[----:B------:R-:W-:-:S02]  /*702e0*/  IMAD.MOV.U32 R14, RZ, RZ, R29 ;  /* 0x000000ffff0e7224 */ /* 0x000fc400078e001d */
[----:B----4-:R-:W-:-:S07]  /*702f0*/  IMAD.MOV.U32 R15, RZ, RZ, R28 ;  /* 0x000000ffff0f7224 */ /* 0x010fce00078e001c */
[----:B--2---:R-:W-:Y:S01]  /*70300*/  HMMA.16816.F32.BF16 R12, R20, R4, R12 ;  /* 0x00000004140c723c */ /* 0x004fe2000004180c */
[----:B------:R-:W-:Y:S02]  /*70310*/  IMAD.MOV.U32 R3, RZ, RZ, R4 ;  /* 0x000000ffff037224 */ /* 0x000fe400078e0004 */
[----:B------:R-:W-:-:S05]  /*70320*/  IMAD.MOV.U32 R0, RZ, RZ, R5 ;  /* 0x000000ffff007224 */ /* 0x000fca00078e0005 */
[----:B---3--:R-:W-:Y:S11]  /*70330*/  HMMA.16816.F32.BF16 R4, R20, R24, R16 ;  /* 0x000000181404723c */ /* 0x008ff60000041810 */
[----:B------:R-:W-:Y:S01]  /*70340*/  IMAD.MOV.U32 R11, RZ, RZ, R12 ;  /* 0x000000ffff0b7224 */ /* 0x000fe200078e000c */
[----:B------:R-:W-:Y:S04]  /*70350*/  STL [R1+0x264], R13 ;  /* 0x0002640d01007387 */ /* 0x000fe80000100800 */
[----:B------:R-:W-:Y:S04]  /*70360*/  STL.64 [R1+0x268], R14 ;  /* 0x0002680e01007387 */ /* 0x000fe80000100a00 */
[----:B------:R-:W-:Y:S04]  /*70370*/  STL [R1+0x544c], R0 ;  /* 0x00544c0001007387 */ /* 0x000fe80000100800 */
[----:B------:R-:W-:Y:S04]  /*70380*/  STL [R1+0x5448], R3 ;  /* 0x0054480301007387 */ /* 0x000fe80000100800 */
[----:B------:R-:W-:Y:S04]  /*70390*/  STL [R1+0x5328], R11 ;  /* 0x0053280b01007387 */ /* 0x000fe80000100800 */
[----:B------:R0:W-:Y:S04]  /*703a0*/  STL.64 [R1+0x5558], R8 ;  /* 0x0055580801007387 */ /* 0x0001e80000100a00 */
[----:B0-----:R-:W2:Y:S04]  /*703b0*/  LDL.LU.64 R8, [R1+0x40] ;  /* 0x0000400001087983 */ /* 0x001ea80000300a00 */
[----:B------:R-:W-:Y:S04]  /*703c0*/  STL.64 [R1+0x250], R4 ;  /* 0x0002500401007387 */ /* 0x000fe80000100a00 */
[----:B------:R-:W3:Y:S01]  /*703d0*/  LDL R16, [R1+0x30] ;  /* 0x0000300001107983 */ /* 0x000ee20000100800 */
[----:B------:R-:W-:-:S03]  /*703e0*/  IMAD.MOV.U32 R17, RZ, RZ, R2 ;  /* 0x000000ffff117224 */ /* 0x000fc600078e0002 */
[----:B------:R-:W4:Y:S04]  /*703f0*/  LDL.LU R2, [R1+0x5560] ;  /* 0x0055600001027983 */ /* 0x000f280000300800 */
[----:B---3--:R0:W-:Y:S04]  /*70400*/  STL.64 [R1+0x5550], R16 ;  /* 0x0055501001007387 */ /* 0x0081e80000100a00 */
[----:B0-----:R-:W2:Y:S04]  /*70410*/  LDL.LU R16, [R1+0x240] ;  /* 0x0002400001107983 */ /* 0x001ea80000300800 */
[----:B------:R-:W2:Y:S04]  /*70420*/  LDL.LU R17, [R1+0x244] ;  /* 0x0002440001117983 */ /* 0x000ea80000300800 */
[----:B------:R-:W2:Y:S04]  /*70430*/  LDL.LU R18, [R1+0x248] ;  /* 0x0002480001127983 */ /* 0x000ea80000300800 */
[----:B------:R-:W2:Y:S04]  /*70440*/  LDL.LU R19, [R1+0x24c] ;  /* 0x00024c0001137983 */ /* 0x000ea80000300800 */
[----:B------:R-:W3:Y:S04]  /*70450*/  LDL.LU R24, [R1+0x300] ;  /* 0x0003000001187983 */ /* 0x000ee80000300800 */
[----:B------:R-:W3:Y:S04]  /*70460*/  LDL.LU R25, [R1+0x304] ;  /* 0x0003040001197983 */ /* 0x000ee80000300800 */
[----:B------:R-:W2:Y:S04]  /*70470*/  LDL.LU R26, [R1+0x308] ;  /* 0x00030800011a7983 */ /* 0x000ea80000300800 */
[----:B------:R-:W2:Y:S04]  /*70480*/  LDL.LU R27, [R1+0x30c] ;  /* 0x00030c00011b7983 */ /* 0x000ea80000300800 */
[----:B--2---:R-:W-:Y:S04]  /*70490*/  STL.64 [R1+0x5530], R26 ;  /* 0x0055301a01007387 */ /* 0x004fe80000100a00 */
[----:B---3--:R0:W-:Y:S04]  /*704a0*/  STL.64 [R1+0x5528], R24 ;  /* 0x0055281801007387 */ /* 0x0081e80000100a00 */
[----:B0-----:R-:W2:Y:S01]  /*704b0*/  LDL.LU.64 R24, [R1+0x20] ;  /* 0x0000200001187983 */ /* 0x001ea20000300a00 */
[----:B------:R-:W-:-:S02]  /*704c0*/  IMAD.MOV.U32 R29, RZ, RZ, R6 ;  /* 0x000000ffff1d7224 */ /* 0x000fc400078e0006 */
[----:B------:R-:W-:Y:S01]  /*704d0*/  IMAD.MOV.U32 R28, RZ, RZ, R7 ;  /* 0x000000ffff1c7224 */ /* 0x000fe200078e0007 */
[----:B--2---:R0:W-:Y:S04]  /*704e0*/  STL.64 [R1+0x5548], R24 ;  /* 0x0055481801007387 */ /* 0x0041e80000100a00 */
[----:B0-----:R-:W2:Y:S04]  /*704f0*/  LDL.LU R24, [R1+0x230] ;  /* 0x0002300001187983 */ /* 0x001ea80000300800 */
[----:B------:R-:W2:Y:S04]  /*70500*/  LDL.LU R25, [R1+0x234] ;  /* 0x0002340001197983 */ /* 0x000ea80000300800 */
[----:B------:R-:W2:Y:S04]  /*70510*/  LDL.LU R26, [R1+0x238] ;  /* 0x00023800011a7983 */ /* 0x000ea80000300800 */
[----:B------:R-:W2:Y:S04]  /*70520*/  LDL.LU R27, [R1+0x23c] ;  /* 0x00023c00011b7983 */ /* 0x000ea80000300800 */
[----:B------:R-:W3:Y:S04]  /*70530*/  LDL.LU R4, [R1+0x310] ;  /* 0x0003100001047983 */ /* 0x000ee80000300800 */
[----:B------:R-:W3:Y:S04]  /*70540*/  LDL.LU R5, [R1+0x314] ;  /* 0x0003140001057983 */ /* 0x000ee80000300800 */
[----:B------:R-:W2:Y:S04]  /*70550*/  LDL.LU R6, [R1+0x318] ;  /* 0x0003180001067983 */ /* 0x000ea80000300800 */
[----:B------:R-:W2:Y:S01]  /*70560*/  LDL.LU R7, [R1+0x31c] ;  /* 0x00031c0001077983 */ /* 0x000ea20000300800 */
[----:B------:R-:W-:Y:S01]  /*70570*/  HMMA.16816.F32.BF16 R16, R20, R8, R16 ;  /* 0x000000081410723c */ /* 0x000fe20000041810 */
[----:B------:R-:W-:-:S02]  /*70580*/  IMAD.MOV.U32 R0, RZ, RZ, R8 ;  /* 0x000000ffff007224 */ /* 0x000fc400078e0008 */
[----:B------:R-:W-:-:S15]  /*70590*/  IMAD.MOV.U32 R3, RZ, RZ, R9 ;  /* 0x000000ffff037224 */ /* 0x000fde00078e0009 */
[----:B------:R-:W-:Y:S01]  /*705a0*/  NOP ;  /* 0x0000000000007918 */ /* 0x000fe20000000000 */
[----:B------:R-:W-:Y:S01]  /*705b0*/  IMAD.MOV.U32 R11, RZ, RZ, R16 ;  /* 0x000000ffff0b7224 */ /* 0x000fe200078e0010 */
[----:B--2---:R-:W-:Y:S04]  /*705c0*/  STL.64 [R1+0x5540], R6 ;  /* 0x0055400601007387 */ /* 0x004fe80000100a00 */
[----:B---3--:R0:W-:Y:S04]  /*705d0*/  STL.64 [R1+0x5538], R4 ;  /* 0x0055380401007387 */ /* 0x0081e80000100a00 */
[----:B0-----:R-:W2:Y:S04]  /*705e0*/  LDL.LU R4, [R1+0x220] ;  /* 0x0002200001047983 */ /* 0x001ea80000300800 */
[----:B------:R-:W2:Y:S04]  /*705f0*/  LDL.LU R5, [R1+0x224] ;  /* 0x0002240001057983 */ /* 0x000ea80000300800 */
[----:B------:R-:W2:Y:S04]  /*70600*/  LDL.LU R6, [R1+0x228] ;  /* 0x0002280001067983 */ /* 0x000ea80000300800 */
[----:B------:R-:W2:Y:S04]  /*70610*/  LDL.LU R7, [R1+0x22c] ;  /* 0x00022c0001077983 */ /* 0x000ea80000300800 */
[----:B------:R-:W3:Y:S04]  /*70620*/  LDL.LU.64 R12, [R1+0x10] ;  /* 0x00001000010c7983 */ /* 0x000ee80000300a00 */
[----:B------:R-:W-:Y:S04]  /*70630*/  STL [R1+0x5330], R28 ;  /* 0x0053301c01007387 */ /* 0x000fe80000100800 */
[----:B------:R-:W-:Y:S04]  /*70640*/  STL [R1+0x532c], R29 ;  /* 0x00532c1d01007387 */ /* 0x000fe80000100800 */
[----:B------:R-:W2:Y:S04]  /*70650*/  LDL.LU.64 R8, [R1+0x5558] ;  /* 0x0055580001087983 */ /* 0x000ea80000300a00 */
[----:B------:R0:W-:Y:S04]  /*70660*/  STL [R1+0x244], R17 ;  /* 0x0002441101007387 */ /* 0x0001e80000100800 */
[----:B------:R-:W-:Y:S04]  /*70670*/  STL [R1+0x248], R18 ;  /* 0x0002481201007387 */ /* 0x000fe80000100800 */
[----:B0-----:R-:W3:Y:S01]  /*70680*/  LDL.LU.64 R16, [R1+0x5550] ;  /* 0x0055500001107983 */ /* 0x001ee20000300a00 */
[----:B------:R-:W-:-:S05]  /*70690*/  IMAD.MOV.U32 R10, RZ, RZ, R19 ;  /* 0x000000ffff0a7224 */ /* 0x000fca00078e0013 */
[----:B------:R-:W-:Y:S04]  /*706a0*/  STL.64 [R1+0x54f0], R10 ;  /* 0x0054f00a01007387 */ /* 0x000fe80000100a00 */
[----:B--2---:R0:W-:Y:S04]  /*706b0*/  STL.64 [R1+0x54e8], R8 ;  /* 0x0054e80801007387 */ /* 0x0041e80000100a00 */
[----:B0-----:R-:W2:Y:S04]  /*706c0*/  LDL.LU R8, [R1+0x2f0] ;  /* 0x0002f00001087983 */ /* 0x001ea80000300800 */
[----:B------:R-:W2:Y:S01]  /*706d0*/  LDL.LU R9, [R1+0x2f4] ;  /* 0x0002f40001097983 */ /* 0x000ea20000300800 */
[----:B---3--:R-:W-:Y:S03]  /*706e0*/  HMMA.16816.F32.BF16 R16, R20, R16, R24 ;  /* 0x000000101410723c */ /* 0x008fe60000041818 */
[----:B------:R-:W2:Y:S04]  /*706f0*/  LDL.LU R10, [R1+0x2f8] ;  /* 0x0002f800010a7983 */ /* 0x000ea80000300800 */
[----:B------:R-:W2:Y:S04]  /*70700*/  LDL.LU R11, [R1+0x2fc] ;  /* 0x0002fc00010b7983 */ /* 0x000ea80000300800 */
[----:B------:R-:W-:Y:S04]  /*70710*/  STL [R1+0x5454], R3 ;  /* 0x0054540301007387 */ /* 0x000fe80000100800 */
[----:B------:R-:W-:Y:S04]  /*70720*/  STL [R1+0x5450], R0 ;  /* 0x0054500001007387 */ /* 0x000fe80000100800 */
[----:B------:R-:W3:Y:S01]  /*70730*/  LDL.LU.64 R24, [R1+0x5548] ;  /* 0x0055480001187983 */ /* 0x000ee20000300a00 */
[----:B------:R-:W-:-:S02]  /*70740*/  IMAD.MOV.U32 R28, RZ, RZ, R18 ;  /* 0x000000ffff1c7224 */ /* 0x000fc400078e0012 */
[----:B------:R-:W-:Y:S01]  /*70750*/  IMAD.MOV.U32 R29, RZ, RZ, R19 ;  /* 0x000000ffff1d7224 */ /* 0x000fe200078e0013 */
[----:B------:R-:W-:Y:S04]  /*70760*/  STL.64 [R1+0x230], R16 ;  /* 0x0002301001007387 */ /* 0x000fe80000100a00 */
[----:B----4-:R-:W0:Y:S04]  /*70770*/  LDSM.16.MT88.4 R16, [R2+UR5+0x41400] ;  /* 0x041400050210783b */ /* 0x010e280008004200 */
[----:B------:R-:W-:Y:S04]  /*70780*/  STL [R1+0x5468], R29 ;  /* 0x0054681d01007387 */ /* 0x000fe80000100800 */
[----:B------:R-:W-:Y:S04]  /*70790*/  STL [R1+0x5458], R28 ;  /* 0x0054581c01007387 */ /* 0x000fe80000100800 */
[----:B0-----:R-:W-:Y:S04]  /*707a0*/  STL.64 [R1+0x5340], R18 ;  /* 0x0053401201007387 */ /* 0x001fe80000100a00 */
[----:B------:R0:W-:Y:S04]  /*707b0*/  STL.64 [R1+0x5338], R16 ;  /* 0x0053381001007387 */ /* 0x0001e80000100a00 */
[----:B0-----:R-:W4:Y:S04]  /*707c0*/  LDL.LU R16, [R1+0x1e0] ;  /* 0x0001e00001107983 */ /* 0x001f280000300800 */
[----:B------:R-:W4:Y:S04]  /*707d0*/  LDL.LU R17, [R1+0x1e4] ;  /* 0x0001e40001117983 */ /* 0x000f280000300800 */
[----:B------:R-:W-:Y:S01]  /*707e0*/  STL [R1+0x50a0], R2 ;  /* 0x0050a00201007387 */ /* 0x000fe20000100800 */
[----:B---3--:R-:W-:-:S15]  /*707f0*/  HMMA.16816.F32.BF16 R4, R20, R24, R4 ;  /* 0x000000181404723c */ /* 0x008fde0000041804 */
[----:B------:R-:W-:-:S04]  /*70800*/  NOP ;  /* 0x0000000000007918 */ /* 0x000fc80000000000 */
[----:B------:R-:W-:Y:S04]  /*70810*/  STL.64 [R1+0x220], R4 ;  /* 0x0002200401007387 */ /* 0x000fe80000100a00 */
[----:B------:R0:W-:Y:S04]  /*70820*/  STL.64 [R1+0x228], R6 ;  /* 0x0002280601007387 */ /* 0x0001e80000100a00 */
[----:B0-----:R-:W3:Y:S04]  /*70830*/  LDL.LU.64 R6, [R1+0x5540] ;  /* 0x0055400001067983 */ /* 0x001ee80000300a00 */
[----:B------:R-:W3:Y:S01]  /*70840*/  LDL.LU.64 R4, [R1+0x5538] ;  /* 0x0055380001047983 */ /* 0x000ee20000300a00 */
[----:B------:R-:W-:-:S02]  /*70850*/  IMAD.MOV.U32 R18, RZ, RZ, R24 ;  /* 0x000000ffff127224 */ /* 0x000fc400078e0018 */
[----:B------:R-:W-:Y:S01]  /*70860*/  IMAD.MOV.U32 R2, RZ, RZ, R25 ;  /* 0x000000ffff027224 */ /* 0x000fe200078e0019 */
[----:B------:R-:W2:Y:S01]  /*70870*/  LDL.LU.64 R26, [R1+0x5530] ;  /* 0x00553000011a7983 */ /* 0x000ea20000300a00 */
[----:B------:R-:W-:-:S03]  /*70880*/  IMAD.MOV.U32 R19, RZ, RZ, R13 ;  /* 0x000000ffff137224 */ /* 0x000fc600078e000d */
[----:B------:R-:W2:Y:S04]  /*70890*/  LDL.LU.64 R24, [R1+0x5528] ;  /* 0x0055280001187983 */ /* 0x000ea80000300a00 */
[----:B------:R-:W-:Y:S01]  /*708a0*/  STL [R1+0x546c], R18 ;  /* 0x00546c1201007387 */ /* 0x000fe20000100800 */
[----:B------:R-:W-:Y:S01]  /*708b0*/  IMAD.MOV.U32 R0, RZ, RZ, R12 ;  /* 0x000000ffff007224 */ /* 0x000fe200078e000c */
[----:B---3--:R-:W-:-:S15]  /*708c0*/  HMMA.16816.F32.BF16 R4, R20, R12, R4 ;  /* 0x0000000c1404723c */ /* 0x008fde0000041804 */
[----:B------:R-:W-:-:S04]  /*708d0*/  NOP ;  /* 0x0000000000007918 */ /* 0x000fc80000000000 */
[----:B------:R0:W-:Y:S04]  /*708e0*/  STL.64 [R1+0x200], R4 ;  /* 0x0002000401007387 */ /* 0x0001e80000100a00 */
[----:B------:R-:W-:Y:S04]  /*708f0*/  STL.64 [R1+0x208], R6 ;  /* 0x0002080601007387 */ /* 0x000fe80000100a00 */
[----:B0-----:R-:W3:Y:S04]  /*70900*/  LDL.LU.64 R4, [R1+0x5520] ;  /* 0x0055200001047983 */ /* 0x001ee80000300a00 */
[----:B------:R-:W2:Y:S04]  /*70910*/  LDL.LU.64 R14, [R1+0x5518] ;  /* 0x00551800010e7983 */ /* 0x000ea80000300a00 */
[----:B------:R-:W2:Y:S04]  /*70920*/  LDL.LU.64 R12, [R1+0x5510] ;  /* 0x00551000010c7983 */ /* 0x000ea80000300a00 */
[----:B------:R-:W-:Y:S04]  /*70930*/  STL [R1+0x54e0], R19 ;  /* 0x0054e01301007387 */ /* 0x000fe80000100800 */
[----:B----4-:R0:W-:Y:S04]  /*70940*/  STL.64 [R1+0x54d8], R16 ;  /* 0x0054d81001007387 */ /* 0x0101e80000100a00 */
[----:B0-----:R-:W2:Y:S02]  /*70950*/  LDL.LU.64 R16, [R1] ;  /* 0x0000000001107983 */ /* 0x001ea40000300a00 */
[----:B--2---:R-:W-:-:S15]  /*70960*/  HMMA.16816.F32.BF16 R24, R20, R16, R24 ;  /* 0x000000101418723c */ /* 0x004fde0000041818 */
[----:B------:R-:W-:-:S04]  /*70970*/  NOP ;  /* 0x0000000000007918 */ /* 0x000fc80000000000 */
[----:B------:R-:W-:Y:S04]  /*70980*/  STL.64 [R1+0x1f0], R24 ;  /* 0x0001f01801007387 */ /* 0x000fe80000100a00 */
[----:B------:R0:W-:Y:S04]  /*70990*/  STL.64 [R1+0x1f8], R26 ;  /* 0x0001f81a01007387 */ /* 0x0001e80000100a00 */
[----:B0-----:R-:W2:Y:S04]  /*709a0*/  LDL.LU.64 R26, [R1+0x5508] ;  /* 0x00550800011a7983 */ /* 0x001ea80000300a00 */
[----:B------:R-:W4:Y:S01]  /*709b0*/  LDL.LU.64 R24, [R1+0x5500] ;  /* 0x0055000001187983 */ /* 0x000f220000300a00 */
[----:B------:R-:W-:-:S02]  /*709c0*/  IMAD.MOV.U32 R28, RZ, RZ, R16 ;  /* 0x000000ffff1c7224 */ /* 0x000fc400078e0010 */
[----:B------:R-:W-:Y:S01]  /*709d0*/  IMAD.MOV.U32 R3, RZ, RZ, R17 ;  /* 0x000000ffff037224 */ /* 0x000fe200078e0011 */
[----:B----4-:R-:W-:Y:S01]  /*709e0*/  HMMA.16816.F32.BF16 R8, R20, R24, R8 ;  /* 0x000000181408723c */ /* 0x010fe20000041808 */
[----:B--2---:R-:W-:Y:S04]  /*709f0*/  STL.64 [R1+0x5398], R26 ;  /* 0x0053981a01007387 */ /* 0x004fe80000100a00 */
[----:B------:R3:W-:-:S14]  /*70a00*/  STL.64 [R1+0x5390], R24 ;  /* 0x0053901801007387 */ /* 0x0007dc0000100a00 */
[----:B------:R0:W-:Y:S04]  /*70a10*/  STL.64 [R1+0x1d0], R8 ;  /* 0x0001d00801007387 */ /* 0x0001e80000100a00 */
[----:B------:R1:W-:Y:S01]  /*70a20*/  STL.64 [R1+0x1d8], R10 ;  /* 0x0001d80a01007387 */ /* 0x0003e20000100a00 */
[----:B---3--:R-:W-:-:S03]  /*70a30*/  IMAD.MOV.U32 R24, RZ, RZ, R5 ;  /* 0x000000ffff187224 */ /* 0x008fc600078e0005 */
[----:B------:R-:W2:Y:S01]  /*70a40*/  LDL.LU R16, [R1+0x2d0] ;  /* 0x0002d00001107983 */ /* 0x000ea20000300800 */
[----:B------:R-:W-:-:S03]  /*70a50*/  IMAD.MOV.U32 R25, RZ, RZ, R4 ;  /* 0x000000ffff197224 */ /* 0x000fc600078e0004 */
[----:B------:R-:W2:Y:S04]  /*70a60*/  LDL.LU R17, [R1+0x2d4] ;  /* 0x0002d40001117983 */ /* 0x000ea80000300800 */
[----:B------:R-:W2:Y:S04]  /*70a70*/  LDL.LU R18, [R1+0x2d8] ;  /* 0x0002d80001127983 */ /* 0x000ea80000300800 */
[----:B------:R-:W2:Y:S04]  /*70a80*/  LDL.LU R19, [R1+0x2dc] ;  /* 0x0002dc0001137983 */ /* 0x000ea80000300800 */
[----:B0-----:R-:W3:Y:S04]  /*70a90*/  LDL.LU R8, [R1+0x2e0] ;  /* 0x0002e00001087983 */ /* 0x001ee80000300800 */
[----:B------:R-:W3:Y:S04]  /*70aa0*/  LDL.LU R9, [R1+0x2e4] ;  /* 0x0002e40001097983 */ /* 0x000ee80000300800 */
[----:B-1----:R-:W3:Y:S01]  /*70ab0*/  LDL.LU R10, [R1+0x2e8] ;  /* 0x0002e800010a7983 */ /* 0x002ee20000300800 */
[----:B------:R-:W-:-:S03]  /*70ac0*/  IMAD.MOV.U32 R4, RZ, RZ, R12 ;  /* 0x000000ffff047224 */ /* 0x000fc600078e000c */
[----:B------:R-:W3:Y:S01]  /*70ad0*/  LDL.LU R11, [R1+0x2ec] ;  /* 0x0002ec00010b7983 */ /* 0x000ee20000300800 */
[----:B------:R-:W-:-:S03]  /*70ae0*/  IMAD.MOV.U32 R5, RZ, RZ, R13 ;  /* 0x000000ffff057224 */ /* 0x000fc600078e000d */
[----:B------:R0:W-:Y:S04]  /*70af0*/  STL.64 [R1+0x5460], R24 ;  /* 0x0054601801007387 */ /* 0x0001e80000100a00 */
[----:B0-----:R-:W4:Y:S04]  /*70b00*/  LDL.LU R24, [R1+0x160] ;  /* 0x0001600001187983 */ /* 0x001f280000300800 */
[----:B------:R-:W4:Y:S04]  /*70b10*/  LDL.LU R25, [R1+0x164] ;  /* 0x0001640001197983 */ /* 0x000f280000300800 */
[----:B------:R-:W2:Y:S04]  /*70b20*/  LDL.LU R26, [R1+0x168] ;  /* 0x00016800011a7983 */ /* 0x000ea80000300800 */
[----:B------:R-:W2:Y:S04]  /*70b30*/  LDL.LU R27, [R1+0x16c] ;  /* 0x00016c00011b7983 */ /* 0x000ea80000300800 */
[----:B------:R-:W3:Y:S04]  /*70b40*/  LDL.LU R12, [R1+0x54fc] ;  /* 0x0054fc00010c7983 */ /* 0x000ee80000300800 */
[----:B------:R-:W3:Y:S04]  /*70b50*/  LDL.LU R13, [R1+0x54f8] ;  /* 0x0054f800010d7983 */ /* 0x000ee80000300800 */
        /* <DEDUP_REMOVED lines=12> */
[----:B0-----:R-:W2:Y:S04]  /*70c20*/  LDL R27, [R1+0x384] ;  /* 0x00038400011b7983 */ /* 0x001ea80000100800 */
[----:B----4-:R0:W-:Y:S02]  /*70c30*/  STL.64 [R1+0x5470], R24 ;  /* 0x0054701801007387 */ /* 0x0101e40000100a00 */
[----:B0-----:R-:W-:-:S02]  /*70c40*/  IMAD.MOV.U32 R24, RZ, RZ, R15 ;  /* 0x000000ffff187224 */ /* 0x001fc400078e000f */
[----:B------:R-:W-:Y:S01]  /*70c50*/  IMAD.MOV.U32 R25, RZ, RZ, R14 ;  /* 0x000000ffff197224 */ /* 0x000fe200078e000e */
[----:B--2---:R-:W-:Y:S04]  /*70c60*/  STL [R1+0x54a8], R27 ;  /* 0x0054a81b01007387 */ /* 0x004fe80000100800 */
[----:B------:R0:W-:Y:S04]  /*70c70*/  STL.64 [R1+0x54a0], R24 ;  /* 0x0054a01801007387 */ /* 0x0001e80000100a00 */
[----:B0-----:R-:W2:Y:S04]  /*70c80*/  LDL.LU R24, [R1+0x180] ;  /* 0x0001800001187983 */ /* 0x001ea80000300800 */
[----:B------:R-:W2:Y:S04]  /*70c90*/  LDL.LU R25, [R1+0x184] ;  /* 0x0001840001197983 */ /* 0x000ea80000300800 */
[----:B------:R-:W4:Y:S04]  /*70ca0*/  LDL.LU R26, [R1+0x188] ;  /* 0x00018800011a7983 */ /* 0x000f280000300800 */
[----:B------:R-:W4:Y:S01]  /*70cb0*/  LDL.LU R27, [R1+0x18c] ;  /* 0x00018c00011b7983 */ /* 0x000f220000300800 */
[C---:B---3--:R-:W-:Y:S03]  /*70cc0*/  HMMA.16816.F32.BF16 R8, R20.reuse, R12, R8 ;  /* 0x0000000c1408723c */ /* 0x048fe60000041808 */
[----:B----4-:R-:W-:Y:S04]  /*70cd0*/  STL.64 [R1+0x54d0], R26 ;  /* 0x0054d01a01007387 */ /* 0x010fe80000100a00 */
[----:B--2---:R0:W-:Y:S04]  /*70ce0*/  STL.64 [R1+0x54c8], R24 ;  /* 0x0054c81801007387 */ /* 0x0041e80000100a00 */
[----:B0-----:R-:W2:Y:S08]  /*70cf0*/  LDL.LU.64 R24, [R1+0xb0] ;  /* 0x0000b00001187983 */ /* 0x001eb00000300a00 */
[----:B------:R-:W-:Y:S04]  /*70d00*/  STL.64 [R1+0x1c0], R8 ;  /* 0x0001c00801007387 */ /* 0x000fe80000100a00 */
[----:B------:R0:W-:Y:S04]  /*70d10*/  STL.64 [R1+0x1c8], R10 ;  /* 0x0001c80a01007387 */ /* 0x0001e80000100a00 */
[----:B0-----:R-:W3:Y:S04]  /*70d20*/  LDL.LU.64 R10, [R1+0x54f0] ;  /* 0x0054f000010a7983 */ /* 0x001ee80000300a00 */
[----:B------:R-:W4:Y:S02]  /*70d30*/  LDL.LU.64 R8, [R1+0x54e8] ;  /* 0x0054e80001087983 */ /* 0x000f240000300a00 */
[----:B----4-:R-:W-:-:S15]  /*70d40*/  HMMA.16816.F32.BF16 R16, R20, R8, R16 ;  /* 0x000000081410723c */ /* 0x010fde0000041810 */
[----:B------:R-:W-:-:S04]  /*70d50*/  NOP ;  /* 0x0000000000007918 */ /* 0x000fc80000000000 */
[----:B------:R-:W-:Y:S04]  /*70d60*/  STL.64 [R1+0x1b0], R16 ;  /* 0x0001b01001007387 */ /* 0x000fe80000100a00 */
[----:B------:R0:W-:Y:S04]  /*70d70*/  STL.64 [R1+0x1b8], R18 ;  /* 0x0001b81201007387 */ /* 0x0001e80000100a00 */
[----:B0-----:R-:W4:Y:S04]  /*70d80*/  LDL.LU R19, [R1+0x54e0] ;  /* 0x0054e00001137983 */ /* 0x001f280000300800 */
[----:B------:R-:W4:Y:S04]  /*70d90*/  LDL.LU.64 R16, [R1+0x54d8] ;  /* 0x0054d80001107983 */ /* 0x000f280000300a00 */
[----:B---3--:R-:W-:Y:S04]  /*70da0*/  STL.64 [R1+0x5378], R10 ;  /* 0x0053780a01007387 */ /* 0x008fe80000100a00 */
[----:B------:R0:W-:Y:S04]  /*70db0*/  STL.64 [R1+0x5370], R8 ;  /* 0x0053700801007387 */ /* 0x0001e80000100a00 */
[----:B0-----:R-:W3:Y:S04]  /*70dc0*/  LDL.LU R8, [R1+0x150] ;  /* 0x0001500001087983 */ /* 0x001ee80000300800 */
[----:B------:R-:W3:Y:S04]  /*70dd0*/  LDL.LU R9, [R1+0x154] ;  /* 0x0001540001097983 */ /* 0x000ee80000300800 */
[----:B------:R-:W3:Y:S04]  /*70de0*/  LDL.LU R10, [R1+0x158] ;  /* 0x00015800010a7983 */ /* 0x000ee80000300800 */
[----:B------:R-:W3:Y:S01]  /*70df0*/  LDL.LU R11, [R1+0x15c] ;  /* 0x00015c00010b7983 */ /* 0x000ee20000300800 */
[----:B--2---:R-:W-:Y:S01]  /*70e00*/  HMMA.16816.F32.BF16 R4, R20, R24, R4 ;  /* 0x000000181404723c */ /* 0x004fe20000041804 */
[----:B------:R-:W-:-:S02]  /*70e10*/  IMAD.MOV.U32 R18, RZ, RZ, R24 ;  /* 0x000000ffff127224 */ /* 0x000fc400078e0018 */
[----:B------:R-:W-:-:S15]  /*70e20*/  IMAD.MOV.U32 R29, RZ, RZ, R25 ;  /* 0x000000ffff1d7224 */ /* 0x000fde00078e0019 */
[----:B------:R-:W-:Y:S01]  /*70e30*/  NOP ;  /* 0x0000000000007918 */ /* 0x000fe20000000000 */
[----:B------:R-:W-:Y:S02]  /*70e40*/  IMAD.MOV.U32 R14, RZ, RZ, R6 ;  /* 0x000000ffff0e7224 */ /* 0x000fe400078e0006 */
[----:B------:R-:W-:Y:S01]  /*70e50*/  IMAD.MOV.U32 R15, RZ, RZ, R7 ;  /* 0x000000ffff0f7224 */ /* 0x000fe200078e0007 */
        /* <DEDUP_REMOVED lines=9> */
[----:B------:R-:W4:Y:S04]  /*70ef0*/  LDL.LU.64 R6, [R1+0x54c0] ;  /* 0x0054c00001067983 */ /* 0x000f280000300a00 */
[----:B0-----:R-:W4:Y:S04]  /*70f00*/  LDL.LU.64 R4, [R1+0x54b8] ;  /* 0x0054b80001047983 */ /* 0x001f280000300a00 */
[----:B------:R-:W-:Y:S04]  /*70f10*/  STL.64 [R1+0x5388], R14 ;  /* 0x0053880e01007387 */ /* 0x000fe80000100a00 */
[----:B------:R0:W-:Y:S04]  /*70f20*/  STL.64 [R1+0x5380], R12 ;  /* 0x0053800c01007387 */ /* 0x0001e80000100a00 */
[----:B0-----:R-:W2:Y:S04]  /*70f30*/  LDL.LU R12, [R1+0x80] ;  /* 0x00008000010c7983 */ /* 0x001ea80000300800 */
[----:B------:R-:W2:Y:S01]  /*70f40*/  LDL.LU R13, [R1+0x84] ;  /* 0x00008400010d7983 */ /* 0x000ea20000300800 */
[----:B----4-:R-:W-:-:S15]  /*70f50*/  HMMA.16816.F32.BF16 R4, R20, R16, R4 ;  /* 0x000000101404723c */ /* 0x010fde0000041804 */
[----:B------:R-:W-:-:S04]  /*70f60*/  NOP ;  /* 0x0000000000007918 */ /* 0x000fc80000000000 */
[----:B------:R0:W-:Y:S04]  /*70f70*/  STL.64 [R1+0x190], R4 ;  /* 0x0001900401007387 */ /* 0x0001e80000100a00 */
[----:B------:R1:W-:Y:S04]  /*70f80*/  STL.64 [R1+0x198], R6 ;  /* 0x0001980601007387 */ /* 0x0003e80000100a00 */
[----:B0-----:R-:W3:Y:S04]  /*70f90*/  LDL.LU.64 R4, [R1+0x54b0] ;  /* 0x0054b00001047983 */ /* 0x001ee80000300a00 */
[----:B------:R-:W-:Y:S01]  /*70fa0*/  STL.64 [R1+0x5350], R16 ;  /* 0x0053501001007387 */ /* 0x000fe20000100a00 */
[----:B---3--:R-:W-:Y:S03]  /*70fb0*/  HMMA.16816.F32.BF16 R20, R20, R4, R24 ;  /* 0x000000041414723c */ /* 0x008fe60000041818 */
[----:B------:R-:W3:Y:S04]  /*70fc0*/  LDL.LU R27, [R1+0x54a8] ;  /* 0x0054a800011b7983 */ /* 0x000ee80000300800 */
[----:B------:R-:W2:Y:S04]  /*70fd0*/  LDL.LU.64 R24, [R1+0x54a0] ;  /* 0x0054a00001187983 */ /* 0x000ea80000300a00 */
[----:B-1----:R-:W2:Y:S04]  /*70fe0*/  LDL.LU.64 R6, [R1+0x5498] ;  /* 0x0054980001067983 */ /* 0x002ea80000300a00 */
[----:B------:R-:W2:Y:S04]  /*70ff0*/  LDL.LU.64 R4, [R1+0x5490] ;  /* 0x0054900001047983 */ /* 0x000ea80000300a00 */
[----:B------:R-:W-:Y:S04]  /*71000*/  STL.64 [R1+0x180], R20 ;  /* 0x0001801401007387 */ /* 0x000fe80000100a00 */
[----:B------:R-:W-:Y:S04]  /*71010*/  STL.64 [R1+0x188], R22 ;  /* 0x0001881601007387 */ /* 0x000fe80000100a00 */
[----:B---3--:R-:W0:Y:S04]  /*71020*/  LDSM.16.MT88.4 R20, [R27+UR5+0x41400] ;  /* 0x041400051b14783b */ /* 0x008e280008004200 */
[----:B0-----:R-:W-:Y:S04]  /*71030*/  STL.64 [R1+0x51b8], R22 ;  /* 0x0051b81601007387 */ /* 0x001fe80000100a00 */
[----:B------:R0:W-:Y:S04]  /*71040*/  STL.64 [R1+0x51b0], R20 ;  /* 0x0051b01401007387 */ /* 0x0001e80000100a00 */
[----:B0-----:R-:W3:Y:S04]  /*71050*/  LDL.LU.64 R20, [R1+0x210] ;  /* 0x0002100001147983 */ /* 0x001ee80000300a00 */
[----:B------:R-:W4:Y:S01]  /*71060*/  LDL.LU.64 R22, [R1+0x218] ;  /* 0x0002180001167983 */ /* 0x000f220000300a00 */
[----:B--2---:R-:W-:Y:S03]  /*71070*/  HMMA.16816.F32.BF16 R24, R4, R24, R8 ;  /* 0x000000180418723c */ /* 0x004fe60000041808 */
[----:B----4-:R-:W-:Y:S04]  /*71080*/  STL [R1+0x51d4], R22 ;  /* 0x0051d41601007387 */ /* 0x010fe80000100800 */
[----:B------:R-:W-:Y:S04]  /*71090*/  STL [R1+0x51d0], R23 ;  /* 0x0051d01701007387 */ /* 0x000fe80000100800 */
[----:B------:R-:W2:Y:S04]  /*710a0*/  LDL.LU.64 R10, [R1+0x5488] ;  /* 0x00548800010a7983 */ /* 0x000ea80000300a00 */
[----:B------:R-:W2:Y:S04]  /*710b0*/  LDL.LU.64 R8, [R1+0x5480] ;  /* 0x0054800001087983 */ /* 0x000ea80000300a00 */
[----:B------:R-:W-:Y:S04]  /*710c0*/  STL.64 [R1+0x170], R24 ;  /* 0x0001701801007387 */ /* 0x000fe80000100a00 */
[----:B------:R0:W-:Y:S04]  /*710d0*/  STL.64 [R1+0x178], R26 ;  /* 0x0001781a01007387 */ /* 0x0001e80000100a00 */
[----:B0-----:R-:W4:Y:S04]  /*710e0*/  LDL.LU.64 R26, [R1+0x5478] ;  /* 0x00547800011a7983 */ /* 0x001f280000300a00 */
[----:B------:R-:W4:Y:S01]  /*710f0*/  LDL.LU.64 R24, [R1+0x5470] ;  /* 0x0054700001187983 */ /* 0x000f220000300a00 */
[----:B------:R-:W-:-:S02]  /*71100*/  IMAD.MOV.U32 R16, RZ, RZ, R18 ;  /* 0x000000ffff107224 */ /* 0x000fc400078e0012 */
[----:B------:R-:W-:Y:S01]  /*71110*/  IMAD.MOV.U32 R17, RZ, RZ, R29 ;  /* 0x000000ffff117224 */ /* 0x000fe200078e001d */
[----:B------:R-:W2:Y:S04]  /*71120*/  LDL.LU R18, [R1+0x546c] ;  /* 0x00546c0001127983 */ /* 0x000ea80000300800 */
[----:B------:R-:W2:Y:S04]  /*71130*/  LDL.LU R29, [R1+0x5468] ;  /* 0x00546800011d7983 */ /* 0x000ea80000300800 */
[----:B------:R-:W-:Y:S01]  /*71140*/  STL.64 [R1+0x5368], R16 ;  /* 0x0053681001007387 */ /* 0x000fe20000100a00 */
[----:B----4-:R-:W-:Y:S03]  /*71150*/  HMMA.16816.F32.BF16 R12, R4, R12, R24 ;  /* 0x0000000c040c723c */ /* 0x010fe60000041818 */
[----:B------:R-:W2:-:S15]  /*71160*/  LDL.LU.64 R24, [R1+0x5460] ;  /* 0x0054600001187983 */ /* 0x000e9e0000300a00 */
[----:B------:R-:W-:Y:S01]  /*71170*/  NOP ;  /* 0x0000000000007918 */ /* 0x000fe20000000000 */
[----:B------:R-:W-:Y:S01]  /*71180*/  IMAD.MOV.U32 R22, RZ, RZ, R14 ;  /* 0x000000ffff167224 */ /* 0x000fe200078e000e */
[----:B------:R2:W-:Y:S01]  /*71190*/  STL.64 [R1+0x160], R12 ;  /* 0x0001600c01007387 */ /* 0x0005e20000100a00 */
[----:B------:R-:W-:-:S05]  /*711a0*/  IMAD.MOV.U32 R23, RZ, RZ, R15 ;  /* 0x000000ffff177224 */ /* 0x000fca00078e000f */
[----:B------:R-:W-:Y:S04]  /*711b0*/  STL [R1+0x51dc], R23 ;  /* 0x0051dc1701007387 */ /* 0x000fe80000100800 */
[----:B------:R-:W-:Y:S04]  /*711c0*/  STL [R1+0x51d8], R22 ;  /* 0x0051d81601007387 */ /* 0x000fe80000100800 */
[----:B---3--:R-:W-:Y:S01]  /*711d0*/  STL.64 [R1+0x5438], R20 ;  /* 0x0054381401007387 */ /* 0x008fe20000100a00 */
[----:B--2---:R-:W-:Y:S03]  /*711e0*/  HMMA.16816.F32.BF16 R12, R4, R24, R8 ;  /* 0x00000018040c723c */ /* 0x004fe60000041808 */
[----:B------:R-:W2:-:S15]  /*711f0*/  LDL.LU R8, [R1+0xc0] ;  /* 0x0000c00001087983 */ /* 0x000e9e0000300800 */
[----:B------:R-:W-:Y:S01]  /*71200*/  NOP ;  /* 0x0000000000007918 */ /* 0x000fe20000000000 */
[----:B------:R-:W-:Y:S04]  /*71210*/  STL.64 [R1+0x150], R12 ;  /* 0x0001500c01007387 */ /* 0x000fe80000100a00 */
[----:B------:R-:W-:Y:S04]  /*71220*/  STL.64 [R1+0x158], R14 ;  /* 0x0001580e01007387 */ /* 0x000fe80000100a00 */
[----:B------:R-:W2:Y:S04]  /*71230*/  LDL.LU R9, [R1+0xc4] ;  /* 0x0000c40001097983 */ /* 0x000ea80000300800 */
[----:B------:R-:W3:Y:S04]  /*71240*/  LDL.LU R10, [R1+0xc8] ;  /* 0x0000c800010a7983 */ /* 0x000ee80000300800 */
[----:B------:R-:W3:Y:S01]  /*71250*/  LDL.LU R11, [R1+0xcc] ;  /* 0x0000cc00010b7983 */ /* 0x000ee20000300800 */
[----:B------:R-:W-:-:S02]  /*71260*/  IMAD.MOV.U32 R24, RZ, RZ, R28 ;  /* 0x000000ffff187224 */ /* 0x000fc400078e001c */
[----:B------:R-:W-:Y:S01]  /*71270*/  IMAD.MOV.U32 R25, RZ, RZ, R3 ;  /* 0x000000ffff197224 */ /* 0x000fe200078e0003 */
[----:B---3--:R-:W-:Y:S04]  /*71280*/  STL.64 [R1+0x53a8], R10 ;  /* 0x0053a80a01007387 */ /* 0x008fe80000100a00 */
[----:B--2---:R0:W-:Y:S04]  /*71290*/  STL.64 [R1+0x53a0], R8 ;  /* 0x0053a00801007387 */ /* 0x0041e80000100a00 */
[----:B------:R-:W2:Y:S04]  /*712a0*/  LDL.LU R28, [R1+0x5458] ;  /* 0x00545800011c7983 */ /* 0x000ea80000300800 */
[----:B------:R-:W3:Y:S04]  /*712b0*/  LDL.LU R3, [R1+0x5454] ;  /* 0x0054540001037983 */ /* 0x000ee80000300800 */
[----:B------:R1:W-:Y:S04]  /*712c0*/  STL.64 [R1+0x53b0], R24 ;  /* 0x0053b01801007387 */ /* 0x0003e80000100a00 */
[----:B0-----:R-:W4:Y:S04]  /*712d0*/  LDL.LU R8, [R1+0xe0] ;  /* 0x0000e00001087983 */ /* 0x001f280000300800 */
[----:B------:R-:W4:Y:S04]  /*712e0*/  LDL.LU R9, [R1+0xe4] ;  /* 0x0000e40001097983 */ /* 0x000f280000300800 */
[----:B------:R-:W2:Y:S04]  /*712f0*/  LDL.LU R10, [R1+0xe8] ;  /* 0x0000e800010a7983 */ /* 0x000ea80000300800 */
[----:B------:R-:W2:Y:S01]  /*71300*/  LDL.LU R11, [R1+0xec] ;  /* 0x0000ec00010b7983 */ /* 0x000ea20000300800 */
[----:B-1----:R-:W-:-:S02]  /*71310*/  IMAD.MOV.U32 R24, RZ, RZ, R0 ;  /* 0x000000ffff187224 */ /* 0x002fc400078e0000 */
[----:B------:R-:W-:Y:S01]  /*71320*/  IMAD.MOV.U32 R25, RZ, RZ, R19 ;  /* 0x000000ffff197224 */ /* 0x000fe200078e0013 */
[----:B--2---:R-:W-:Y:S04]  /*71330*/  STL.64 [R1+0x53c0], R10 ;  /* 0x0053c00a01007387 */ /* 0x004fe80000100a00 */
[----:B----4-:R0:W-:Y:S04]  /*71340*/  STL.64 [R1+0x53b8], R8 ;  /* 0x0053b80801007387 */ /* 0x0101e80000100a00 */
[----:B------:R-:W2:Y:S04]  /*71350*/  LDL.LU R0, [R1+0x5450] ;  /* 0x0054500001007983 */ /* 0x000ea80000300800 */
        /* <DEDUP_REMOVED lines=9> */
[----:B------:R1:W-:Y:S04]  /*713f0*/  STL.64 [R1+0x53e0], R24 ;  /* 0x0053e01801007387 */ /* 0x0003e80000100a00 */
[----:B0-----:R-:W2:Y:S04]  /*71400*/  LDL.LU R8, [R1+0x100] ;  /* 0x0001000001087983 */ /* 0x001ea80000300800 */
[----:B------:R-:W2:Y:S04]  /*71410*/  LDL.LU R9, [R1+0x104] ;  /* 0x0001040001097983 */ /* 0x000ea80000300800 */
[----:B------:R-:W4:Y:S04]  /*71420*/  LDL.LU R10, [R1+0x108] ;  /* 0x00010800010a7983 */ /* 0x000f280000300800 */
[----:B------:R-:W4:Y:S04]  /*71430*/  LDL.LU R11, [R1+0x10c] ;  /* 0x00010c00010b7983 */ /* 0x000f280000300800 */
[----:B----4-:R-:W-:Y:S04]  /*71440*/  STL.64 [R1+0x53f0], R10 ;  /* 0x0053f00a01007387 */ /* 0x010fe80000100a00 */
[----:B--2---:R-:W-:Y:S04]  /*71450*/  STL.64 [R1+0x53e8], R8 ;  /* 0x0053e80801007387 */ /* 0x004fe80000100a00 */
[----:B-1----:R-:W2:Y:S04]  /*71460*/  LDL.LU R24, [R1+0x30] ;  /* 0x0000300001187983 */ /* 0x002ea80000300800 */
[----:B------:R-:W2:Y:S04]  /*71470*/  LDL.LU R25, [R1+0x34] ;  /* 0x0000340001197983 */ /* 0x000ea80000300800 */
[----:B--2---:R0:W-:Y:S02]  /*71480*/  STL.64 [R1+0x5400], R24 ;  /* 0x0054001801007387 */ /* 0x0041e40000100a00 */
[----:B0-----:R-:W-:-:S02]  /*71490*/  IMAD.MOV.U32 R24, RZ, RZ, R0 ;  /* 0x000000ffff187224 */ /* 0x001fc400078e0000 */
[----:B------:R-:W2:Y:S01]  /*714a0*/  LDL.LU R0, [R1+0x544c] ;  /* 0x00544c0001007983 */ /* 0x000ea20000300800 */
[----:B---3--:R-:W-:-:S03]  /*714b0*/  IMAD.MOV.U32 R25, RZ, RZ, R3 ;  /* 0x000000ffff197224 */ /* 0x008fc600078e0003 */
[----:B------:R-:W3:Y:S04]  /*714c0*/  LDL.LU R3, [R1+0x5448] ;  /* 0x0054480001037983 */ /* 0x000ee80000300800 */
[----:B------:R-:W4:Y:S04]  /*714d0*/  LDL.LU R20, [R1+0x140] ;  /* 0x0001400001147983 */ /* 0x000f280000300800 */
[----:B------:R-:W4:Y:S04]  /*714e0*/  LDL.LU R21, [R1+0x144] ;  /* 0x0001440001157983 */ /* 0x000f280000300800 */
[----:B------:R-:W4:Y:S04]  /*714f0*/  LDL.LU R22, [R1+0x148] ;  /* 0x0001480001167983 */ /* 0x000f280000300800 */
[----:B------:R-:W4:Y:S04]  /*71500*/  LDL.LU R23, [R1+0x14c] ;  /* 0x00014c0001177983 */ /* 0x000f280000300800 */
[----:B------:R0:W-:Y:S04]  /*71510*/  STL.64 [R1+0x5418], R24 ;  /* 0x0054181801007387 */ /* 0x0001e80000100a00 */
[----:B0-----:R-:W2:Y:S04]  /*71520*/  LDL.LU R24, [R1+0x50] ;  /* 0x0000500001187983 */ /* 0x001ea80000300800 */
[----:B------:R-:W2:Y:S04]  /*71530*/  LDL.LU R25, [R1+0x54] ;  /* 0x0000540001197983 */ /* 0x000ea80000300800 */
[----:B--2---:R3:W-:Y:S02]  /*71540*/  STL.64 [R1+0x5430], R24 ;  /* 0x0054301801007387 */ /* 0x0047e40000100a00 */
[----:B---3--:R-:W-:-:S02]  /*71550*/  IMAD.MOV.U32 R24, RZ, RZ, R3 ;  /* 0x000000ffff187224 */ /* 0x008fc400078e0003 */
[----:B------:R-:W2:Y:S01]  /*71560*/  LDL.LU R3, [R1+0x5444] ;  /* 0x0054440001037983 */ /* 0x000ea20000300800 */
[----:B------:R-:W-:-:S03]  /*71570*/  IMAD.MOV.U32 R25, RZ, RZ, R0 ;  /* 0x000000ffff197224 */ /* 0x000fc600078e0000 */
[----:B------:R-:W3:Y:S04]  /*71580*/  LDL.LU R0, [R1+0x5440] ;  /* 0x0054400001007983 */ /* 0x000ee80000300800 */
        /* <DEDUP_REMOVED lines=10> */
[----:B----4-:R-:W-:Y:S03]  /*71630*/  HMMA.16816.F32.BF16 R24, R4, R24, R20 ;  /* 0x000000180418723c */ /* 0x010fe60000041814 */
[----:B--2---:R-:W-:Y:S04]  /*71640*/  STL.64 [R1+0x5428], R10 ;  /* 0x0054280a01007387 */ /* 0x004fe80000100a00 */
[----:B------:R0:W-:Y:S04]  /*71650*/  STL.64 [R1+0x5420], R8 ;  /* 0x0054200801007387 */ /* 0x0001e80000100a00 */
[----:B0-----:R-:W2:Y:S04]  /*71660*/  LDL.LU R8, [R1+0x130] ;  /* 0x0001300001087983 */ /* 0x001ea80000300800 */
[----:B------:R-:W2:Y:S04]  /*71670*/  LDL.LU R9, [R1+0x134] ;  /* 0x0001340001097983 */ /* 0x000ea80000300800 */
[----:B------:R-:W2:Y:S04]  /*71680*/  LDL.LU R10, [R1+0x138] ;  /* 0x00013800010a7983 */ /* 0x000ea80000300800 */
[----:B------:R-:W2:Y:S04]  /*71690*/  LDL.LU R11, [R1+0x13c] ;  /* 0x00013c00010b7983 */ /* 0x000ea80000300800 */
[----:B------:R-:W4:Y:S04]  /*716a0*/  LDL.LU R12, [R1+0xd0] ;  /* 0x0000d000010c7983 */ /* 0x000f280000300800 */
[----:B------:R-:W4:Y:S04]  /*716b0*/  LDL.LU R13, [R1+0xd4] ;  /* 0x0000d400010d7983 */ /* 0x000f280000300800 */
[----:B------:R-:W4:Y:S04]  /*716c0*/  LDL.LU R14, [R1+0xd8] ;  /* 0x0000d800010e7983 */ /* 0x000f280000300800 */
[----:B------:R-:W4:Y:S04]  /*716d0*/  LDL.LU R15, [R1+0xdc] ;  /* 0x0000dc00010f7983 */ /* 0x000f280000300800 */
[----:B------:R-:W2:Y:S04]  /*716e0*/  LDL.LU R16, [R1+0xa0] ;  /* 0x0000a00001107983 */ /* 0x000ea80000300800 */
[----:B------:R-:W2:Y:S04]  /*716f0*/  LDL.LU R17, [R1+0xa4] ;  /* 0x0000a40001117983 */ /* 0x000ea80000300800 */
[----:B------:R-:W2:Y:S04]  /*71700*/  LDL.LU R18, [R1+0xa8] ;  /* 0x0000a80001127983 */ /* 0x000ea80000300800 */
[----:B------:R-:W2:Y:S04]  /*71710*/  LDL.LU R19, [R1+0xac] ;  /* 0x0000ac0001137983 */ /* 0x000ea80000300800 */
[----:B------:R-:W2:Y:S04]  /*71720*/  LDL.LU.64 R20, [R1+0x5438] ;  /* 0x0054380001147983 */ /* 0x000ea80000300a00 */
[----:B------:R0:W-:Y:S04]  /*71730*/  STL.64 [R1+0x140], R24 ;  /* 0x0001401801007387 */ /* 0x0001e80000100a00 */
[----:B0-----:R-:W2:Y:S01]  /*71740*/  LDL.LU.64 R24, [R1+0x5430] ;  /* 0x0054300001187983 */ /* 0x001ea20000300a00 */
[----:B------:R-:W-:-:S02]  /*71750*/  IMAD.MOV.U32 R23, RZ, RZ, R26 ;  /* 0x000000ffff177224 */ /* 0x000fc400078e001a */
        /* <DEDUP_REMOVED lines=17> */
[----:B------:R-:W-:Y:S04]  /*71870*/  STL [R1+0x51e8], R22 ;  /* 0x0051e81601007387 */ /* 0x000fe80000100800 */
[----:B------:R3:W-:Y:S02]  /*71880*/  STL.64 [R1+0x5348], R20 ;  /* 0x0053481401007387 */ /* 0x0007e40000100a00 */
[----:B---3--:R-:W-:-:S02]  /*71890*/  IMAD.MOV.U32 R20, RZ, RZ, R0 ;  /* 0x000000ffff147224 */ /* 0x008fc400078e0000 */
[----:B------:R-:W3:Y:S01]  /*718a0*/  LDL.LU R0, [R1+0x53fc] ;  /* 0x0053fc0001007983 */ /* 0x000ee20000300800 */
[----:B------:R-:W-:-:S03]  /*718b0*/  IMAD.MOV.U32 R21, RZ, RZ, R3 ;  /* 0x000000ffff157224 */ /* 0x000fc600078e0003 */
[----:B------:R-:W3:Y:S04]  /*718c0*/  LDL.LU R3, [R1+0x53f8] ;  /* 0x0053f80001037983 */ /* 0x000ee80000300800 */
[----:B------:R-:W3:Y:S04]  /*718d0*/  LDL.LU R22, [R1+0x2b8] ;  /* 0x0002b80001167983 */ /* 0x000ee80000300800 */
[----:B------:R-:W3:Y:S01]  /*718e0*/  LDL.LU R23, [R1+0x2bc] ;  /* 0x0002bc0001177983 */ /* 0x000ee20000300800 */
[C---:B--2---:R-:W-:Y:S03]  /*718f0*/  HMMA.16816.F32.BF16 R24, R4.reuse, R24, R8 ;  /* 0x000000180418723c */ /* 0x044fe60000041808 */
[----:B---3--:R-:W-:Y:S04]  /*71900*/  STL.64 [R1+0x5360], R22 ;  /* 0x0053601601007387 */ /* 0x008fe80000100a00 */
[----:B------:R0:W-:Y:S04]  /*71910*/  STL.64 [R1+0x5358], R20 ;  /* 0x0053581401007387 */ /* 0x0001e80000100a00 */
[----:B0-----:R-:W2:Y:S04]  /*71920*/  LDL.LU R20, [R1+0x2c0] ;  /* 0x0002c00001147983 */ /* 0x001ea80000300800 */
[----:B------:R-:W2:Y:S04]  /*71930*/  LDL.LU R21, [R1+0x2c4] ;  /* 0x0002c40001157983 */ /* 0x000ea80000300800 */
[----:B------:R-:W3:Y:S04]  /*71940*/  LDL.LU.64 R10, [R1+0x53f0] ;  /* 0x0053f000010a7983 */ /* 0x000ee80000300a00 */
[----:B------:R-:W3:Y:S04]  /*71950*/  LDL.LU.64 R8, [R1+0x53e8] ;  /* 0x0053e80001087983 */ /* 0x000ee80000300a00 */
[----:B------:R0:W-:Y:S04]  /*71960*/  STL.64 [R1+0x110], R24 ;  /* 0x0001101801007387 */ /* 0x0001e80000100a00 */
[----:B------:R3:W-:Y:S04]  /*71970*/  STL.64 [R1+0x118], R26 ;  /* 0x0001181a01007387 */ /* 0x0007e80000100a00 */
[----:B0-----:R-:W3:Y:S02]  /*71980*/  LDL.LU.64 R24, [R1+0x53e0] ;  /* 0x0053e00001187983 */ /* 0x001ee40000300a00 */
[----:B---3--:R-:W-:Y:S02]  /*71990*/  HMMA.16816.F32.BF16 R24, R4, R24, R8 ;  /* 0x000000180418723c */ /* 0x008fe40000041808 */
[----:B------:R-:W3:Y:S04]  /*719a0*/  LDL.LU.64 R10, [R1+0x53d8] ;  /* 0x0053d800010a7983 */ /* 0x000ee80000300a00 */
[----:B------:R-:W3:-:S13]  /*719b0*/  LDL.LU.64 R8, [R1+0x53d0] ;  /* 0x0053d00001087983 */ /* 0x000eda0000300a00 */
        /* <DEDUP_REMOVED lines=12> */
[----:B------:R-:W-:Y:S04]  /*71a80*/  STL.64 [R1+0xe0], R24 ;  /* 0x0000e01801007387 */ /* 0x000fe80000100a00 */
[----:B------:R0:W-:Y:S04]  /*71a90*/  STL.64 [R1+0xe8], R26 ;  /* 0x0000e81a01007387 */ /* 0x0001e80000100a00 */
[----:B0-----:R-:W2:Y:S04]  /*71aa0*/  LDL.LU.64 R26, [R1+0x5398] ;  /* 0x00539800011a7983 */ /* 0x001ea80000300a00 */
[----:B------:R-:W4:Y:S02]  /*71ab0*/  LDL.LU.64 R24, [R1+0x5390] ;  /* 0x0053900001187983 */ /* 0x000f240000300a00 */
[----:B----4-:R-:W-:-:S15]  /*71ac0*/  HMMA.16816.F32.BF16 R12, R4, R24, R12 ;  /* 0x00000018040c723c */ /* 0x010fde000004180c */
[----:B------:R-:W-:-:S04]  /*71ad0*/  NOP ;  /* 0x0000000000007918 */ /* 0x000fc80000000000 */
[----:B------:R-:W-:Y:S04]  /*71ae0*/  STL.64 [R1+0xd0], R12 ;  /* 0x0000d00c01007387 */ /* 0x000fe80000100a00 */
[----:B------:R0:W-:Y:S04]  /*71af0*/  STL.64 [R1+0xd8], R14 ;  /* 0x0000d80e01007387 */ /* 0x0001e80000100a00 */
[----:B0-----:R-:W4:Y:S04]  /*71b00*/  LDL.LU.64 R14, [R1+0x5388] ;  /* 0x00538800010e7983 */ /* 0x001f280000300a00 */
[----:B------:R-:W3:Y:S02]  /*71b10*/  LDL.LU.64 R12, [R1+0x5380] ;  /* 0x00538000010c7983 */ /* 0x000ee40000300a00 */
[----:B---3--:R-:W-:-:S15]  /*71b20*/  HMMA.16816.F32.BF16 R8, R4, R12, R8 ;  /* 0x0000000c0408723c */ /* 0x008fde0000041808 */
[----:B------:R-:W-:-:S04]  /*71b30*/  NOP ;  /* 0x0000000000007918 */ /* 0x000fc80000000000 */
[----:B------:R-:W-:Y:S01]  /*71b40*/  STL [R1+0xc4], R9 ;  /* 0x0000c40901007387 */ /* 0x000fe20000100800 */
[----:B------:R-:W-:-:S03]  /*71b50*/  IMAD.MOV.U32 R2, RZ, RZ, R8 ;  /* 0x000000ffff027224 */ /* 0x000fc600078e0008 */
[----:B------:R0:W-:Y:S04]  /*71b60*/  STL.64 [R1+0xc8], R10 ;  /* 0x0000c80a01007387 */ /* 0x0001e80000100a00 */
[----:B0-----:R-:W3:Y:S04]  /*71b70*/  LDL.LU.64 R10, [R1+0x5378] ;  /* 0x00537800010a7983 */ /* 0x001ee80000300a00 */
[----:B------:R-:W2:Y:S04]  /*71b80*/  LDL.LU.64 R8, [R1+0x5370] ;  /* 0x0053700001087983 */ /* 0x000ea80000300a00 */
[----:B------:R-:W-:Y:S01]  /*71b90*/  STL [R1+0x51f0], R2 ;  /* 0x0051f00201007387 */ /* 0x000fe20000100800 */
[----:B--2---:R-:W-:-:S15]  /*71ba0*/  HMMA.16816.F32.BF16 R16, R4, R8, R16 ;  /* 0x000000080410723c */ /* 0x004fde0000041810 */
[----:B------:R-:W-:-:S04]  /*71bb0*/  NOP ;  /* 0x0000000000007918 */ /* 0x000fc80000000000 */
[----:B------:R0:W-:Y:S04]  /*71bc0*/  STL.64 [R1+0xa0], R16 ;  /* 0x0000a01001007387 */ /* 0x0001e80000100a00 */
[----:B------:R1:W-:Y:S04]  /*71bd0*/  STL.64 [R1+0xa8], R18 ;  /* 0x0000a81201007387 */ /* 0x0003e80000100a00 */
[----:B0-----:R-:W1:Y:S01]  /*71be0*/  LDL.LU.64 R16, [R1+0x5368] ;  /* 0x0053680001107983 */ /* 0x001e620000300a00 */
[----:B------:R-:W-:Y:S02]  /*71bf0*/  IMAD.MOV.U32 R22, RZ, RZ, R3 ;  /* 0x000000ffff167224 */ /* 0x000fe400078e0003 */
[----:B------:R-:W-:-:S07]  /*71c00*/  IMAD.MOV.U32 R23, RZ, RZ, R0 ;  /* 0x000000ffff177224 */ /* 0x000fce00078e0000 */
[----:B-1----:R-:W-:Y:S01]  /*71c10*/  HMMA.16816.F32.BF16 R16, R4, R16, R20 ;  /* 0x000000100410723c */ /* 0x002fe20000041814 */
[----:B------:R-:W2:Y:S04]  /*71c20*/  LDL.LU.64 R22, [R1+0x5360] ;  /* 0x0053600001167983 */ /* 0x000ea80000300a00 */
[----:B------:R-:W2:-:S14]  /*71c30*/  LDL.LU.64 R20, [R1+0x5358] ;  /* 0x0053580001147983 */ /* 0x000e9c0000300a00 */
[----:B------:R0:W-:Y:S04]  /*71c40*/  STL.64 [R1+0x2c0], R16 ;  /* 0x0002c01001007387 */ /* 0x0001e80000100a00 */
[----:B------:R2:W-:Y:S04]  /*71c50*/  STL.64 [R1+0x2c8], R18 ;  /* 0x0002c81201007387 */ /* 0x0005e80000100a00 */
[----:B0-----:R-:W2:Y:S02]  /*71c60*/  LDL.LU.64 R16, [R1+0x5350] ;  /* 0x0053500001107983 */ /* 0x001ea40000300a00 */
[----:B--2---:R-:W-:Y:S02]  /*71c70*/  HMMA.16816.F32.BF16 R16, R4, R16, R20 ;  /* 0x000000100410723c */ /* 0x004fe40000041814 */
[----:B------:R-:W2:-:S15]  /*71c80*/  LDL.LU.64 R20, [R1+0x5348] ;  /* 0x0053480001147983 */ /* 0x000e9e0000300a00 */
[----:B------:R-:W-:Y:S02]  /*71c90*/  NOP ;  /* 0x0000000000007918 */ /* 0x000fe40000000000 */
[----:B------:R-:W-:Y:S02]  /*71ca0*/  IMAD.MOV.U32 R24, RZ, RZ, R16 ;  /* 0x000000ffff187224 */ /* 0x000fe400078e0010 */
[----:B------:R-:W-:Y:S02]  /*71cb0*/  IMAD.MOV.U32 R3, RZ, RZ, R18 ;  /* 0x000000ffff037224 */ /* 0x000fe400078e0012 */
[----:B------:R-:W-:Y:S02]  /*71cc0*/  IMAD.MOV.U32 R0, RZ, RZ, R19 ;  /* 0x000000ffff007224 */ /* 0x000fe400078e0013 */
[----:B------:R-:W-:Y:S01]  /*71cd0*/  IMAD.MOV.U32 R13, RZ, RZ, R17 ;  /* 0x000000ffff0d7224 */ /* 0x000fe200078e0011 */
[----:B------:R-:W2:Y:S04]  /*71ce0*/  LDL.LU.64 R18, [R1+0x5340] ;  /* 0x0053400001127983 */ /* 0x000ea80000300a00 */
[----:B------:R-:W2:Y:S04]  /*71cf0*/  LDL.LU.64 R16, [R1+0x5338] ;  /* 0x0053380001107983 */ /* 0x000ea80000300a00 */
[----:B------:R-:W-:Y:S04]  /*71d00*/  STL.64 [R1+0x5308], R26 ;  /* 0x0053081a01007387 */ /* 0x000fe80000100a00 */
[----:B------:R0:W-:Y:S04]  /*71d10*/  STL [R1+0x5300], R24 ;  /* 0x0053001801007387 */ /* 0x0001e80000100800 */
[----:B0-----:R-:W2:Y:S04]  /*71d20*/  LDL.LU R24, [R1+0x2a0] ;  /* 0x0002a00001187983 */ /* 0x001ea80000300800 */
[----:B------:R-:W2:Y:S04]  /*71d30*/  LDL.LU R25, [R1+0x2a4] ;  /* 0x0002a40001197983 */ /* 0x000ea80000300800 */
[----:B------:R-:W2:Y:S04]  /*71d40*/  LDL.LU R26, [R1+0x2a8] ;  /* 0x0002a800011a7983 */ /* 0x000ea80000300800 */
[----:B------:R-:W2:Y:S04]  /*71d50*/  LDL.LU R27, [R1+0x2ac] ;  /* 0x0002ac00011b7983 */ /* 0x000ea80000300800 */
[----:B------:R-:W-:Y:S04]  /*71d60*/  STL [R1+0x51fc], R0 ;  /* 0x0051fc0001007387 */ /* 0x000fe80000100800 */
[----:B------:R-:W-:Y:S04]  /*71d70*/  STL [R1+0x51f8], R3 ;  /* 0x0051f80301007387 */ /* 0x000fe80000100800 */
[----:B------:R-:W-:Y:S01]  /*71d80*/  STL [R1+0x51f4], R13 ;  /* 0x0051f40d01007387 */ /* 0x000fe20000100800 */
[----:B--2---:R-:W-:Y:S03]  /*71d90*/  HMMA.16816.F32.BF16 R4, R4, R20, R24 ;  /* 0x000000140404723c */ /* 0x004fe60000041818 */
[----:B------:R-:W2:Y:S04]  /*71da0*/  LDL.LU R24, [R1+0x280] ;  /* 0x0002800001187983 */ /* 0x000ea80000300800 */
[----:B------:R-:W2:Y:S04]  /*71db0*/  LDL.LU R25, [R1+0x284] ;  /* 0x0002840001197983 */ /* 0x000ea80000300800 */
[----:B------:R-:W2:Y:S04]  /*71dc0*/  LDL.LU R26, [R1+0x288] ;  /* 0x00028800011a7983 */ /* 0x000ea80000300800 */
[----:B------:R-:W2:Y:S04]  /*71dd0*/  LDL.LU R27, [R1+0x28c] ;  /* 0x00028c00011b7983 */ /* 0x000ea80000300800 */
[----:B------:R-:W3:Y:S01]  /*71de0*/  LDL.LU R20, [R1+0x290] ;  /* 0x0002900001147983 */ /* 0x000ee20000300800 */
[----:B------:R-:W-:-:S03]  /*71df0*/  IMAD.MOV.U32 R12, RZ, RZ, R4 ;  /* 0x000000ffff0c7224 */ /* 0x000fc600078e0004 */
[----:B------:R-:W3:Y:S01]  /*71e00*/  LDL.LU R21, [R1+0x294] ;  /* 0x0002940001157983 */ /* 0x000ee20000300800 */
[----:B------:R-:W-:-:S03]  /*71e10*/  IMAD.MOV.U32 R4, RZ, RZ, R7 ;  /* 0x000000ffff047224 */ /* 0x000fc600078e0007 */
[----:B------:R-:W3:Y:S04]  /*71e20*/  LDL.LU R22, [R1+0x298] ;  /* 0x0002980001167983 */ /* 0x000ee80000300800 */
[----:B------:R-:W3:Y:S01]  /*71e30*/  LDL.LU R23, [R1+0x29c] ;  /* 0x00029c0001177983 */ /* 0x000ee20000300800 */
[----:B------:R-:W-:-:S03]  /*71e40*/  IMAD.MOV.U32 R9, RZ, RZ, R5 ;  /* 0x000000ffff097224 */ /* 0x000fc600078e0005 */
[----:B--2---:R0:W-:Y:S04]  /*71e50*/  STL.64 [R1+0x5318], R26 ;  /* 0x0053181a01007387 */ /* 0x0041e80000100a00 */
[----:B------:R-:W-:Y:S04]  /*71e60*/  STL.64 [R1+0x5310], R24 ;  /* 0x0053101801007387 */ /* 0x000fe80000100a00 */
[----:B0-----:R-:W2:Y:S04]  /*71e70*/  LDL.LU.64 R26, [R1+0x98] ;  /* 0x00009800011a7983 */ /* 0x001ea80000300a00 */
[----:B------:R0:W-:Y:S04]  /*71e80*/  STL [R1+0x5220], R4 ;  /* 0x0052200401007387 */ /* 0x0001e80000100800 */
[----:B0-----:R-:W2:Y:S04]  /*71e90*/  LDL.LU R4, [R1+0x230] ;  /* 0x0002300001047983 */ /* 0x001ea80000300800 */
[----:B------:R-:W2:Y:S01]  /*71ea0*/  LDL.LU R5, [R1+0x234] ;  /* 0x0002340001057983 */ /* 0x000ea20000300800 */
[----:B------:R-:W-:-:S02]  /*71eb0*/  IMAD.MOV.U32 R8, RZ, RZ, R6 ;  /* 0x000000ffff087224 */ /* 0x000fc400078e0006 */
[----:B------:R-:W-:Y:S02]  /*71ec0*/  IMAD.MOV.U32 R6, RZ, RZ, R28 ;  /* 0x000000ffff067224 */ /* 0x000fe400078e001c */
[----:B------:R-:W-:Y:S01]  /*71ed0*/  IMAD.MOV.U32 R7, RZ, RZ, R29 ;  /* 0x000000ffff077224 */ /* 0x000fe200078e001d */
[----:B------:R-:W3:Y:S04]  /*71ee0*/  LDL.LU R28, [R1+0x5330] ;  /* 0x00533000011c7983 */ /* 0x000ee80000300800 */
[----:B------:R-:W3:Y:S04]  /*71ef0*/  LDL.LU R29, [R1+0x532c] ;  /* 0x00532c00011d7983 */ /* 0x000ee80000300800 */
[----:B------:R-:W-:Y:S04]  /*71f00*/  STL.64 [R1+0x52c0], R6 ;  /* 0x0052c00601007387 */ /* 0x000fe80000100a00 */
[----:B--2---:R3:W-:Y:S02]  /*71f10*/  STL.64 [R1+0x52b8], R4 ;  /* 0x0052b80401007387 */ /* 0x0047e40000100a00 */
[----:B---3--:R-:W-:-:S02]  /*71f20*/  IMAD.MOV.U32 R4, RZ, RZ, R11 ;  /* 0x000000ffff047224 */ /* 0x008fc400078e000b */
[----:B------:R-:W2:Y:S04]  /*71f30*/  LDL.LU R11, [R1+0x5328] ;  /* 0x00532800010b7983 */ /* 0x000ea80000300800 */
[----:B------:R-:W3:Y:S04]  /*71f40*/  LDL.LU R5, [R1+0x244] ;  /* 0x0002440001057983 */ /* 0x000ee80000300800 */
[----:B------:R-:W2:Y:S01]  /*71f50*/  LDL.LU R6, [R1+0x248] ;  /* 0x0002480001067983 */ /* 0x000ea20000300800 */
[----:B------:R-:W-:-:S03]  /*71f60*/  IMAD.MOV.U32 R7, RZ, RZ, R10 ;  /* 0x000000ffff077224 */ /* 0x000fc600078e000a */
[----:B------:R-:W3:Y:S04]  /*71f70*/  LDL.LU R10, [R1+0x5324] ;  /* 0x00532400010a7983 */ /* 0x000ee80000300800 */
[----:B--2---:R0:W-:Y:S04]  /*71f80*/  STL.64 [R1+0x52d0], R6 ;  /* 0x0052d00601007387 */ /* 0x0041e80000100a00 */
[----:B---3--:R1:W-:Y:S04]  /*71f90*/  STL.64 [R1+0x52c8], R4 ;  /* 0x0052c80401007387 */ /* 0x0083e80000100a00 */
[----:B0-----:R-:W2:Y:S01]  /*71fa0*/  LDL.LU.64 R6, [R1+0x58] ;  /* 0x0000580001067983 */ /* 0x001ea20000300a00 */
[----:B-1----:R-:W-:Y:S01]  /*71fb0*/  IMAD.MOV.U32 R4, RZ, RZ, R11 ;  /* 0x000000ffff047224 */ /* 0x002fe200078e000b */
[----:B------:R-:W-:Y:S02]  /*71fc0*/  HMMA.16816.F32.BF16 R20, R16, R26, R20 ;  /* 0x0000001a1014723c */ /* 0x000fe40000041814 */
[----:B--2---:R0:W-:Y:S04]  /*71fd0*/  STL.64 [R1+0x52e8], R6 ;  /* 0x0052e80601007387 */ /* 0x0041e80000100a00 */
[----:B------:R-:W2:Y:S04]  /*71fe0*/  LDL.LU R11, [R1+0x5320] ;  /* 0x00532000010b7983 */ /* 0x000ea80000300800 */
[----:B------:R-:W3:Y:S04]  /*71ff0*/  LDL.LU R5, [R1+0x264] ;  /* 0x0002640001057983 */ /* 0x000ee80000300800 */
[----:B0-----:R-:W2:Y:S04]  /*72000*/  LDL.LU R6, [R1+0x268] ;  /* 0x0002680001067983 */ /* 0x001ea80000300800 */
[----:B------:R-:W2:Y:S04]  /*72010*/  LDL.LU R7, [R1+0x26c] ;  /* 0x00026c0001077983 */ /* 0x000ea80000300800 */
[----:B--2---:R0:W-:Y:S04]  /*72020*/  STL.64 [R1+0x52f8], R6 ;  /* 0x0052f80601007387 */ /* 0x0041e80000100a00 */
[----:B---3--:R-:W-:Y:S04]  /*72030*/  STL.64 [R1+0x52f0], R4 ;  /* 0x0052f00401007387 */ /* 0x008fe80000100a00 */
[----:B0-----:R-:W2:Y:S04]  /*72040*/  LDL.LU.64 R6, [R1+0x78] ;  /* 0x0000780001067983 */ /* 0x001ea80000300a00 */
[----:B------:R-:W-:Y:S04]  /*72050*/  STL [R1+0x5084], R9 ;  /* 0x0050840901007387 */ /* 0x000fe80000100800 */
[----:B------:R0:W-:Y:S04]  /*72060*/  STL.64 [R1+0x5260], R10 ;  /* 0x0052600a01007387 */ /* 0x0001e80000100a00 */
[----:B------:R-:W-:Y:S04]  /*72070*/  STL [R1+0x5258], R8 ;  /* 0x0052580801007387 */ /* 0x000fe80000100800 */
[----:B0-----:R-:W3:Y:S04]  /*72080*/  LDL.LU.64 R10, [R1+0x68] ;  /* 0x00006800010a7983 */ /* 0x001ee80000300a00 */
[----:B------:R0:W-:Y:S04]  /*72090*/  STL [R1+0x5080], R12 ;  /* 0x0050800c01007387 */ /* 0x0001e80000100800 */
[----:B------:R1:W-:Y:S04]  /*720a0*/  STL.64 [R1+0x290], R20 ;  /* 0x0002901401007387 */ /* 0x0003e80000100a00 */
[----:B------:R4:W-:Y:S01]  /*720b0*/  STL.64 [R1+0x298], R22 ;  /* 0x0002981601007387 */ /* 0x0009e20000100a00 */
[----:B0-----:R-:W-:-:S02]  /*720c0*/  IMAD.MOV.U32 R12, RZ, RZ, R27 ;  /* 0x000000ffff0c7224 */ /* 0x001fc400078e001b */
[----:B-1----:R-:W-:Y:S02]  /*720d0*/  IMAD.MOV.U32 R20, RZ, RZ, R26 ;  /* 0x000000ffff147224 */ /* 0x002fe400078e001a */
[----:B------:R-:W2:Y:S04]  /*720e0*/  LDL.LU.64 R26, [R1+0x5318] ;  /* 0x00531800011a7983 */ /* 0x000ea80000300a00 */
[----:B------:R-:W2:Y:S04]  /*720f0*/  LDL.LU.64 R24, [R1+0x5310] ;  /* 0x0053100001187983 */ /* 0x000ea80000300a00 */
[----:B------:R-:W-:Y:S04]  /*72100*/  STL [R1+0x5204], R12 ;  /* 0x0052040c01007387 */ /* 0x000fe80000100800 */
[----:B------:R-:W-:Y:S04]  /*72110*/  STL [R1+0x5200], R20 ;  /* 0x0052001401007387 */ /* 0x000fe80000100800 */
[----:B----4-:R-:W2:Y:S02]  /*72120*/  LDL.LU.64 R22, [R1+0x88] ;  /* 0x0000880001167983 */ /* 0x010ea40000300a00 */
[----:B--2---:R-:W-:Y:S01]  /*72130*/  HMMA.16816.F32.BF16 R24, R16, R22, R24 ;  /* 0x000000161018723c */ /* 0x004fe20000041818 */
[----:B------:R-:W-:-:S15]  /*72140*/  IMAD.MOV.U32 R21, RZ, RZ, R23 ;  /* 0x000000ffff157224 */ /* 0x000fde00078e0017 */
[----:B------:R-:W-:-:S03]  /*72150*/  NOP ;  /* 0x0000000000007918 */ /* 0x000fc60000000000 */
[----:B------:R0:W-:Y:S04]  /*72160*/  STL.64 [R1+0x280], R24 ;  /* 0x0002801801007387 */ /* 0x0001e80000100a00 */
[----:B------:R1:W-:Y:S01]  /*72170*/  STL.64 [R1+0x288], R26 ;  /* 0x0002881a01007387 */ /* 0x0003e20000100a00 */
[----:B0-----:R-:W-:-:S03]  /*72180*/  IMAD.MOV.U32 R25, RZ, RZ, R22 ;  /* 0x000000ffff197224 */ /* 0x001fc600078e0016 */
[----:B-1----:R-:W2:Y:S04]  /*72190*/  LDL.LU.64 R26, [R1+0x5308] ;  /* 0x00530800011a7983 */ /* 0x002ea80000300a00 */
[----:B------:R-:W4:Y:S04]  /*721a0*/  LDL.LU R24, [R1+0x5300] ;  /* 0x0053000001187983 */ /* 0x000f280000300800 */
[----:B------:R0:W-:Y:S04]  /*721b0*/  STL [R1+0x520c], R21 ;  /* 0x00520c1501007387 */ /* 0x0001e80000100800 */
[----:B------:R-:W3:Y:S04]  /*721c0*/  LDL.LU R20, [R1+0x270] ;  /* 0x0002700001147983 */ /* 0x000ee80000300800 */
[----:B0-----:R-:W3:Y:S04]  /*721d0*/  LDL.LU R21, [R1+0x274] ;  /* 0x0002740001157983 */ /* 0x001ee80000300800 */
[----:B------:R-:W3:Y:S04]  /*721e0*/  LDL.LU R22, [R1+0x278] ;  /* 0x0002780001167983 */ /* 0x000ee80000300800 */
[----:B------:R-:W3:Y:S04]  /*721f0*/  LDL.LU R23, [R1+0x27c] ;  /* 0x00027c0001177983 */ /* 0x000ee80000300800 */
[----:B------:R-:W-:Y:S04]  /*72200*/  STL [R1+0x5208], R25 ;  /* 0x0052081901007387 */ /* 0x000fe80000100800 */
[----:B--2---:R-:W-:Y:S04]  /*72210*/  STL.64 [R1+0x52e0], R26 ;  /* 0x0052e01a01007387 */ /* 0x004fe80000100a00 */
[----:B----4-:R0:W-:Y:S04]  /*72220*/  STL [R1+0x52d8], R24 ;  /* 0x0052d81801007387 */ /* 0x0101e80000100800 */
[----:B0-----:R-:W2:Y:S04]  /*72230*/  LDL.LU R24, [R1+0x250] ;  /* 0x0002500001187983 */ /* 0x001ea80000300800 */
[----:B------:R-:W2:Y:S01]  /*72240*/  LDL.LU R25, [R1+0x254] ;  /* 0x0002540001197983 */ /* 0x000ea20000300800 */
[----:B---3--:R-:W-:-:S15]  /*72250*/  HMMA.16816.F32.BF16 R20, R16, R6, R20 ;  /* 0x000000061014723c */ /* 0x008fde0000041814 */
[----:B------:R-:W-:-:S04]  /*72260*/  NOP ;  /* 0x0000000000007918 */ /* 0x000fc80000000000 */
[----:B------:R-:W-:Y:S04]  /*72270*/  STL.64 [R1+0x270], R20 ;  /* 0x0002701401007387 */ /* 0x000fe80000100a00 */
[----:B------:R0:W-:Y:S02]  /*72280*/  STL.64 [R1+0x278], R22 ;  /* 0x0002781601007387 */ /* 0x0001e40000100a00 */
[----:B0-----:R-:W-:Y:S02]  /*72290*/  IMAD.MOV.U32 R23, RZ, RZ, R6 ;  /* 0x000000ffff177224 */ /* 0x001fe400078e0006 */
[----:B------:R-:W-:Y:S02]  /*722a0*/  IMAD.MOV.U32 R22, RZ, RZ, R7 ;  /* 0x000000ffff167224 */ /* 0x000fe400078e0007 */
[----:B------:R-:W3:Y:S04]  /*722b0*/  LDL.LU.64 R6, [R1+0x52f8] ;  /* 0x0052f80001067983 */ /* 0x000ee80000300a00 */
[----:B------:R-:W3:Y:S04]  /*722c0*/  LDL.LU.64 R4, [R1+0x52f0] ;  /* 0x0052f00001047983 */ /* 0x000ee80000300a00 */
[----:B------:R-:W-:Y:S04]  /*722d0*/  STL [R1+0x5214], R22 ;  /* 0x0052141601007387 */ /* 0x000fe80000100800 */
[----:B------:R0:W-:Y:S04]  /*722e0*/  STL [R1+0x5210], R23 ;  /* 0x0052101701007387 */ /* 0x0001e80000100800 */
[----:B0-----:R-:W4:Y:S01]  /*722f0*/  LDL.LU.64 R22, [R1+0x48] ;  /* 0x0000480001167983 */ /* 0x001f220000300a00 */
[----:B---3--:R-:W-:-:S15]  /*72300*/  HMMA.16816.F32.BF16 R4, R16, R10, R4 ;  /* 0x0000000a1004723c */ /* 0x008fde0000041804 */
[----:B------:R-:W-:-:S04]  /*72310*/  NOP ;  /* 0x0000000000007918 */ /* 0x000fc80000000000 */
[----:B------:R-:W-:Y:S04]  /*72320*/  STL.64 [R1+0x260], R4 ;  /* 0x0002600401007387 */ /* 0x000fe80000100a00 */
[----:B------:R0:W-:Y:S04]  /*72330*/  STL.64 [R1+0x268], R6 ;  /* 0x0002680601007387 */ /* 0x0001e80000100a00 */
[----:B0-----:R-:W2:Y:S01]  /*72340*/  LDL.LU.64 R6, [R1+0x52e8] ;  /* 0x0052e80001067983 */ /* 0x001ea20000300a00 */
[----:B------:R-:W-:Y:S02]  /*72350*/  IMAD.MOV.U32 R26, RZ, RZ, R29 ;  /* 0x000000ffff1a7224 */ /* 0x000fe400078e001d */
[----:B------:R-:W-:-:S02]  /*72360*/  IMAD.MOV.U32 R27, RZ, RZ, R28 ;  /* 0x000000ffff1b7224 */ /* 0x000fc400078e001c */
[----:B------:R-:W-:Y:S02]  /*72370*/  IMAD.MOV.U32 R2, RZ, RZ, R11 ;  /* 0x000000ffff027224 */ /* 0x000fe400078e000b */
[----:B------:R-:W-:Y:S02]  /*72380*/  IMAD.MOV.U32 R13, RZ, RZ, R10 ;  /* 0x000000ffff0d7224 */ /* 0x000fe400078e000a */
[----:B------:R-:W3:Y:S04]  /*72390*/  LDL.LU.64 R10, [R1+0x28] ;  /* 0x00002800010a7983 */ /* 0x000ee80000300a00 */
[----:B------:R-:W-:Y:S04]  /*723a0*/  STL [R1+0x521c], R2 ;  /* 0x00521c0201007387 */ /* 0x000fe80000100800 */
[----:B------:R-:W-:Y:S01]  /*723b0*/  STL [R1+0x5218], R13 ;  /* 0x0052180d01007387 */ /* 0x000fe20000100800 */
[----:B--2---:R-:W-:Y:S01]  /*723c0*/  HMMA.16816.F32.BF16 R24, R16, R6, R24 ;  /* 0x000000061018723c */ /* 0x004fe20000041818 */
[----:B------:R-:W-:-:S02]  /*723d0*/  IMAD.MOV.U32 R0, RZ, RZ, R6 ;  /* 0x000000ffff007224 */ /* 0x000fc400078e0006 */
[----:B------:R-:W-:-:S15]  /*723e0*/  IMAD.MOV.U32 R3, RZ, RZ, R7 ;  /* 0x000000ffff037224 */ /* 0x000fde00078e0007 */
[----:B------:R-:W-:Y:S01]  /*723f0*/  NOP ;  /* 0x0000000000007918 */ /* 0x000fe20000000000 */
[----:B------:R-:W-:Y:S04]  /*72400*/  STL.64 [R1+0x250], R24 ;  /* 0x0002501801007387 */ /* 0x000fe80000100a00 */
[----:B------:R0:W-:Y:S04]  /*72410*/  STL.64 [R1+0x258], R26 ;  /* 0x0002581a01007387 */ /* 0x0001e80000100a00 */
[----:B0-----:R-:W2:Y:S04]  /*72420*/  LDL.LU.64 R26, [R1+0x52e0] ;  /* 0x0052e000011a7983 */ /* 0x001ea80000300a00 */
[----:B------:R-:W2:Y:S04]  /*72430*/  LDL.LU R24, [R1+0x52d8] ;  /* 0x0052d80001187983 */ /* 0x000ea80000300800 */
[----:B------:R-:W2:Y:S04]  /*72440*/  LDL.LU.64 R6, [R1+0x52d0] ;  /* 0x0052d00001067983 */ /* 0x000ea80000300a00 */
[----:B------:R-:W2:Y:S01]  /*72450*/  LDL.LU.64 R4, [R1+0x52c8] ;  /* 0x0052c80001047983 */ /* 0x000ea20000300a00 */
[----:B----4-:R-:W-:Y:S01]  /*72460*/  IMAD.MOV.U32 R12, RZ, RZ, R22 ;  /* 0x000000ffff0c7224 */ /* 0x010fe200078e0016 */
[----:B--2---:R-:W-:-:S15]  /*72470*/  HMMA.16816.F32.BF16 R4, R16, R22, R4 ;  /* 0x000000161004723c */ /* 0x004fde0000041804 */
[----:B------:R-:W-:-:S04]  /*72480*/  NOP ;  /* 0x0000000000007918 */ /* 0x000fc80000000000 */
[----:B------:R-:W-:Y:S04]  /*72490*/  STL.64 [R1+0x240], R4 ;  /* 0x0002400401007387 */ /* 0x000fe80000100a00 */
[----:B------:R0:W-:Y:S04]  /*724a0*/  STL.64 [R1+0x248], R6 ;  /* 0x0002480601007387 */ /* 0x0001e80000100a00 */
[----:B0-----:R-:W2:Y:S04]  /*724b0*/  LDL.LU.64 R6, [R1+0x52c0] ;  /* 0x0052c00001067983 */ /* 0x001ea80000300a00 */
[----:B------:R-:W2:Y:S04]  /*724c0*/  LDL.LU.64 R4, [R1+0x52b8] ;  /* 0x0052b80001047983 */ /* 0x000ea80000300a00 */
[----:B------:R0:W-:Y:S04]  /*724d0*/  STL.64 [R1+0x52a8], R14 ;  /* 0x0052a80e01007387 */ /* 0x0001e80000100a00 */
[----:B------:R-:W-:Y:S04]  /*724e0*/  STL [R1+0x52a0], R12 ;  /* 0x0052a00c01007387 */ /* 0x000fe80000100800 */
[----:B0-----:R-:W2:Y:S01]  /*724f0*/  LDL.LU.64 R14, [R1+0x38] ;  /* 0x00003800010e7983 */ /* 0x001ea20000300a00 */
[----:B------:R-:W-:Y:S01]  /*72500*/  IMAD.MOV.U32 R20, RZ, RZ, R23 ;  /* 0x000000ffff147224 */ /* 0x000fe200078e0017 */
[----:B--2---:R-:W-:Y:S01]  /*72510*/  HMMA.16816.F32.BF16 R4, R16, R14, R4 ;  /* 0x0000000e1004723c */ /* 0x004fe20000041804 */
[----:B------:R-:W-:-:S02]  /*72520*/  IMAD.MOV.U32 R21, RZ, RZ, R14 ;  /* 0x000000ffff157224 */ /* 0x000fc400078e000e */
[----:B------:R-:W-:-:S15]  /*72530*/  IMAD.MOV.U32 R25, RZ, RZ, R15 ;  /* 0x000000ffff197224 */ /* 0x000fde00078e000f */
[----:B------:R-:W-:Y:S01]  /*72540*/  NOP ;  /* 0x0000000000007918 */ /* 0x000fe20000000000 */
[----:B------:R-:W-:Y:S04]  /*72550*/  STL.64 [R1+0x230], R4 ;  /* 0x0002300401007387 */ /* 0x000fe80000100a00 */
[----:B------:R0:W-:Y:S04]  /*72560*/  STL.64 [R1+0x52b0], R20 ;  /* 0x0052b01401007387 */ /* 0x0001e80000100a00 */
[----:B0-----:R-:W3:Y:S04]  /*72570*/  LDL.LU R20, [R1+0x220] ;  /* 0x0002200001147983 */ /* 0x001ee80000300800 */
[----:B------:R-:W3:Y:S04]  /*72580*/  LDL.LU R21, [R1+0x224] ;  /* 0x0002240001157983 */ /* 0x000ee80000300800 */
[----:B------:R-:W3:Y:S04]  /*72590*/  LDL.LU R22, [R1+0x228] ;  /* 0x0002280001167983 */ /* 0x000ee80000300800 */
[----:B------:R-:W3:Y:S04]  /*725a0*/  LDL.LU R23, [R1+0x22c] ;  /* 0x00022c0001177983 */ /* 0x000ee80000300800 */
[----:B------:R-:W2:Y:S04]  /*725b0*/  LDL.LU.64 R14, [R1+0x18] ;  /* 0x00001800010e7983 */ /* 0x000ea80000300a00 */
[----:B------:R0:W-:Y:S04]  /*725c0*/  STL.64 [R1+0x5288], R26 ;  /* 0x0052881a01007387 */ /* 0x0001e80000100a00 */
[----:B------:R1:W-:Y:S04]  /*725d0*/  STL.64 [R1+0x5280], R24 ;  /* 0x0052801801007387 */ /* 0x0003e80000100a00 */
[----:B0-----:R-:W4:Y:S04]  /*725e0*/  LDL.LU.64 R26, [R1+0x8] ;  /* 0x00000800011a7983 */ /* 0x001f280000300a00 */
[----:B----4-:R0:W-:Y:S04]  /*725f0*/  STL.64 [R1+0x5298], R26 ;  /* 0x0052981a01007387 */ /* 0x0101e80000100a00 */
[----:B-1----:R-:W2:Y:S04]  /*72600*/  LDL.LU R24, [R1+0x200] ;  /* 0x0002000001187983 */ /* 0x002ea80000300800 */
[----:B------:R-:W2:Y:S04]  /*72610*/  LDL.LU R25, [R1+0x204] ;  /* 0x0002040001197983 */ /* 0x000ea80000300800 */
[----:B0-----:R-:W2:Y:S04]  /*72620*/  LDL.LU R26, [R1+0x208] ;  /* 0x00020800011a7983 */ /* 0x001ea80000300800 */
[----:B------:R-:W2:Y:S04]  /*72630*/  LDL.LU R27, [R1+0x20c] ;  /* 0x00020c00011b7983 */ /* 0x000ea80000300800 */
[----:B------:R-:W4:Y:S01]  /*72640*/  LDL R5, [R1+0x31b4] ;  /* 0x0031b40001057983 */ /* 0x000f220000100800 */
[----:B---3--:R-:W-:Y:S01]  /*72650*/  HMMA.16816.F32.BF16 R20, R16, R10, R20 ;  /* 0x0000000a1014723c */ /* 0x008fe20000041814 */
[----:B------:R-:W-:-:S02]  /*72660*/  IMAD.MOV.U32 R28, RZ, RZ, R7 ;  /* 0x000000ffff1c7224 */ /* 0x000fc400078e0007 */
[----:B------:R-:W-:Y:S01]  /*72670*/  IMAD.MOV.U32 R29, RZ, RZ, R6 ;  /* 0x000000ffff1d7224 */ /* 0x000fe200078e0006 */
[----:B----4-:R0:W-:Y:S04]  /*72680*/  STL [R1+0x5290], R5 ;  /* 0x0052900501007387 */ /* 0x0101e80000100800 */
[----:B------:R-:W3:Y:S04]  /*72690*/  LDL.LU R4, [R1+0x1f0] ;  /* 0x0001f00001047983 */ /* 0x000ee80000300800 */
[----:B0-----:R-:W3:Y:S04]  /*726a0*/  LDL.LU R5, [R1+0x1f4] ;  /* 0x0001f40001057983 */ /* 0x001ee80000300800 */
[----:B------:R-:W3:Y:S04]  /*726b0*/  LDL.LU R6, [R1+0x1f8] ;  /* 0x0001f80001067983 */ /* 0x000ee80000300800 */
[----:B------:R-:W3:Y:S04]  /*726c0*/  LDL.LU R7, [R1+0x1fc] ;  /* 0x0001fc0001077983 */ /* 0x000ee80000300800 */
[----:B------:R-:W-:Y:S04]  /*726d0*/  STL [R1+0x502c], R28 ;  /* 0x00502c1c01007387 */ /* 0x000fe80000100800 */
[----:B------:R-:W-:Y:S04]  /*726e0*/  STL [R1+0x5028], R29 ;  /* 0x0050281d01007387 */ /* 0x000fe80000100800 */
[----:B------:R0:W-:Y:S04]  /*726f0*/  STL.64 [R1+0x220], R20 ;  /* 0x0002201401007387 */ /* 0x0001e80000100a00 */
[----:B------:R1:W-:Y:S04]  /*72700*/  STL.64 [R1+0x228], R22 ;  /* 0x0002281601007387 */ /* 0x0003e80000100a00 */
[----:B0-----:R-:W4:Y:S04]  /*72710*/  LDL.LU.64 R20, [R1+0x52b0] ;  /* 0x0052b00001147983 */ /* 0x001f280000300a00 */
[----:B------:R-:W2:Y:S01]  /*72720*/  LDL.LU R8, [R1+0x1c0] ;  /* 0x0001c00001087983 */ /* 0x000ea20000300800 */
[----:B-1----:R-:W-:-:S02]  /*72730*/  IMAD.MOV.U32 R22, RZ, RZ, R10 ;  /* 0x000000ffff167224 */ /* 0x002fc400078e000a */
[----:B------:R-:W-:Y:S01]  /*72740*/  IMAD.MOV.U32 R23, RZ, RZ, R11 ;  /* 0x000000ffff177224 */ /* 0x000fe200078e000b */
        /* <DEDUP_REMOVED lines=10> */
[----:B----4-:R-:W-:Y:S04]  /*727f0*/  STL.64 [R1+0x5228], R20 ;  /* 0x0052281401007387 */ /* 0x010fe80000100a00 */
[----:B0-----:R-:W4:Y:S01]  /*72800*/  LDL.LU.64 R22, [R1+0x1e8] ;  /* 0x0001e80001167983 */ /* 0x001f220000300a00 */
[----:B------:R-:W-:Y:S03]  /*72810*/  HMMA.16816.F32.BF16 R24, R16, R14, R24 ;  /* 0x0000000e1018723c */ /* 0x000fe60000041818 */
[----:B----4-:R0:W-:Y:S04]  /*72820*/  STL.64 [R1+0x5240], R22 ;  /* 0x0052401601007387 */ /* 0x0101e80000100a00 */
[----:B0-----:R-:W4:Y:S01]  /*72830*/  LDL.LU.64 R22, [R1+0xb8] ;  /* 0x0000b80001167983 */ /* 0x001f220000300a00 */
[----:B------:R-:W-:-:S02]  /*72840*/  IMAD.MOV.U32 R2, RZ, RZ, R14 ;  /* 0x000000ffff027224 */ /* 0x000fc400078e000e */
[----:B------:R-:W-:-:S09]  /*72850*/  IMAD.MOV.U32 R13, RZ, RZ, R15 ;  /* 0x000000ffff0d7224 */ /* 0x000fd200078e000f */
[----:B------:R-:W-:Y:S02]  /*72860*/  IMAD.MOV.U32 R28, RZ, RZ, R26 ;  /* 0x000000ffff1c7224 */ /* 0x000fe400078e001a */
[----:B------:R-:W-:Y:S01]  /*72870*/  IMAD.MOV.U32 R29, RZ, RZ, R27 ;  /* 0x000000ffff1d7224 */ /* 0x000fe200078e001b */
[----:B----4-:R0:W-:Y:S04]  /*72880*/  STL.64 [R1+0x5250], R22 ;  /* 0x0052501601007387 */ /* 0x0101e80000100a00 */
[----:B------:R-:W4:Y:S04]  /*72890*/  LDL.LU R20, [R1+0x1b0] ;  /* 0x0001b00001147983 */ /* 0x000f280000300800 */
[----:B------:R-:W4:Y:S04]  /*728a0*/  LDL.LU R21, [R1+0x1b4] ;  /* 0x0001b40001157983 */ /* 0x000f280000300800 */
[----:B0-----:R-:W4:Y:S04]  /*728b0*/  LDL.LU R22, [R1+0x1b8] ;  /* 0x0001b80001167983 */ /* 0x001f280000300800 */
[----:B------:R-:W4:Y:S04]  /*728c0*/  LDL.LU R23, [R1+0x1bc] ;  /* 0x0001bc0001177983 */ /* 0x000f280000300800 */
[----:B------:R-:W2:Y:S04]  /*728d0*/  LDL.LU.64 R14, [R1+0x52a8] ;  /* 0x0052a800010e7983 */ /* 0x000ea80000300a00 */
[----:B------:R-:W2:Y:S04]  /*728e0*/  LDL.LU R12, [R1+0x52a0] ;  /* 0x0052a000010c7983 */ /* 0x000ea80000300800 */
[----:B------:R-:W-:Y:S04]  /*728f0*/  STL.64 [R1+0x2e0], R24 ;  /* 0x0002e01801007387 */ /* 0x000fe80000100a00 */
[----:B------:R-:W3:Y:S04]  /*72900*/  LDL.LU.64 R26, [R1+0x5298] ;  /* 0x00529800011a7983 */ /* 0x000ee80000300a00 */
[----:B------:R0:W-:Y:S04]  /*72910*/  STL [R1+0x5034], R29 ;  /* 0x0050341d01007387 */ /* 0x0001e80000100800 */
[----:B------:R-:W-:Y:S01]  /*72920*/  STL [R1+0x5030], R28 ;  /* 0x0050301c01007387 */ /* 0x000fe20000100800 */
[----:B---3--:R-:W-:Y:S01]  /*72930*/  HMMA.16816.F32.BF16 R4, R16, R26, R4 ;  /* 0x0000001a1004723c */ /* 0x008fe20000041804 */
[----:B0-----:R-:W-:-:S15]  /*72940*/  IMAD.MOV.U32 R29, RZ, RZ, R27 ;  /* 0x000000ffff1d7224 */ /* 0x001fde00078e001b */
[----:B------:R-:W-:-:S03]  /*72950*/  NOP ;  /* 0x0000000000007918 */ /* 0x000fc60000000000 */
[----:B------:R0:W-:Y:S04]  /*72960*/  STL.64 [R1+0x200], R4 ;  /* 0x0002000401007387 */ /* 0x0001e80000100a00 */
[----:B------:R2:W-:Y:S04]  /*72970*/  STL.64 [R1+0x208], R6 ;  /* 0x0002080601007387 */ /* 0x0005e80000100a00 */
[----:B0-----:R-:W3:Y:S01]  /*72980*/  LDL.LU R5, [R1+0x5290] ;  /* 0x0052900001057983 */ /* 0x001ee20000300800 */
[----:B------:R-:W-:-:S03]  /*72990*/  IMAD.MOV.U32 R4, RZ, RZ, R26 ;  /* 0x000000ffff047224 */ /* 0x000fc600078e001a */
[----:B------:R-:W3:Y:S01]  /*729a0*/  LDL.LU.64 R26, [R1+0x5288] ;  /* 0x00528800011a7983 */ /* 0x000ee20000300a00 */
[----:B--2---:R-:W-:-:S03]  /*729b0*/  IMAD.MOV.U32 R6, RZ, RZ, R14 ;  /* 0x000000ffff067224 */ /* 0x004fc600078e000e */
[----:B------:R-:W2:Y:S01]  /*729c0*/  LDL.LU.64 R24, [R1+0x5280] ;  /* 0x0052800001187983 */ /* 0x000ea20000300a00 */
[----:B------:R-:W-:Y:S01]  /*729d0*/  IMAD.MOV.U32 R7, RZ, RZ, R15 ;  /* 0x000000ffff077224 */ /* 0x000fe200078e000f */
[C---:B---3--:R-:W-:Y:S02]  /*729e0*/  HMMA.16816.F32.BF16 R8, R16.reuse, R26, R8 ;  /* 0x0000001a1008723c */ /* 0x048fe40000041808 */
[----:B------:R0:W-:Y:S04]  /*729f0*/  STL.64 [R1+0x5248], R4 ;  /* 0x0052480401007387 */ /* 0x0001e80000100a00 */
[----:B0-----:R-:W3:Y:S04]  /*72a00*/  LDL.LU R4, [R1+0x1a0] ;  /* 0x0001a00001047983 */ /* 0x001ee80000300800 */
[----:B------:R-:W3:Y:S04]  /*72a10*/  LDL.LU R5, [R1+0x1a4] ;  /* 0x0001a40001057983 */ /* 0x000ee80000300800 */
[----:B------:R-:W3:Y:S04]  /*72a20*/  LDL.LU R14, [R1+0x527c] ;  /* 0x00527c00010e7983 */ /* 0x000ee80000300800 */
[----:B------:R-:W3:Y:S04]  /*72a30*/  LDL.LU R15, [R1+0x5278] ;  /* 0x00527800010f7983 */ /* 0x000ee80000300800 */
[----:B------:R-:W-:Y:S04]  /*72a40*/  STL.64 [R1+0x1f0], R8 ;  /* 0x0001f00801007387 */ /* 0x000fe80000100a00 */
[----:B------:R0:W-:Y:S04]  /*72a50*/  STL.64 [R1+0x1f8], R10 ;  /* 0x0001f80a01007387 */ /* 0x0001e80000100a00 */
[----:B0-----:R-:W3:Y:S04]  /*72a60*/  LDL.LU.64 R10, [R1+0x5270] ;  /* 0x00527000010a7983 */ /* 0x001ee80000300a00 */
[----:B------:R-:W3:Y:S04]  /*72a70*/  LDL.LU.64 R8, [R1+0x5268] ;  /* 0x0052680001087983 */ /* 0x000ee80000300a00 */
[----:B------:R-:W-:Y:S04]  /*72a80*/  STL.64 [R1+0x51c8], R26 ;  /* 0x0051c81a01007387 */ /* 0x000fe80000100a00 */
[----:B--2---:R0:W-:Y:S04]  /*72a90*/  STL [R1+0x51c0], R24 ;  /* 0x0051c01801007387 */ /* 0x0041e80000100800 */
[----:B------:R1:W-:Y:S04]  /*72aa0*/  STL [R1+0x5238], R25 ;  /* 0x0052381901007387 */ /* 0x0003e80000100800 */
[----:B0-----:R-:W2:Y:S04]  /*72ab0*/  LDL.LU R24, [R1+0x190] ;  /* 0x0001900001187983 */ /* 0x001ea80000300800 */
[----:B-1----:R-:W2:Y:S04]  /*72ac0*/  LDL.LU R25, [R1+0x194] ;  /* 0x0001940001197983 */ /* 0x002ea80000300800 */
[----:B------:R-:W2:Y:S04]  /*72ad0*/  LDL.LU R26, [R1+0x198] ;  /* 0x00019800011a7983 */ /* 0x000ea80000300800 */
[----:B------:R-:W2:Y:S01]  /*72ae0*/  LDL.LU R27, [R1+0x19c] ;  /* 0x00019c00011b7983 */ /* 0x000ea20000300800 */
[----:B---3--:R-:W-:-:S15]  /*72af0*/  HMMA.16816.F32.BF16 R8, R16, R14, R8 ;  /* 0x0000000e1008723c */ /* 0x008fde0000041808 */
[----:B------:R-:W-:-:S04]  /*72b00*/  NOP ;  /* 0x0000000000007918 */ /* 0x000fc80000000000 */
[----:B------:R-:W-:Y:S04]  /*72b10*/  STL.64 [R1+0x2d0], R8 ;  /* 0x0002d00801007387 */ /* 0x000fe80000100a00 */
[----:B------:R0:W-:Y:S04]  /*72b20*/  STL.64 [R1+0x2d8], R10 ;  /* 0x0002d80a01007387 */ /* 0x0001e80000100a00 */
[----:B0-----:R-:W4:Y:S04]  /*72b30*/  LDL.LU.64 R10, [R1+0x5260] ;  /* 0x00526000010a7983 */ /* 0x001f280000300a00 */
[----:B------:R-:W3:Y:S01]  /*72b40*/  LDL.LU R8, [R1+0x5258] ;  /* 0x0052580001087983 */ /* 0x000ee20000300800 */
[----:B----4-:R-:W-:-:S15]  /*72b50*/  HMMA.16816.F32.BF16 R20, R16, R10, R20 ;  /* 0x0000000a1014723c */ /* 0x010fde0000041814 */
[----:B------:R-:W-:-:S04]  /*72b60*/  NOP ;  /* 0x0000000000007918 */ /* 0x000fc80000000000 */
[----:B------:R-:W-:Y:S04]  /*72b70*/  STL.64 [R1+0x1d0], R20 ;  /* 0x0001d01401007387 */ /* 0x000fe80000100a00 */
[----:B------:R0:W-:Y:S04]  /*72b80*/  STL.64 [R1+0x1d8], R22 ;  /* 0x0001d81601007387 */ /* 0x0001e80000100a00 */
[----:B0-----:R-:W4:Y:S02]  /*72b90*/  LDL.LU.64 R22, [R1+0x5250] ;  /* 0x0052500001167983 */ /* 0x001f240000300a00 */
[----:B----4-:R-:W-:Y:S01]  /*72ba0*/  HMMA.16816.F32.BF16 R4, R16, R22, R4 ;  /* 0x000000161004723c */ /* 0x010fe20000041804 */
[----:B------:R-:W-:-:S15]  /*72bb0*/  IMAD.MOV.U32 R28, RZ, RZ, R22 ;  /* 0x000000ffff1c7224 */ /* 0x000fde00078e0016 */
[----:B------:R-:W-:-:S03]  /*72bc0*/  NOP ;  /* 0x0000000000007918 */ /* 0x000fc60000000000 */
[----:B------:R0:W-:Y:S04]  /*72bd0*/  STL.64 [R1+0x1c0], R4 ;  /* 0x0001c00401007387 */ /* 0x0001e80000100a00 */
[----:B------:R1:W-:Y:S04]  /*72be0*/  STL.64 [R1+0x1c8], R6 ;  /* 0x0001c80601007387 */ /* 0x0003e80000100a00 */
[----:B0-----:R-:W4:Y:S01]  /*72bf0*/  LDL.LU.64 R4, [R1+0x5248] ;  /* 0x0052480001047983 */ /* 0x001f220000300a00 */
[----:B-1----:R-:W-:-:S03]  /*72c00*/  IMAD.MOV.U32 R7, RZ, RZ, R23 ;  /* 0x000000ffff077224 */ /* 0x002fc600078e0017 */
[----:B------:R-:W2:Y:S02]  /*72c10*/  LDL.LU.64 R22, [R1+0x5240] ;  /* 0x0052400001167983 */ /* 0x000ea40000300a00 */
[----:B--2---:R-:W-:Y:S01]  /*72c20*/  HMMA.16816.F32.BF16 R24, R16, R22, R24 ;  /* 0x000000161018723c */ /* 0x004fe20000041818 */
[----:B------:R-:W-:Y:S02]  /*72c30*/  IMAD.MOV.U32 R6, RZ, RZ, R22 ;  /* 0x000000ffff067224 */ /* 0x000fe400078e0016 */
[----:B------:R-:W-:-:S15]  /*72c40*/  IMAD.MOV.U32 R9, RZ, RZ, R23 ;  /* 0x000000ffff097224 */ /* 0x000fde00078e0017 */
[----:B------:R-:W-:Y:S01]  /*72c50*/  NOP ;  /* 0x0000000000007918 */ /* 0x000fe20000000000 */
[----:B------:R0:W-:Y:S04]  /*72c60*/  STL.64 [R1+0x1b0], R24 ;  /* 0x0001b01801007387 */ /* 0x0001e80000100a00 */
[----:B------:R-:W-:Y:S04]  /*72c70*/  STL.64 [R1+0x1b8], R26 ;  /* 0x0001b81a01007387 */ /* 0x000fe80000100a00 */
[----:B0-----:R-:W2:Y:S04]  /*72c80*/  LDL.LU R25, [R1+0x5238] ;  /* 0x0052380001197983 */ /* 0x001ea80000300800 */
[----:B------:R-:W2:Y:S04]  /*72c90*/  LDL.LU.64 R22, [R1+0x5230] ;  /* 0x0052300001167983 */ /* 0x000ea80000300a00 */
[----:B------:R-:W2:Y:S04]  /*72ca0*/  LDL.LU.64 R20, [R1+0x5228] ;  /* 0x0052280001147983 */ /* 0x000ea80000300a00 */
[----:B------:R4:W-:Y:S04]  /*72cb0*/  STL.64 [R1+0x50c0], R10 ;  /* 0x0050c00a01007387 */ /* 0x0009e80000100a00 */
[----:B---3--:R-:W-:Y:S01]  /*72cc0*/  STL.64 [R1+0x50b8], R8 ;  /* 0x0050b80801007387 */ /* 0x008fe20000100a00 */
[----:B----4-:R-:W-:-:S03]  /*72cd0*/  IMAD.MOV.U32 R10, RZ, RZ, R4 ;  /* 0x000000ffff0a7224 */ /* 0x010fc600078e0004 */
[----:B------:R-:W3:Y:S01]  /*72ce0*/  LDL.LU R4, [R1+0x5220] ;  /* 0x0052200001047983 */ /* 0x000ee20000300800 */
[----:B------:R-:W-:-:S05]  /*72cf0*/  IMAD.MOV.U32 R11, RZ, RZ, R29 ;  /* 0x000000ffff0b7224 */ /* 0x000fca00078e001d */
[----:B------:R0:W-:Y:S02]  /*72d00*/  STL.64 [R1+0x50d8], R10 ;  /* 0x0050d80a01007387 */ /* 0x0001e40000100a00 */
[----:B0-----:R-:W-:Y:S02]  /*72d10*/  IMAD.MOV.U32 R10, RZ, RZ, R2 ;  /* 0x000000ffff0a7224 */ /* 0x001fe400078e0002 */
[----:B------:R-:W-:Y:S01]  /*72d20*/  IMAD.MOV.U32 R11, RZ, RZ, R13 ;  /* 0x000000ffff0b7224 */ /* 0x000fe200078e000d */
[----:B------:R-:W4:Y:S04]  /*72d30*/  LDL.LU R2, [R1+0x521c] ;  /* 0x00521c0001027983 */ /* 0x000f280000300800 */
[----:B------:R-:W4:Y:S04]  /*72d40*/  LDL.LU R13, [R1+0x5218] ;  /* 0x00521800010d7983 */ /* 0x000f280000300800 */
[----:B------:R2:W-:Y:S02]  /*72d50*/  STL.64 [R1+0x50f0], R10 ;  /* 0x0050f00a01007387 */ /* 0x0005e40000100a00 */
[----:B--2---:R-:W-:-:S02]  /*72d60*/  IMAD.MOV.U32 R10, RZ, RZ, R22 ;  /* 0x000000ffff0a7224 */ /* 0x004fc400078e0016 */
[----:B------:R-:W-:Y:S01]  /*72d70*/  IMAD.MOV.U32 R11, RZ, RZ, R23 ;  /* 0x000000ffff0b7224 */ /* 0x000fe200078e0017 */
[----:B------:R-:W2:Y:S04]  /*72d80*/  LDL.LU R22, [R1+0x5214] ;  /* 0x0052140001167983 */ /* 0x000ea80000300800 */
[----:B------:R-:W2:Y:S04]  /*72d90*/  LDL.LU R23, [R1+0x5210] ;  /* 0x0052100001177983 */ /* 0x000ea80000300800 */
[----:B------:R-:W-:Y:S04]  /*72da0*/  STL.64 [R1+0x5108], R10 ;  /* 0x0051080a01007387 */ /* 0x000fe80000100a00 */
[----:B------:R-:W-:Y:S04]  /*72db0*/  STL.64 [R1+0x50b0], R6 ;  /* 0x0050b00601007387 */ /* 0x000fe80000100a00 */
[----:B---3--:R0:W-:Y:S04]  /*72dc0*/  STL.64 [R1+0x50a8], R4 ;  /* 0x0050a80401007387 */ /* 0x0081e80000100a00 */
[----:B0-----:R-:W3:Y:S04]  /*72dd0*/  LDL.LU R4, [R1+0xd0] ;  /* 0x0000d00001047983 */ /* 0x001ee80000300800 */
[----:B------:R-:W3:Y:S04]  /*72de0*/  LDL.LU R5, [R1+0xd4] ;  /* 0x0000d40001057983 */ /* 0x000ee80000300800 */
[----:B------:R-:W2:Y:S04]  /*72df0*/  LDL.LU R6, [R1+0xd8] ;  /* 0x0000d80001067983 */ /* 0x000ea80000300800 */
[----:B------:R-:W2:Y:S01]  /*72e00*/  LDL.LU R7, [R1+0xdc] ;  /* 0x0000dc0001077983 */ /* 0x000ea20000300800 */
[----:B------:R-:W-:-:S02]  /*72e10*/  IMAD.MOV.U32 R10, RZ, RZ, R21 ;  /* 0x000000ffff0a7224 */ /* 0x000fc400078e0015 */
[----:B------:R-:W-:Y:S01]  /*72e20*/  IMAD.MOV.U32 R11, RZ, RZ, R25 ;  /* 0x000000ffff0b7224 */ /* 0x000fe200078e0019 */
[----:B------:R-:W3:Y:S04]  /*72e30*/  LDL.LU R21, [R1+0x520c] ;  /* 0x00520c0001157983 */ /* 0x000ee80000300800 */
[----:B------:R-:W4:Y:S04]  /*72e40*/  LDL.LU R25, [R1+0x5208] ;  /* 0x0052080001197983 */ /* 0x000f280000300800 */
[----:B------:R-:W-:Y:S04]  /*72e50*/  STL.64 [R1+0x5120], R10 ;  /* 0x0051200a01007387 */ /* 0x000fe80000100a00 */
[----:B--2---:R-:W-:Y:S04]  /*72e60*/  STL.64 [R1+0x50d0], R6 ;  /* 0x0050d00601007387 */ /* 0x004fe80000100a00 */
[----:B---3--:R0:W-:Y:S04]  /*72e70*/  STL.64 [R1+0x50c8], R4 ;  /* 0x0050c80401007387 */ /* 0x0081e80000100a00 */
[----:B0-----:R-:W2:Y:S04]  /*72e80*/  LDL.LU R4, [R1+0xe0] ;  /* 0x0000e00001047983 */ /* 0x001ea80000300800 */
[----:B------:R-:W2:Y:S04]  /*72e90*/  LDL.LU R5, [R1+0xe4] ;  /* 0x0000e40001057983 */ /* 0x000ea80000300800 */
[----:B------:R-:W3:Y:S04]  /*72ea0*/  LDL.LU R6, [R1+0xe8] ;  /* 0x0000e80001067983 */ /* 0x000ee80000300800 */
[----:B------:R-:W3:Y:S01]  /*72eb0*/  LDL.LU R7, [R1+0xec] ;  /* 0x0000ec0001077983 */ /* 0x000ee20000300800 */
[----:B------:R-:W-:-:S02]  /*72ec0*/  IMAD.MOV.U32 R10, RZ, RZ, R12 ;  /* 0x000000ffff0a7224 */ /* 0x000fc400078e000c */
[----:B------:R-:W-:Y:S01]  /*72ed0*/  IMAD.MOV.U32 R11, RZ, RZ, R20 ;  /* 0x000000ffff0b7224 */ /* 0x000fe200078e0014 */
[----:B------:R-:W2:Y:S04]  /*72ee0*/  LDL.LU R12, [R1+0x5204] ;  /* 0x00520400010c7983 */ /* 0x000ea80000300800 */
[----:B------:R-:W4:Y:S04]  /*72ef0*/  LDL.LU R20, [R1+0x5200] ;  /* 0x0052000001147983 */ /* 0x000f280000300800 */
[----:B------:R0:W-:Y:S02]  /*72f00*/  STL.64 [R1+0x5138], R10 ;  /* 0x0051380a01007387 */ /* 0x0001e40000100a00 */
[----:B0-----:R-:W-:-:S02]  /*72f10*/  IMAD.MOV.U32 R10, RZ, RZ, R0 ;  /* 0x000000ffff0a7224 */ /* 0x001fc400078e0000 */
[----:B------:R-:W-:Y:S01]  /*72f20*/  IMAD.MOV.U32 R11, RZ, RZ, R3 ;  /* 0x000000ffff0b7224 */ /* 0x000fe200078e0003 */
[----:B------:R-:W4:Y:S04]  /*72f30*/  LDL.LU R0, [R1+0x51fc] ;  /* 0x0051fc0001007983 */ /* 0x000f280000300800 */
[----:B------:R-:W4:Y:S04]  /*72f40*/  LDL.LU R3, [R1+0x51f8] ;  /* 0x0051f80001037983 */ /* 0x000f280000300800 */
[----:B------:R-:W-:Y:S04]  /*72f50*/  STL.64 [R1+0x5150], R10 ;  /* 0x0051500a01007387 */ /* 0x000fe80000100a00 */
[----:B---3--:R-:W-:Y:S04]  /*72f60*/  STL.64 [R1+0x50e8], R6 ;  /* 0x0050e80601007387 */ /* 0x008fe80000100a00 */
[----:B--2---:R0:W-:Y:S04]  /*72f70*/  STL.64 [R1+0x50e0], R4 ;  /* 0x0050e00401007387 */ /* 0x0041e80000100a00 */
[----:B0-----:R-:W2:Y:S04]  /*72f80*/  LDL.LU R4, [R1+0xf0] ;  /* 0x0000f00001047983 */ /* 0x001ea80000300800 */
[----:B------:R-:W2:Y:S04]  /*72f90*/  LDL.LU R5, [R1+0xf4] ;  /* 0x0000f40001057983 */ /* 0x000ea80000300800 */
[----:B------:R-:W3:Y:S04]  /*72fa0*/  LDL.LU R6, [R1+0xf8] ;  /* 0x0000f80001067983 */ /* 0x000ee80000300800 */
[----:B------:R-:W3:Y:S01]  /*72fb0*/  LDL.LU R7, [R1+0xfc] ;  /* 0x0000fc0001077983 */ /* 0x000ee20000300800 */
[----:B----4-:R-:W-:-:S02]  /*72fc0*/  IMAD.MOV.U32 R10, RZ, RZ, R13 ;  /* 0x000000ffff0a7224 */ /* 0x010fc400078e000d */
        /* <DEDUP_REMOVED lines=22> */
[----:B------:R-:W-:-:S05]  /*73130*/  IMAD.MOV.U32 R11, RZ, RZ, R21 ;  /* 0x000000ffff0b7224 */ /* 0x000fca00078e0015 */
[----:B------:R-:W-:Y:S04]  /*73140*/  STL.64 [R1+0x5198], R10 ;  /* 0x0051980a01007387 */ /* 0x000fe80000100a00 */
[----:B---3--:R-:W-:Y:S04]  /*73150*/  STL.64 [R1+0x5130], R6 ;  /* 0x0051300601007387 */ /* 0x008fe80000100a00 */
[----:B--2---:R0:W-:Y:S04]  /*73160*/  STL.64 [R1+0x5128], R4 ;  /* 0x0051280401007387 */ /* 0x0041e80000100a00 */
[----:B0-----:R-:W2:Y:S04]  /*73170*/  LDL.LU R4, [R1+0x120] ;  /* 0x0001200001047983 */ /* 0x001ea80000300800 */
[----:B------:R-:W2:Y:S01]  /*73180*/  LDL.LU R5, [R1+0x124] ;  /* 0x0001240001057983 */ /* 0x000ea20000300800 */
[----:B----4-:R-:W-:-:S02]  /*73190*/  IMAD.MOV.U32 R6, RZ, RZ, R22 ;  /* 0x000000ffff067224 */ /* 0x010fc400078e0016 */
[----:B------:R-:W-:Y:S01]  /*731a0*/  IMAD.MOV.U32 R7, RZ, RZ, R23 ;  /* 0x000000ffff077224 */ /* 0x000fe200078e0017 */
[----:B------:R-:W3:Y:S04]  /*731b0*/  LDL.LU R22, [R1+0x51e4] ;  /* 0x0051e40001167983 */ /* 0x000ee80000300800 */
[----:B------:R-:W4:Y:S04]  /*731c0*/  LDL.LU R23, [R1+0x51e0] ;  /* 0x0051e00001177983 */ /* 0x000f280000300800 */
[----:B------:R-:W3:Y:S04]  /*731d0*/  LDL.LU R24, [R1+0x180] ;  /* 0x0001800001187983 */ /* 0x000ee80000300800 */
[----:B------:R-:W3:Y:S04]  /*731e0*/  LDL.LU R25, [R1+0x184] ;  /* 0x0001840001197983 */ /* 0x000ee80000300800 */
        /* <DEDUP_REMOVED lines=8> */
[----:B--2---:R-:W-:Y:S04]  /*73270*/  STL.64 [R1+0x5160], R6 ;  /* 0x0051600601007387 */ /* 0x004fe80000100a00 */
[----:B------:R0:W-:Y:S04]  /*73280*/  STL.64 [R1+0x5158], R4 ;  /* 0x0051580401007387 */ /* 0x0001e80000100a00 */
[----:B0-----:R-:W2:Y:S04]  /*73290*/  LDL.LU R4, [R1+0x140] ;  /* 0x0001400001047983 */ /* 0x001ea80000300800 */
[----:B------:R-:W2:Y:S01]  /*732a0*/  LDL.LU R5, [R1+0x144] ;  /* 0x0001440001057983 */ /* 0x000ea20000300800 */
[----:B----4-:R-:W-:-:S02]  /*732b0*/  IMAD.MOV.U32 R6, RZ, RZ, R23 ;  /* 0x000000ffff067224 */ /* 0x010fc400078e0017 */
[----:B---3--:R-:W-:Y:S01]  /*732c0*/  IMAD.MOV.U32 R7, RZ, RZ, R22 ;  /* 0x000000ffff077224 */ /* 0x008fe200078e0016 */
[----:B------:R-:W3:Y:S04]  /*732d0*/  LDL.LU R23, [R1+0x51dc] ;  /* 0x0051dc0001177983 */ /* 0x000ee80000300800 */
[----:B------:R-:W4:Y:S04]  /*732e0*/  LDL.LU R22, [R1+0x51d8] ;  /* 0x0051d80001167983 */ /* 0x000f280000300800 */
        /* <DEDUP_REMOVED lines=8> */
[----:B----4-:R-:W-:-:S02]  /*73370*/  IMAD.MOV.U32 R6, RZ, RZ, R22 ;  /* 0x000000ffff067224 */ /* 0x010fc400078e0016 */
[----:B---3--:R-:W-:Y:S01]  /*73380*/  IMAD.MOV.U32 R7, RZ, RZ, R23 ;  /* 0x000000ffff077224 */ /* 0x008fe200078e0017 */
[----:B0-----:R-:W2:Y:S04]  /*73390*/  LDL.LU R4, [R1+0x160] ;  /* 0x0001600001047983 */ /* 0x001ea80000300800 */
[----:B------:R-:W2:Y:S04]  /*733a0*/  LDL.LU R5, [R1+0x164] ;  /* 0x0001640001057983 */ /* 0x000ea80000300800 */
[----:B------:R-:W3:Y:S04]  /*733b0*/  LDL.LU R22, [R1+0x51d4] ;  /* 0x0051d40001167983 */ /* 0x000ee80000300800 */
[----:B------:R-:W3:Y:S04]  /*733c0*/  LDL.LU R23, [R1+0x51d0] ;  /* 0x0051d00001177983 */ /* 0x000ee80000300800 */
[----:B------:R-:W-:Y:S01]  /*733d0*/  STL.64 [R1+0x51a8], R6 ;  /* 0x0051a80601007387 */ /* 0x000fe20000100a00 */
[----:B------:R-:W-:-:S02]  /*733e0*/  IMAD.MOV.U32 R11, RZ, RZ, R12 ;  /* 0x000000ffff0b7224 */ /* 0x000fc400078e000c */
[----:B------:R-:W-:Y:S01]  /*733f0*/  IMAD.MOV.U32 R10, RZ, RZ, R20 ;  /* 0x000000ffff0a7224 */ /* 0x000fe200078e0014 */
[----:B---3--:R-:W-:Y:S01]  /*73400*/  HMMA.16816.F32.BF16 R16, R16, R22, R24 ;  /* 0x000000161010723c */ /* 0x008fe20000041818 */
[----:B--2---:R0:W-:Y:S01]  /*73410*/  STL.64 [R1+0x51a0], R4 ;  /* 0x0051a00401007387 */ /* 0x0041e20000100a00 */
[----:B------:R-:W-:Y:S02]  /*73420*/  IMAD.MOV.U32 R12, RZ, RZ, R22 ;  /* 0x000000ffff0c7224 */ /* 0x000fe400078e0016 */
[----:B------:R-:W-:Y:S01]  /*73430*/  IMAD.MOV.U32 R25, RZ, RZ, R23 ;  /* 0x000000ffff197224 */ /* 0x000fe200078e0017 */
[----:B0-----:R-:W2:Y:S04]  /*73440*/  LDL.LU R4, [R1+0x170] ;  /* 0x0001700001047983 */ /* 0x001ea80000300800 */
[----:B------:R-:W2:Y:S04]  /*73450*/  LDL.LU R5, [R1+0x174] ;  /* 0x0001740001057983 */ /* 0x000ea80000300800 */
[----:B------:R-:W2:Y:S04]  /*73460*/  LDL.LU R6, [R1+0x178] ;  /* 0x0001780001067983 */ /* 0x000ea80000300800 */
[----:B------:R-:W2:Y:S04]  /*73470*/  LDL.LU R7, [R1+0x17c] ;  /* 0x00017c0001077983 */ /* 0x000ea80000300800 */
[----:B------:R-:W3:Y:S04]  /*73480*/  LDL.LU.64 R26, [R1+0x51c8] ;  /* 0x0051c800011a7983 */ /* 0x000ee80000300a00 */
[----:B------:R-:W4:Y:S04]  /*73490*/  LDL.LU R24, [R1+0x51c0] ;  /* 0x0051c00001187983 */ /* 0x000f280000300800 */
[----:B------:R0:W-:Y:S04]  /*734a0*/  STL.64 [R1+0x190], R16 ;  /* 0x0001901001007387 */ /* 0x0001e80000100a00 */
[----:B------:R1:W-:Y:S04]  /*734b0*/  STL.64 [R1+0x198], R18 ;  /* 0x0001981201007387 */ /* 0x0003e80000100a00 */
[----:B------:R-:W2:Y:S04]  /*734c0*/  LDL.LU.64 R22, [R1+0x51b8] ;  /* 0x0051b80001167983 */ /* 0x000ea80000300a00 */
[----:B------:R-:W2:Y:S04]  /*734d0*/  LDL.LU.64 R20, [R1+0x51b0] ;  /* 0x0051b00001147983 */ /* 0x000ea80000300a00 */
[----:B0-----:R-:W3:Y:S04]  /*734e0*/  LDL.LU R16, [R1+0xa0] ;  /* 0x0000a00001107983 */ /* 0x001ee80000300800 */
[----:B------:R-:W3:Y:S04]  /*734f0*/  LDL.LU R17, [R1+0xa4] ;  /* 0x0000a40001117983 */ /* 0x000ee80000300800 */
[----:B-1----:R-:W3:Y:S04]  /*73500*/  LDL.LU R18, [R1+0xa8] ;  /* 0x0000a80001127983 */ /* 0x002ee80000300800 */
        /* <DEDUP_REMOVED lines=56> */
[----:B------:R-:W3:Y:S04]  /*73890*/  LDL.LU.64 R6, [R1+0x50d0] ;  /* 0x0050d00001067983 */ /* 0x000ee80000300a00 */
[----:B------:R-:W3:-:S13]  /*738a0*/  LDL.LU.64 R4, [R1+0x50c8] ;  /* 0x0050c80001047983 */ /* 0x000eda0000300a00 */
[----:B------:R-:W-:Y:S04]  /*738b0*/  STL.64 [R1+0xe0], R8 ;  /* 0x0000e00801007387 */ /* 0x000fe80000100a00 */
[----:B------:R0:W-:Y:S04]  /*738c0*/  STL.64 [R1+0xe8], R10 ;  /* 0x0000e80a01007387 */ /* 0x0001e80000100a00 */
[----:B0-----:R-:W2:Y:S04]  /*738d0*/  LDL.LU.64 R10, [R1+0x50c0] ;  /* 0x0050c000010a7983 */ /* 0x001ea80000300a00 */
[----:B------:R-:W2:Y:S01]  /*738e0*/  LDL.LU.64 R8, [R1+0x50b8] ;  /* 0x0050b80001087983 */ /* 0x000ea20000300a00 */
[----:B---3--:R-:W-:-:S15]  /*738f0*/  HMMA.16816.F32.BF16 R4, R20, R26, R4 ;  /* 0x0000001a1404723c */ /* 0x008fde0000041804 */
[----:B------:R-:W-:-:S04]  /*73900*/  NOP ;  /* 0x0000000000007918 */ /* 0x000fc80000000000 */
[----:B------:R-:W-:Y:S04]  /*73910*/  STL.64 [R1+0xd0], R4 ;  /* 0x0000d00401007387 */ /* 0x000fe80000100a00 */
[----:B------:R0:W-:Y:S04]  /*73920*/  STL.64 [R1+0xd8], R6 ;  /* 0x0000d80601007387 */ /* 0x0001e80000100a00 */
[----:B0-----:R-:W3:Y:S04]  /*73930*/  LDL.LU.64 R6, [R1+0x50b0] ;  /* 0x0050b00001067983 */ /* 0x001ee80000300a00 */
[----:B------:R-:W2:Y:S04]  /*73940*/  LDL.LU.64 R4, [R1+0x50a8] ;  /* 0x0050a80001047983 */ /* 0x000ea80000300a00 */
[----:B----4-:R0:W-:Y:S04]  /*73950*/  STL.64 [R1+0x5088], R24 ;  /* 0x0050881801007387 */ /* 0x0101e80000100a00 */
[----:B0-----:R-:W4:Y:S04]  /*73960*/  LDL.LU R24, [R1+0x2c0] ;  /* 0x0002c00001187983 */ /* 0x001f280000300800 */
[----:B------:R-:W4:Y:S04]  /*73970*/  LDL.LU R25, [R1+0x2c4] ;  /* 0x0002c40001197983 */ /* 0x000f280000300800 */
[----:B------:R-:W2:Y:S04]  /*73980*/  LDL.LU R26, [R1+0x2c8] ;  /* 0x0002c800011a7983 */ /* 0x000ea80000300800 */
[----:B------:R-:W2:Y:S04]  /*73990*/  LDL.LU R27, [R1+0x2cc] ;  /* 0x0002cc00011b7983 */ /* 0x000ea80000300800 */
[----:B--2---:R-:W-:Y:S04]  /*739a0*/  STL.64 [R1+0x5098], R26 ;  /* 0x0050981a01007387 */ /* 0x004fe80000100a00 */
[----:B----4-:R0:W-:Y:S02]  /*739b0*/  STL.64 [R1+0x5090], R24 ;  /* 0x0050901801007387 */ /* 0x0101e40000100a00 */
[----:B0-----:R-:W-:-:S02]  /*739c0*/  IMAD.MOV.U32 R24, RZ, RZ, R2 ;  /* 0x000000ffff187224 */ /* 0x001fc400078e0002 */
[----:B------:R-:W2:Y:S04]  /*739d0*/  LDL.LU R2, [R1+0x50a0] ;  /* 0x0050a00001027983 */ /* 0x000ea80000300800 */
[----:B------:R-:W4:Y:S04]  /*739e0*/  LDL.LU R25, [R1+0xc4] ;  /* 0x0000c40001197983 */ /* 0x000f280000300800 */
[----:B------:R-:W4:Y:S04]  /*739f0*/  LDL.LU R26, [R1+0xc8] ;  /* 0x0000c800011a7983 */ /* 0x000f280000300800 */
[----:B------:R-:W4:Y:S02]  /*73a00*/  LDL.LU R27, [R1+0xcc] ;  /* 0x0000cc00011b7983 */ /* 0x000f240000300800 */
[----:B----4-:R-:W-:-:S15]  /*73a10*/  HMMA.16816.F32.BF16 R24, R20, R14, R24 ;  /* 0x0000000e1418723c */ /* 0x010fde0000041818 */
[----:B------:R-:W-:-:S04]  /*73a20*/  NOP ;  /* 0x0000000000007918 */ /* 0x000fc80000000000 */
[----:B------:R-:W-:Y:S04]  /*73a30*/  STL.64 [R1+0xc0], R24 ;  /* 0x0000c01801007387 */ /* 0x000fe80000100a00 */
[----:B------:R0:W-:Y:S02]  /*73a40*/  STL.64 [R1+0xc8], R26 ;  /* 0x0000c81a01007387 */ /* 0x0001e40000100a00 */
[----:B0-----:R-:W-:Y:S02]  /*73a50*/  HMMA.16816.F32.BF16 R24, R20, R10, R16 ;  /* 0x0000000a1418723c */ /* 0x001fe40000041810 */
[----:B--2---:R-:W0:Y:S04]  /*73a60*/  LDSM.16.MT88.4 R16, [R2+UR5+0x41800] ;  /* 0x041800050210783b */ /* 0x004e280008004200 */
[----:B0-----:R-:W-:-:S13]  /*73a70*/  STL.64 [R1+0x5050], R18 ;  /* 0x0050501201007387 */ /* 0x001fda0000100a00 */
[----:B------:R-:W-:Y:S04]  /*73a80*/  STL.64 [R1+0xa0], R24 ;  /* 0x0000a01801007387 */ /* 0x000fe80000100a00 */
[----:B------:R-:W-:Y:S04]  /*73a90*/  STL.64 [R1+0xa8], R26 ;  /* 0x0000a81a01007387 */ /* 0x000fe80000100a00 */
[----:B------:R-:W0:Y:S04]  /*73aa0*/  LDSM.16.M88.4 R24, [R5+UR5+0x80] ;  /* 0x000080050518783b */ /* 0x000e280008000200 */
[----:B------:R-:W-:Y:S04]  /*73ab0*/  STL.64 [R1+0x5048], R16 ;  /* 0x0050481001007387 */ /* 0x000fe80000100a00 */
[----:B------:R-:W-:Y:S04]  /*73ac0*/  STL [R1+0x5038], R2 ;  /* 0x0050380201007387 */ /* 0x000fe80000100800 */
[----:B0-----:R-:W-:Y:S04]  /*73ad0*/  STL.64 [R1+0x90], R24 ;  /* 0x0000901801007387 */ /* 0x001fe80000100a00 */
        /* <DEDUP_REMOVED lines=13> */
[----:B------:R-:W0:Y:S04]  /*73bb0*/  LDSM.16.M88.4 R24, [R5+UR5+0x10080] ;  /* 0x010080050518783b */ /* 0x000e280008000200 */
[----:B------:R-:W-:Y:S04]  /*73bc0*/  STL [R1+0x5040], R28 ;  /* 0x0050401c01007387 */ /* 0x000fe80000100800 */
[----:B------:R-:W-:Y:S04]  /*73bd0*/  STL [R1+0x503c], R29 ;  /* 0x00503c1d01007387 */ /* 0x000fe80000100800 */
[----:B0-----:R-:W-:Y:S01]  /*73be0*/  STL.64 [R1+0x50], R24 ;  /* 0x0000501801007387 */ /* 0x001fe20000100a00 */
[----:B------:R-:W-:-:S03]  /*73bf0*/  IMAD.MOV.U32 R2, RZ, RZ, R25 ;  /* 0x000000ffff027224 */ /* 0x000fc600078e0019 */
[----:B------:R-:W-:Y:S04]  /*73c00*/  STL.64 [R1+0x58], R26 ;  /* 0x0000581a01007387 */ /* 0x000fe80000100a00 */
[----:B------:R-:W0:Y:S04]  /*73c10*/  LDSM.16.M88.4 R24, [R5+UR5+0x14080] ;  /* 0x014080050518783b */ /* 0x000e280008000200 */
[----:B------:R-:W-:Y:S04]  /*73c20*/  STL [R1+0x5044], R2 ;  /* 0x0050440201007387 */ /* 0x000fe80000100800 */
[----:B0-----:R-:W-:Y:S01]  /*73c30*/  STL.64 [R1+0x40], R24 ;  /* 0x0000401801007387 */ /* 0x001fe20000100a00 */
[----:B------:R-:W-:-:S02]  /*73c40*/  IMAD.MOV.U32 R28, RZ, RZ, R24 ;  /* 0x000000ffff1c7224 */ /* 0x000fc400078e0018 */
[----:B------:R-:W-:Y:S01]  /*73c50*/  IMAD.MOV.U32 R29, RZ, RZ, R25 ;  /* 0x000000ffff1d7224 */ /* 0x000fe200078e0019 */
[----:B------:R-:W-:Y:S04]  /*73c60*/  STL.64 [R1+0x48], R26 ;  /* 0x0000481a01007387 */ /* 0x000fe80000100a00 */
[----:B------:R-:W0:Y:S04]  /*73c70*/  LDSM.16.M88.4 R24, [R5+UR5+0x18080] ;  /* 0x018080050518783b */ /* 0x000e280008000200 */
[----:B0-----:R-:W-:Y:S01]  /*73c80*/  STL.64 [R1+0x30], R24 ;  /* 0x0000301801007387 */ /* 0x001fe20000100a00 */
[----:B------:R-:W-:-:S03]  /*73c90*/  IMAD.MOV.U32 R2, RZ, RZ, R25 ;  /* 0x000000ffff027224 */ /* 0x000fc600078e0019 */
[----:B------:R0:W-:Y:S04]  /*73ca0*/  STL.64 [R1+0x38], R26 ;  /* 0x0000381a01007387 */ /* 0x0001e80000100a00 */
[----:B0-----:R-:W2:Y:S04]  /*73cb0*/  LDL.LU.64 R26, [R1+0x5098] ;  /* 0x00509800011a7983 */ /* 0x001ea80000300a00 */
[----:B------:R-:W2:Y:S01]  /*73cc0*/  LDL.LU.64 R24, [R1+0x5090] ;  /* 0x0050900001187983 */ /* 0x000ea20000300a00 */
[----:B---3--:R-:W-:-:S07]  /*73cd0*/  IMAD.MOV.U32 R19, RZ, RZ, R7 ;  /* 0x000000ffff137224 */ /* 0x008fce00078e0007 */
[----:B--2---:R-:W-:Y:S01]  /*73ce0*/  HMMA.16816.F32.BF16 R16, R20, R18, R24 ;  /* 0x000000121410723c */ /* 0x004fe20000041818 */
[----:B------:R-:W2:Y:S04]  /*73cf0*/  LDL.LU.64 R24, [R1+0x5088] ;  /* 0x0050880001187983 */ /* 0x000ea80000300a00 */
[----:B------:R-:W-:Y:S04]  /*73d00*/  STL.64 [R1+0x5078], R22 ;  /* 0x0050781601007387 */ /* 0x000fe80000100a00 */
[----:B------:R-:W-:Y:S04]  /*73d10*/  STL.64 [R1+0x5070], R20 ;  /* 0x0050701401007387 */ /* 0x000fe80000100a00 */
[----:B------:R-:W0:Y:S06]  /*73d20*/  LDSM.16.M88.4 R20, [R5+UR5+0x20080] ;  /* 0x020080050514783b */ /* 0x000e2c0008000200 */
[----:B------:R-:W-:Y:S04]  /*73d30*/  STL.64 [R1+0x2c0], R16 ;  /* 0x0002c01001007387 */ /* 0x000fe80000100a00 */
[----:B------:R1:W-:Y:S04]  /*73d40*/  STL.64 [R1+0x2c8], R18 ;  /* 0x0002c81201007387 */ /* 0x0003e80000100a00 */
[----:B------:R-:W3:Y:S01]  /*73d50*/  LDL R7, [R1+0x384] ;  /* 0x0003840001077983 */ /* 0x000ee20000100800 */
[----:B-1----:R-:W-:-:S03]  /*73d60*/  IMAD.MOV.U32 R18, RZ, RZ, R12 ;  /* 0x000000ffff127224 */ /* 0x002fc600078e000c */
[----:B---3--:R1:W-:Y:S02]  /*73d70*/  STL [R1+0x5060], R7 ;  /* 0x0050600701007387 */ /* 0x0083e40000100800 */
[----:B-1----:R-:W-:Y:S02]  /*73d80*/  IMAD.MOV.U32 R7, RZ, RZ, R9 ;  /* 0x000000ffff077224 */ /* 0x002fe400078e0009 */
[----:B------:R-:W3:Y:S04]  /*73d90*/  LDL.LU R9, [R1+0x5084] ;  /* 0x0050840001097983 */ /* 0x000ee80000300800 */
[----:B------:R-:W4:Y:S01]  /*73da0*/  LDL.LU R12, [R1+0x5080] ;  /* 0x00508000010c7983 */ /* 0x000f220000300800 */
[----:B--2---:R-:W-:Y:S02]  /*73db0*/  IMAD.MOV.U32 R19, RZ, RZ, R25 ;  /* 0x000000ffff137224 */ /* 0x004fe400078e0019 */
[----:B------:R-:W-:-:S02]  /*73dc0*/  IMAD.MOV.U32 R16, RZ, RZ, R24 ;  /* 0x000000ffff107224 */ /* 0x000fc400078e0018 */
[----:B------:R-:W1:Y:S04]  /*73dd0*/  LDSM.16.M88.4 R24, [R5+UR5+0x1c080] ;  /* 0x01c080050518783b */ /* 0x000e680008000200 */
[----:B------:R2:W-:Y:S02]  /*73de0*/  STL.64 [R1+0x5068], R18 ;  /* 0x0050681201007387 */ /* 0x0005e40000100a00 */
[----:B--2---:R-:W-:Y:S02]  /*73df0*/  IMAD.MOV.U32 R18, RZ, RZ, R3 ;  /* 0x000000ffff127224 */ /* 0x004fe400078e0003 */
[----:B------:R-:W-:Y:S02]  /*73e00*/  IMAD.MOV.U32 R19, RZ, RZ, R0 ;  /* 0x000000ffff137224 */ /* 0x000fe400078e0000 */
[----:B0-----:R-:W-:-:S02]  /*73e10*/  IMAD.MOV.U32 R3, RZ, RZ, R20 ;  /* 0x000000ffff037224 */ /* 0x001fc400078e0014 */
[----:B------:R-:W-:Y:S01]  /*73e20*/  IMAD.MOV.U32 R0, RZ, RZ, R21 ;  /* 0x000000ffff007224 */ /* 0x000fe200078e0015 */
[----:B-1----:R-:W-:Y:S04]  /*73e30*/  STL.64 [R1+0x20], R24 ;  /* 0x0000201801007387 */ /* 0x002fe80000100a00 */
[----:B------:R-:W-:Y:S04]  /*73e40*/  STL.64 [R1+0x28], R26 ;  /* 0x0000281a01007387 */ /* 0x000fe80000100a00 */
[----:B------:R-:W-:Y:S04]  /*73e50*/  STL.64 [R1+0x18], R22 ;  /* 0x0000181601007387 */ /* 0x000fe80000100a00 */
[----:B------:R-:W0:Y:S04]  /*73e60*/  LDSM.16.M88.4 R24, [R5+UR5+0x28080] ;  /* 0x028080050518783b */ /* 0x000e280008000200 */
[----:B------:R-:W1:Y:S01]  /*73e70*/  LDSM.16.M88.4 R20, [R5+UR5+0x24080] ;  /* 0x024080050514783b */ /* 0x000e620008000200 */
[----:B------:R-:W-:-:S03]  /*73e80*/  IMAD.MOV.U32 R17, RZ, RZ, R13 ;  /* 0x000000ffff117224 */ /* 0x000fc600078e000d */
[----:B0-----:R0:W-:Y:S04]  /*73e90*/  STL [R1+0x4e14], R26 ;  /* 0x004e141a01007387 */ /* 0x0011e80000100800 */
[----:B-1----:R-:W-:Y:S04]  /*73ea0*/  STL.64 [R1], R20 ;  /* 0x0000001401007387 */ /* 0x002fe80000100a00 */
[----:B------:R-:W-:Y:S04]  /*73eb0*/  STL.64 [R1+0x8], R22 ;  /* 0x0000081601007387 */ /* 0x000fe80000100a00 */
[----:B------:R-:W-:Y:S04]  /*73ec0*/  STL [R1+0x4e10], R27 ;  /* 0x004e101b01007387 */ /* 0x000fe80000100800 */
[----:B------:R4:W-:Y:S01]  /*73ed0*/  STL.64 [R1+0x5058], R24 ;  /* 0x0050581801007387 */ /* 0x0009e20000100a00 */
[----:B0-----:R-:W-:-:S03]  /*73ee0*/  IMAD.MOV.U32 R26, RZ, RZ, R8 ;  /* 0x000000ffff1a7224 */ /* 0x001fc600078e0008 */
[----:B------:R-:W-:Y:S01]  /*73ef0*/  LDSM.16.M88.4 R20, [R5+UR5+0x34080] ;  /* 0x034080050514783b */ /* 0x000fe20008000200 */
[----:B----4-:R-:W-:-:S03]  /*73f00*/  IMAD.MOV.U32 R24, RZ, RZ, R12 ;  /* 0x000000ffff187224 */ /* 0x010fc600078e000c */
[----:B------:R-:W0:Y:S01]  /*73f10*/  LDSM.16.M88.4 R12, [R5+UR5+0x2c080] ;  /* 0x02c08005050c783b */ /* 0x000e220008000200 */
[----:B---3--:R-:W-:-:S03]  /*73f20*/  IMAD.MOV.U32 R25, RZ, RZ, R9 ;  /* 0x000000ffff197224 */ /* 0x008fc600078e0009 */
[----:B------:R-:W1:Y:S04]  /*73f30*/  LDSM.16.M88.4 R8, [R5+UR5+0x30080] ;  /* 0x030080050508783b */ /* 0x000e680008000200 */
[----:B0-----:R-:W-:Y:S04]  /*73f40*/  STL [R1+0x4f7c], R12 ;  /* 0x004f7c0c01007387 */ /* 0x001fe80000100800 */
[----:B------:R0:W-:Y:S04]  /*73f50*/  STL [R1+0x4f78], R13 ;  /* 0x004f780d01007387 */ /* 0x0001e80000100800 */
[----:B------:R-:W-:Y:S04]  /*73f60*/  STL [R1+0x4e1c], R14 ;  /* 0x004e1c0e01007387 */ /* 0x000fe80000100800 */
[----:B------:R-:W-:Y:S04]  /*73f70*/  STL [R1+0x4e18], R15 ;  /* 0x004e180f01007387 */ /* 0x000fe80000100800 */
[----:B0-----:R-:W2:Y:S04]  /*73f80*/  LDL.LU.64 R12, [R1+0x90] ;  /* 0x00009000010c7983 */ /* 0x001ea80000300a00 */
[----:B-1----:R-:W-:Y:S04]  /*73f90*/  STL [R1+0x4ce8], R10 ;  /* 0x004ce80a01007387 */ /* 0x002fe80000100800 */
[----:B------:R-:W-:Y:S04]  /*73fa0*/  STL [R1+0x4ce4], R11 ;  /* 0x004ce40b01007387 */ /* 0x000fe80000100800 */
[----:B------:R0:W-:Y:S04]  /*73fb0*/  STL.64 [R1+0x4fd8], R8 ;  /* 0x004fd80801007387 */ /* 0x0001e80000100a00 */
[----:B0-----:R-:W3:Y:S04]  /*73fc0*/  LDL.LU.64 R8, [R1+0x80] ;  /* 0x0000800001087983 */ /* 0x001ee80000300a00 */
[----:B------:R-:W-:Y:S04]  /*73fd0*/  STL.64 [R1+0xb0], R20 ;  /* 0x0000b01401007387 */ /* 0x000fe80000100a00 */
[----:B------:R-:W-:Y:S04]  /*73fe0*/  STL.64 [R1+0xb8], R22 ;  /* 0x0000b81601007387 */ /* 0x000fe80000100a00 */
[----:B------:R-:W0:Y:S04]  /*73ff0*/  LDSM.16.M88.4 R20, [R5+UR5+0x38080] ;  /* 0x038080050514783b */ /* 0x000e280008000200 */
[----:B0-----:R-:W-:Y:S04]  /*74000*/  STL.64 [R1+0x180], R20 ;  /* 0x0001801401007387 */ /* 0x001fe80000100a00 */
[----:B------:R-:W-:Y:S04]  /*74010*/  STL.64 [R1+0x188], R22 ;  /* 0x0001881601007387 */ /* 0x000fe80000100a00 */
[----:B------:R-:W0:Y:S04]  /*74020*/  LDSM.16.M88.4 R20, [R5+UR5+0x3c080] ;  /* 0x03c080050514783b */ /* 0x000e280008000200 */
[----:B0-----:R-:W-:Y:S04]  /*74030*/  STL.64 [R1+0x1a0], R20 ;  /* 0x0001a01401007387 */ /* 0x001fe80000100a00 */
[----:B------:R0:W-:Y:S04]  /*74040*/  STL.64 [R1+0x1a8], R22 ;  /* 0x0001a81601007387 */ /* 0x0001e80000100a00 */
[----:B0-----:R-:W4:Y:S04]  /*74050*/  LDL.LU.64 R22, [R1+0x5078] ;  /* 0x0050780001167983 */ /* 0x001f280000300a00 */
[----:B------:R-:W4:Y:S01]  /*74060*/  LDL.LU.64 R20, [R1+0x5070] ;  /* 0x0050700001147983 */ /* 0x000f220000300a00 */
[----:B------:R-:W-:-:S02]  /*74070*/  IMAD.MOV.U32 R27, RZ, RZ, R4 ;  /* 0x000000ffff1b7224 */ /* 0x000fc400078e0004 */
[----:B----4-:R-:W-:Y:S01]  /*74080*/  HMMA.16816.F32.BF16 R4, R20, R6, R16 ;  /* 0x000000061404723c */ /* 0x010fe20000041810 */
[----:B------:R-:W4:-:S15]  /*74090*/  LDL.LU.64 R18, [R1+0x5068] ;  /* 0x0050680001127983 */ /* 0x000f1e0000300a00 */
[----:B------:R-:W-:-:S03]  /*740a0*/  NOP ;  /* 0x0000000000007918 */ /* 0x000fc60000000000 */
[----:B------:R-:W-:Y:S04]  /*740b0*/  STL.64 [R1+0x2b0], R4 ;  /* 0x0002b00401007387 */ /* 0x000fe80000100a00 */
[----:B------:R0:W-:Y:S04]  /*740c0*/  STL.64 [R1+0x2b8], R6 ;  /* 0x0002b80601007387 */ /* 0x0001e80000100a00 */
[----:B0-----:R-:W2:Y:S04]  /*740d0*/  LDL.LU R7, [R1+0x5060] ;  /* 0x0050600001077983 */ /* 0x001ea80000300800 */
[----:B--2---:R-:W0:Y:S01]  /*740e0*/  LDSM.16.MT88.4 R4, [R7+UR5+0x41800] ;  /* 0x041800050704783b */ /* 0x004e220008004200 */
[----:B----4-:R-:W-:Y:S03]  /*740f0*/  HMMA.16816.F32.BF16 R20, R20, R18, R24 ;  /* 0x000000121414723c */ /* 0x010fe60000041818 */
[----:B0-----:R-:W-:Y:S04]  /*74100*/  STL.64 [R1+0x4f20], R6 ;  /* 0x004f200601007387 */ /* 0x001fe80000100a00 */
[----:B------:R0:W-:Y:S04]  /*74110*/  STL.64 [R1+0x4f18], R4 ;  /* 0x004f180401007387 */ /* 0x0001e80000100a00 */
[----:B0-----:R-:W2:Y:S04]  /*74120*/  LDL.LU R4, [R1+0x290] ;  /* 0x0002900001047983 */ /* 0x001ea80000300800 */
[----:B------:R-:W2:Y:S04]  /*74130*/  LDL.LU R5, [R1+0x294] ;  /* 0x0002940001057983 */ /* 0x000ea80000300800 */
[----:B------:R-:W2:Y:S04]  /*74140*/  LDL.LU R6, [R1+0x298] ;  /* 0x0002980001067983 */ /* 0x000ea80000300800 */
[----:B------:R-:W2:Y:S04]  /*74150*/  LDL.LU R7, [R1+0x29c] ;  /* 0x00029c0001077983 */ /* 0x000ea80000300800 */
[----:B------:R-:W4:Y:S04]  /*74160*/  LDL.LU.64 R24, [R1+0x5058] ;  /* 0x0050580001187983 */ /* 0x000f280000300a00 */
[----:B------:R-:W2:Y:S04]  /*74170*/  LDL.LU.64 R18, [R1+0x5050] ;  /* 0x0050500001127983 */ /* 0x000ea80000300a00 */
[----:B------:R-:W2:Y:S04]  /*74180*/  LDL.LU.64 R16, [R1+0x5048] ;  /* 0x0050480001107983 */ /* 0x000ea80000300a00 */
[----:B------:R-:W-:Y:S04]  /*74190*/  STL.64 [R1+0x2a0], R20 ;  /* 0x0002a01401007387 */ /* 0x000fe80000100a00 */
[----:B------:R2:W-:Y:S02]  /*741a0*/  STL.64 [R1+0x2a8], R22 ;  /* 0x0002a81601007387 */ /* 0x0005e40000100a00 */
[----:B--2---:R-:W-:Y:S01]  /*741b0*/  HMMA.16816.F32.BF16 R20, R16, R12, R4 ;  /* 0x0000000c1014723c */ /* 0x004fe20000041804 */
[----:B------:R-:W-:-:S02]  /*741c0*/  IMAD.MOV.U32 R7, RZ, RZ, R12 ;  /* 0x000000ffff077224 */ /* 0x000fc400078e000c */
[----:B------:R-:W-:-:S15]  /*741d0*/  IMAD.MOV.U32 R6, RZ, RZ, R13 ;  /* 0x000000ffff067224 */ /* 0x000fde00078e000d */
[----:B------:R-:W-:Y:S01]  /*741e0*/  NOP ;  /* 0x0000000000007918 */ /* 0x000fe20000000000 */
[----:B------:R-:W-:Y:S02]  /*741f0*/  IMAD.MOV.U32 R14, RZ, RZ, R20 ;  /* 0x000000ffff0e7224 */ /* 0x000fe400078e0014 */
[----:B------:R-:W-:-:S05]  /*74200*/  IMAD.MOV.U32 R15, RZ, RZ, R21 ;  /* 0x000000ffff0f7224 */ /* 0x000fca00078e0015 */
[----:B------:R0:W-:Y:S04]  /*74210*/  STL.64 [R1+0x5020], R14 ;  /* 0x0050200e01007387 */ /* 0x0001e80000100a00 */
[----:B------:R-:W2:Y:S04]  /*74220*/  LDL.LU R12, [R1+0x280] ;  /* 0x00028000010c7983 */ /* 0x000ea80000300800 */
[----:B------:R-:W2:Y:S04]  /*74230*/  LDL.LU R13, [R1+0x284] ;  /* 0x00028400010d7983 */ /* 0x000ea80000300800 */
[----:B0-----:R-:W2:Y:S04]  /*74240*/  LDL.LU R14, [R1+0x288] ;  /* 0x00028800010e7983 */ /* 0x001ea80000300800 */
[----:B------:R-:W2:Y:S04]  /*74250*/  LDL.LU R15, [R1+0x28c] ;  /* 0x00028c00010f7983 */ /* 0x000ea80000300800 */
[----:B------:R-:W4:Y:S01]  /*74260*/  LDL R20, [R1+0x30] ;  /* 0x0000300001147983 */ /* 0x000f220000100800 */
[----:B------:R-:W-:-:S02]  /*74270*/  IMAD.MOV.U32 R21, RZ, RZ, R2 ;  /* 0x000000ffff157224 */ /* 0x000fc400078e0002 */
[----:B------:R-:W-:Y:S01]  /*74280*/  IMAD.MOV.U32 R26, RZ, RZ, R22 ;  /* 0x000000ffff1a7224 */ /* 0x000fe200078e0016 */
[----:B------:R-:W4:Y:S01]  /*74290*/  LDL.LU R2, [R1+0x5044] ;  /* 0x0050440001027983 */ /* 0x000f220000300800 */
[----:B------:R-:W-:Y:S02]  /*742a0*/  IMAD.MOV.U32 R27, RZ, RZ, R23 ;  /* 0x000000ffff1b7224 */ /* 0x000fe400078e0017 */
[----:B---3--:R-:W-:Y:S02]  /*742b0*/  IMAD.MOV.U32 R5, RZ, RZ, R8 ;  /* 0x000000ffff057224 */ /* 0x008fe400078e0008 */
[----:B------:R-:W-:Y:S01]  /*742c0*/  IMAD.MOV.U32 R4, RZ, RZ, R9 ;  /* 0x000000ffff047224 */ /* 0x000fe200078e0009 */
[----:B--2---:R-:W-:Y:S01]  /*742d0*/  HMMA.16816.F32.BF16 R12, R16, R8, R12 ;  /* 0x00000008100c723c */ /* 0x004fe2000004180c */
[----:B------:R-:W-:Y:S01]  /*742e0*/  IMAD.MOV.U32 R8, RZ, RZ, R28 ;  /* 0x000000ffff087224 */ /* 0x000fe200078e001c */
[----:B----4-:R0:W-:Y:S01]  /*742f0*/  STL.64 [R1+0x4fe0], R20 ;  /* 0x004fe01401007387 */ /* 0x0101e20000100a00 */
[----:B------:R-:W-:-:S03]  /*74300*/  IMAD.MOV.U32 R9, RZ, RZ, R29 ;  /* 0x000000ffff097224 */ /* 0x000fc600078e001d */
[----:B------:R-:W-:Y:S04]  /*74310*/  STL.64 [R1+0x4f88], R26 ;  /* 0x004f881a01007387 */ /* 0x000fe80000100a00 */
[----:B------:R-:W-:Y:S09]  /*74320*/  STL.64 [R1+0x4f80], R24 ;  /* 0x004f801801007387 */ /* 0x000ff20000100a00 */
[----:B------:R-:W-:Y:S04]  /*74330*/  STL.64 [R1+0x280], R12 ;  /* 0x0002800c01007387 */ /* 0x000fe80000100a00 */
[----:B------:R-:W-:Y:S04]  /*74340*/  STL.64 [R1+0x288], R14 ;  /* 0x0002880e01007387 */ /* 0x000fe80000100a00 */
[----:B------:R-:W2:Y:S04]  /*74350*/  LDL.LU R28, [R1+0x5040] ;  /* 0x00504000011c7983 */ /* 0x000ea80000300800 */
[----:B------:R-:W3:Y:S04]  /*74360*/  LDL.LU R29, [R1+0x503c] ;  /* 0x00503c00011d7983 */ /* 0x000ee80000300800 */
[----:B------:R1:W-:Y:S04]  /*74370*/  STL.64 [R1+0x4fe8], R8 ;  /* 0x004fe80801007387 */ /* 0x0003e80000100a00 */
[----:B0-----:R-:W4:Y:S04]  /*74380*/  LDL.LU R20, [R1+0x240] ;  /* 0x0002400001147983 */ /* 0x001f280000300800 */
[----:B------:R-:W4:Y:S04]  /*74390*/  LDL.LU R21, [R1+0x244] ;  /* 0x0002440001157983 */ /* 0x000f280000300800 */
[----:B------:R-:W2:Y:S04]  /*743a0*/  LDL.LU R22, [R1+0x248] ;  /* 0x0002480001167983 */ /* 0x000ea80000300800 */
[----:B------:R-:W2:Y:S01]  /*743b0*/  LDL.LU R23, [R1+0x24c] ;  /* 0x00024c0001177983 */ /* 0x000ea20000300800 */
[----:B-1----:R-:W-:-:S03]  /*743c0*/  IMAD.MOV.U32 R9, RZ, RZ, R2 ;  /* 0x000000ffff097224 */ /* 0x002fc600078e0002 */
[----:B--2---:R-:W-:Y:S04]  /*743d0*/  STL.64 [R1+0x4ff8], R22 ;  /* 0x004ff81601007387 */ /* 0x004fe80000100a00 */
[----:B----4-:R0:W-:Y:S04]  /*743e0*/  STL.64 [R1+0x4ff0], R20 ;  /* 0x004ff01401007387 */ /* 0x0101e80000100a00 */
[----:B------:R-:W2:Y:S04]  /*743f0*/  LDL R8, [R1+0x50] ;  /* 0x0000500001087983 */ /* 0x000ea80000100800 */
[----:B------:R-:W4:Y:S04]  /*74400*/  LDL.LU R2, [R1+0x5038] ;  /* 0x0050380001027983 */ /* 0x000f280000300800 */
[----:B--2---:R3:W-:Y:S04]  /*74410*/  STL.64 [R1+0x5000], R8 ;  /* 0x0050000801007387 */ /* 0x0047e80000100a00 */
[----:B0-----:R-:W2:Y:S04]  /*74420*/  LDL.LU R20, [R1+0x250] ;  /* 0x0002500001147983 */ /* 0x001ea80000300800 */
[----:B------:R-:W2:Y:S04]  /*74430*/  LDL.LU R21, [R1+0x254] ;  /* 0x0002540001157983 */ /* 0x000ea80000300800 */
[----:B------:R-:W2:Y:S04]  /*74440*/  LDL.LU R22, [R1+0x258] ;  /* 0x0002580001167983 */ /* 0x000ea80000300800 */
[----:B------:R-:W2:Y:S01]  /*74450*/  LDL.LU R23, [R1+0x25c] ;  /* 0x00025c0001177983 */ /* 0x000ea20000300800 */
[----:B---3--:R-:W-:-:S02]  /*74460*/  IMAD.MOV.U32 R8, RZ, RZ, R29 ;  /* 0x000000ffff087224 */ /* 0x008fc400078e001d */
[----:B------:R-:W-:Y:S01]  /*74470*/  IMAD.MOV.U32 R9, RZ, RZ, R28 ;  /* 0x000000ffff097224 */ /* 0x000fe200078e001c */
[----:B--2---:R-:W-:Y:S04]  /*74480*/  STL.64 [R1+0x5010], R22 ;  /* 0x0050101601007387 */ /* 0x004fe80000100a00 */
[----:B------:R-:W-:Y:S04]  /*74490*/  STL.64 [R1+0x5008], R20 ;  /* 0x0050081401007387 */ /* 0x000fe80000100a00 */
[----:B------:R-:W2:Y:S04]  /*744a0*/  LDL.LU R29, [R1+0x5034] ;  /* 0x00503400011d7983 */ /* 0x000ea80000300800 */
[----:B------:R-:W3:Y:S04]  /*744b0*/  LDL.LU R28, [R1+0x5030] ;  /* 0x00503000011c7983 */ /* 0x000ee80000300800 */
[----:B------:R-:W2:Y:S04]  /*744c0*/  LDL.LU R12, [R1+0x270] ;  /* 0x00027000010c7983 */ /* 0x000ea80000300800 */
[----:B------:R-:W2:Y:S04]  /*744d0*/  LDL.LU R13, [R1+0x274] ;  /* 0x00027400010d7983 */ /* 0x000ea80000300800 */
[----:B------:R-:W2:Y:S04]  /*744e0*/  LDL.LU R14, [R1+0x278] ;  /* 0x00027800010e7983 */ /* 0x000ea80000300800 */
[----:B------:R-:W2:Y:S04]  /*744f0*/  LDL.LU R15, [R1+0x27c] ;  /* 0x00027c00010f7983 */ /* 0x000ea80000300800 */
[----:B------:R0:W-:Y:S04]  /*74500*/  STL.64 [R1+0x5018], R8 ;  /* 0x0050180801007387 */ /* 0x0001e80000100a00 */
[----:B0-----:R-:W2:Y:S04]  /*74510*/  LDL.LU.64 R8, [R1+0x70] ;  /* 0x0000700001087983 */ /* 0x001ea80000300a00 */
        /* <DEDUP_REMOVED lines=27> */
[----:B------:R-:W-:Y:S04]  /*746d0*/  STL.64 [R1+0x4f98], R6 ;  /* 0x004f980601007387 */ /* 0x000fe80000100a00 */
[----:B------:R0:W-:Y:S04]  /*746e0*/  STL.64 [R1+0x4f90], R4 ;  /* 0x004f900401007387 */ /* 0x0001e80000100a00 */
[----:B0-----:R-:W2:Y:S04]  /*746f0*/  LDL.LU.64 R4, [R1] ;  /* 0x0000000001047983 */ /* 0x001ea80000300a00 */
[----:B--2---:R0:W-:Y:S04]  /*74700*/  STL.64 [R1+0x4fc0], R4 ;  /* 0x004fc00401007387 */ /* 0x0041e80000100a00 */
[----:B0-----:R-:W2:Y:S04]  /*74710*/  LDL.64 R4, [R1+0x20] ;  /* 0x0000200001047983 */ /* 0x001ea80000100a00 */
[----:B------:R0:W-:Y:S04]  /*74720*/  STL.64 [R1+0x270], R12 ;  /* 0x0002700c01007387 */ /* 0x0001e80000100a00 */
[----:B------:R1:W-:Y:S01]  /*74730*/  STL.64 [R1+0x278], R14 ;  /* 0x0002780e01007387 */ /* 0x0003e20000100a00 */
[----:B0-----:R-:W-:-:S02]  /*74740*/  IMAD.MOV.U32 R12, RZ, RZ, R8 ;  /* 0x000000ffff0c7224 */ /* 0x001fc400078e0008 */
[----:B------:R-:W-:Y:S01]  /*74750*/  IMAD.MOV.U32 R13, RZ, RZ, R9 ;  /* 0x000000ffff0d7224 */ /* 0x000fe200078e0009 */
[----:B-1----:R-:W2:Y:S04]  /*74760*/  LDL.LU.64 R14, [R1+0x5020] ;  /* 0x00502000010e7983 */ /* 0x002ea80000300a00 */
[----:B------:R-:W2:Y:S02]  /*74770*/  LDL.LU.64 R8, [R1+0x5018] ;  /* 0x0050180001087983 */ /* 0x000ea40000300a00 */
[----:B--2---:R-:W-:Y:S02]  /*74780*/  HMMA.16816.F32.BF16 R8, R16, R8, R20 ;  /* 0x000000081008723c */ /* 0x004fe40000041814 */
[----:B------:R-:W2:Y:S04]  /*74790*/  LDL.LU.64 R22, [R1+0x5010] ;  /* 0x0050100001167983 */ /* 0x000ea80000300a00 */
[----:B------:R-:W2:-:S13]  /*747a0*/  LDL.LU.64 R20, [R1+0x5008] ;  /* 0x0050080001147983 */ /* 0x000e9a0000300a00 */
[----:B------:R0:W-:Y:S04]  /*747b0*/  STL.64 [R1+0x260], R8 ;  /* 0x0002600801007387 */ /* 0x0001e80000100a00 */
[----:B------:R2:W-:Y:S04]  /*747c0*/  STL.64 [R1+0x268], R10 ;  /* 0x0002680a01007387 */ /* 0x0005e80000100a00 */
[----:B0-----:R-:W2:Y:S02]  /*747d0*/  LDL.LU.64 R8, [R1+0x5000] ;  /* 0x0050000001087983 */ /* 0x001ea40000300a00 */
[----:B--2---:R-:W-:Y:S02]  /*747e0*/  HMMA.16816.F32.BF16 R8, R16, R8, R20 ;  /* 0x000000081008723c */ /* 0x004fe40000041814 */
[----:B------:R-:W2:Y:S04]  /*747f0*/  LDL.LU.64 R22, [R1+0x4ff8] ;  /* 0x004ff80001167983 */ /* 0x000ea80000300a00 */
[----:B------:R-:W2:-:S13]  /*74800*/  LDL.LU.64 R20, [R1+0x4ff0] ;  /* 0x004ff00001147983 */ /* 0x000e9a0000300a00 */
[----:B------:R0:W-:Y:S04]  /*74810*/  STL.64 [R1+0x250], R8 ;  /* 0x0002500801007387 */ /* 0x0001e80000100a00 */
[----:B------:R2:W-:Y:S04]  /*74820*/  STL.64 [R1+0x258], R10 ;  /* 0x0002580a01007387 */ /* 0x0005e80000100a00 */
[----:B0-----:R-:W2:Y:S01]  /*74830*/  LDL.LU.64 R8, [R1+0x4fe8] ;  /* 0x004fe80001087983 */ /* 0x001ea20000300a00 */
[----:B---3--:R-:W-:Y:S02]  /*74840*/  IMAD.MOV.U32 R26, RZ, RZ, R29 ;  /* 0x000000ffff1a7224 */ /* 0x008fe400078e001d */
[----:B------:R-:W-:Y:S01]  /*74850*/  IMAD.MOV.U32 R27, RZ, RZ, R28 ;  /* 0x000000ffff1b7224 */ /* 0x000fe200078e001c */
[----:B--2---:R-:W-:Y:S01]  /*74860*/  HMMA.16816.F32.BF16 R8, R16, R8, R20 ;  /* 0x000000081008723c */ /* 0x004fe20000041814 */
[----:B------:R-:W2:-:S15]  /*74870*/  LDL.LU.64 R20, [R1+0x4fe0] ;  /* 0x004fe00001147983 */ /* 0x000e9e0000300a00 */
[----:B------:R-:W-:-:S03]  /*74880*/  NOP ;  /* 0x0000000000007918 */ /* 0x000fc60000000000 */
[----:B------:R0:W-:Y:S04]  /*74890*/  STL.64 [R1+0x240], R8 ;  /* 0x0002400801007387 */ /* 0x0001e80000100a00 */
[----:B------:R-:W-:Y:S04]  /*748a0*/  STL [R1+0x248], R10 ;  /* 0x0002480a01007387 */ /* 0x000fe80000100800 */
[----:B0-----:R-:W3:Y:S04]  /*748b0*/  LDL.LU.64 R8, [R1+0x4fd8] ;  /* 0x004fd80001087983 */ /* 0x001ee80000300a00 */
[----:B------:R-:W-:Y:S01]  /*748c0*/  STL [R1+0x4d98], R11 ;  /* 0x004d980b01007387 */ /* 0x000fe20000100800 */
[----:B--2---:R-:W-:Y:S03]  /*748d0*/  HMMA.16816.F32.BF16 R20, R16, R20, R24 ;  /* 0x000000141014723c */ /* 0x004fe60000041818 */
[----:B------:R-:W2:Y:S04]  /*748e0*/  LDL.LU.64 R26, [R1+0x4fd0] ;  /* 0x004fd000011a7983 */ /* 0x000ea80000300a00 */
[----:B------:R-:W2:-:S12]  /*748f0*/  LDL.LU.64 R24, [R1+0x4fc8] ;  /* 0x004fc80001187983 */ /* 0x000e980000300a00 */
[----:B------:R-:W-:Y:S04]  /*74900*/  STL.64 [R1+0x230], R20 ;  /* 0x0002301401007387 */ /* 0x000fe80000100a00 */
[----:B------:R-:W-:Y:S04]  /*74910*/  STL.64 [R1+0x238], R22 ;  /* 0x0002381601007387 */ /* 0x000fe80000100a00 */
[----:B----4-:R-:W0:Y:S04]  /*74920*/  LDSM.16.MT88.4 R20, [R2+UR5+0x41c00] ;  /* 0x041c00050214783b */ /* 0x010e280008004200 */
[----:B0-----:R0:W-:Y:S04]  /*74930*/  STL.64 [R1+0x4dd0], R22 ;  /* 0x004dd01601007387 */ /* 0x0011e80000100a00 */
[----:B------:R1:W-:Y:S04]  /*74940*/  STL.64 [R1+0x4dc8], R20 ;  /* 0x004dc81401007387 */ /* 0x0003e80000100a00 */
[----:B------:R-:W-:Y:S01]  /*74950*/  STL [R1+0x4b88], R2 ;  /* 0x004b880201007387 */ /* 0x000fe20000100800 */
[----:B0-----:R-:W-:-:S02]  /*74960*/  IMAD.MOV.U32 R23, RZ, RZ, R5 ;  /* 0x000000ffff177224 */ /* 0x001fc400078e0005 */
[----:B-1----:R-:W-:Y:S02]  /*74970*/  IMAD.MOV.U32 R20, RZ, RZ, R3 ;  /* 0x000000ffff147224 */ /* 0x002fe400078e0003 */
[----:B------:R-:W-:Y:S01]  /*74980*/  IMAD.MOV.U32 R21, RZ, RZ, R0 ;  /* 0x000000ffff157224 */ /* 0x000fe200078e0000 */
[----:B--2---:R-:W-:Y:S01]  /*74990*/  HMMA.16816.F32.BF16 R24, R16, R4, R24 ;  /* 0x000000041018723c */ /* 0x004fe20000041818 */
[----:B------:R-:W2:-:S15]  /*749a0*/  LDL.LU.64 R4, [R1+0x4fc0] ;  /* 0x004fc00001047983 */ /* 0x000e9e0000300a00 */
[----:B------:R-:W-:-:S03]  /*749b0*/  NOP ;  /* 0x0000000000007918 */ /* 0x000fc60000000000 */
[----:B------:R-:W-:Y:S02]  /*749c0*/  IMAD.MOV.U32 R3, RZ, RZ, R26 ;  /* 0x000000ffff037224 */ /* 0x000fe400078e001a */
[----:B------:R-:W-:Y:S02]  /*749d0*/  IMAD.MOV.U32 R0, RZ, RZ, R27 ;  /* 0x000000ffff007224 */ /* 0x000fe400078e001b */
[----:B------:R-:W-:Y:S02]  /*749e0*/  IMAD.MOV.U32 R29, RZ, RZ, R24 ;  /* 0x000000ffff1d7224 */ /* 0x000fe400078e0018 */
[----:B------:R-:W-:Y:S01]  /*749f0*/  IMAD.MOV.U32 R28, RZ, RZ, R25 ;  /* 0x000000ffff1c7224 */ /* 0x000fe200078e0019 */
[----:B------:R-:W4:Y:S04]  /*74a00*/  LDL.LU.64 R26, [R1+0x4fb8] ;  /* 0x004fb800011a7983 */ /* 0x000f280000300a00 */
[----:B------:R-:W4:Y:S04]  /*74a10*/  LDL.LU.64 R24, [R1+0x4fb0] ;  /* 0x004fb00001187983 */ /* 0x000f280000300a00 */
[----:B------:R-:W-:Y:S04]  /*74a20*/  STL [R1+0x4da8], R0 ;  /* 0x004da80001007387 */ /* 0x000fe80000100800 */
[----:B------:R-:W-:Y:S04]  /*74a30*/  STL [R1+0x4da4], R3 ;  /* 0x004da40301007387 */ /* 0x000fe80000100800 */
[----:B------:R-:W-:Y:S04]  /*74a40*/  STL [R1+0x4da0], R28 ;  /* 0x004da01c01007387 */ /* 0x000fe80000100800 */
[----:B------:R-:W-:Y:S01]  /*74a50*/  STL [R1+0x4d9c], R29 ;  /* 0x004d9c1d01007387 */ /* 0x000fe20000100800 */
[----:B----4-:R-:W-:-:S15]  /*74a60*/  HMMA.16816.F32.BF16 R24, R16, R20, R24 ;  /* 0x000000141018723c */ /* 0x010fde0000041818 */
[----:B------:R-:W-:-:S04]  /*74a70*/  NOP ;  /* 0x0000000000007918 */ /* 0x000fc80000000000 */
[----:B------:R-:W-:Y:S04]  /*74a80*/  STL.64 [R1+0x210], R24 ;  /* 0x0002101801007387 */ /* 0x000fe80000100a00 */
[----:B------:R0:W-:Y:S01]  /*74a90*/  STL [R1+0x218], R26 ;  /* 0x0002181a01007387 */ /* 0x0001e20000100800 */
[----:B------:R-:W-:-:S03]  /*74aa0*/  IMAD.MOV.U32 R11, RZ, RZ, R27 ;  /* 0x000000ffff0b7224 */ /* 0x000fc600078e001b */
[----:B0-----:R-:W4:Y:S04]  /*74ab0*/  LDL.LU.64 R26, [R1+0x4fa8] ;  /* 0x004fa800011a7983 */ /* 0x001f280000300a00 */
[----:B------:R-:W4:Y:S04]  /*74ac0*/  LDL.LU.64 R24, [R1+0x4fa0] ;  /* 0x004fa00001187983 */ /* 0x000f280000300a00 */
[----:B------:R-:W-:Y:S01]  /*74ad0*/  STL.64 [R1+0x4e78], R20 ;  /* 0x004e781401007387 */ /* 0x000fe20000100a00 */
[----:B--2---:R-:W-:Y:S02]  /*74ae0*/  IMAD.MOV.U32 R22, RZ, RZ, R4 ;  /* 0x000000ffff167224 */ /* 0x004fe400078e0004 */
[----:B------:R-:W-:Y:S01]  /*74af0*/  IMAD.MOV.U32 R10, RZ, RZ, R5 ;  /* 0x000000ffff0a7224 */ /* 0x000fe200078e0005 */
[----:B------:R-:W2:Y:S01]  /*74b00*/  LDL.LU.64 R6, [R1+0x4f98] ;  /* 0x004f980001067983 */ /* 0x000ea20000300a00 */
[----:B----4-:R-:W-:Y:S03]  /*74b10*/  HMMA.16816.F32.BF16 R24, R16, R4, R24 ;  /* 0x000000041018723c */ /* 0x010fe60000041818 */
[----:B------:R-:W4:-:S15]  /*74b20*/  LDL.LU.64 R4, [R1+0x4f90] ;  /* 0x004f900001047983 */ /* 0x000f1e0000300a00 */
[----:B------:R-:W-:Y:S01]  /*74b30*/  NOP ;  /* 0x0000000000007918 */ /* 0x000fe20000000000 */
[----:B------:R-:W-:Y:S04]  /*74b40*/  STL.64 [R1+0x200], R24 ;  /* 0x0002001801007387 */ /* 0x000fe80000100a00 */
[----:B------:R0:W-:Y:S01]  /*74b50*/  STL [R1+0x208], R26 ;  /* 0x0002081a01007387 */ /* 0x0001e20000100800 */
[----:B------:R-:W-:-:S03]  /*74b60*/  IMAD.MOV.U32 R2, RZ, RZ, R27 ;  /* 0x000000ffff027224 */ /* 0x000fc600078e001b */
[----:B0-----:R-:W2:Y:S04]  /*74b70*/  LDL.LU.64 R26, [R1+0x4f88] ;  /* 0x004f8800011a7983 */ /* 0x001ea80000300a00 */
[----:B------:R-:W2:Y:S04]  /*74b80*/  LDL.LU.64 R24, [R1+0x4f80] ;  /* 0x004f800001187983 */ /* 0x000ea80000300a00 */
[----:B------:R-:W-:Y:S04]  /*74b90*/  STL.64 [R1+0x4f70], R10 ;  /* 0x004f700a01007387 */ /* 0x000fe80000100a00 */
[----:B---3--:R0:W-:Y:S04]  /*74ba0*/  STL.64 [R1+0x4f68], R8 ;  /* 0x004f680801007387 */ /* 0x0081e80000100a00 */
[----:B0-----:R-:W2:Y:S04]  /*74bb0*/  LDL.LU R8, [R1+0x1f0] ;  /* 0x0001f00001087983 */ /* 0x001ea80000300800 */
[----:B------:R-:W2:Y:S04]  /*74bc0*/  LDL.LU R9, [R1+0x1f4] ;  /* 0x0001f40001097983 */ /* 0x000ea80000300800 */
[----:B------:R-:W2:Y:S04]  /*74bd0*/  LDL.LU R10, [R1+0x1f8] ;  /* 0x0001f800010a7983 */ /* 0x000ea80000300800 */
[----:B------:R-:W2:Y:S04]  /*74be0*/  LDL.LU R11, [R1+0x1fc] ;  /* 0x0001fc00010b7983 */ /* 0x000ea80000300800 */
[----:B------:R0:W-:Y:S04]  /*74bf0*/  STL.64 [R1+0x4ef0], R22 ;  /* 0x004ef01601007387 */ /* 0x0001e80000100a00 */
[----:B------:R-:W-:Y:S01]  /*74c00*/  STL [R1+0x4d74], R2 ;  /* 0x004d740201007387 */ /* 0x000fe20000100800 */
[----:B----4-:R-:W-:-:S02]  /*74c10*/  IMAD.MOV.U32 R20, RZ, RZ, R5 ;  /* 0x000000ffff147224 */ /* 0x010fc400078e0005 */
[----:B------:R-:W-:Y:S01]  /*74c20*/  IMAD.MOV.U32 R21, RZ, RZ, R4 ;  /* 0x000000ffff157224 */ /* 0x000fe200078e0004 */
[----:B------:R-:W3:Y:S04]  /*74c30*/  LDL R5, [R1+0x1a4] ;  /* 0x0001a40001057983 */ /* 0x000ee80000100800 */
[----:B------:R-:W3:Y:S01]  /*74c40*/  LDL R4, [R1+0x1a0] ;  /* 0x0001a00001047983 */ /* 0x000ee20000100800 */
[----:B--2---:R-:W-:Y:S03]  /*74c50*/  HMMA.16816.F32.BF16 R8, R16, R24, R8 ;  /* 0x000000181008723c */ /* 0x004fe60000041808 */
[----:B---3--:R-:W-:Y:S04]  /*74c60*/  STL.64 [R1+0x4f38], R4 ;  /* 0x004f380401007387 */ /* 0x008fe80000100a00 */
[----:B0-----:R-:W2:Y:S04]  /*74c70*/  LDL R23, [R1+0x384] ;  /* 0x0003840001177983 */ /* 0x001ea80000100800 */
[----:B------:R-:W-:Y:S04]  /*74c80*/  STL.64 [R1+0x4f00], R20 ;  /* 0x004f001401007387 */ /* 0x000fe80000100a00 */
[----:B------:R-:W-:Y:S04]  /*74c90*/  STL.64 [R1+0x4e50], R26 ;  /* 0x004e501a01007387 */ /* 0x000fe80000100a00 */
[----:B------:R0:W-:Y:S02]  /*74ca0*/  STL.64 [R1+0x4e48], R24 ;  /* 0x004e481801007387 */ /* 0x0001e40000100a00 */
[----:B0-----:R-:W-:-:S02]  /*74cb0*/  IMAD.MOV.U32 R24, RZ, RZ, R12 ;  /* 0x000000ffff187224 */ /* 0x001fc400078e000c */
[----:B------:R-:W-:Y:S01]  /*74cc0*/  IMAD.MOV.U32 R25, RZ, RZ, R13 ;  /* 0x000000ffff197224 */ /* 0x000fe200078e000d */
[----:B------:R-:W3:Y:S04]  /*74cd0*/  LDL.LU R12, [R1+0x4f7c] ;  /* 0x004f7c00010c7983 */ /* 0x000ee80000300800 */
[----:B------:R-:W3:Y:S04]  /*74ce0*/  LDL.LU R13, [R1+0x4f78] ;  /* 0x004f7800010d7983 */ /* 0x000ee80000300800 */
[----:B------:R-:W4:Y:S01]  /*74cf0*/  LDL.LU.64 R4, [R1+0x180] ;  /* 0x0001800001047983 */ /* 0x000f220000300a00 */
[----:B------:R-:W-:-:S02]  /*74d00*/  IMAD.MOV.U32 R0, RZ, RZ, R8 ;  /* 0x000000ffff007224 */ /* 0x000fc400078e0008 */
[----:B------:R-:W-:Y:S02]  /*74d10*/  IMAD.MOV.U32 R3, RZ, RZ, R9 ;  /* 0x000000ffff037224 */ /* 0x000fe400078e0009 */
[----:B------:R-:W-:Y:S02]  /*74d20*/  IMAD.MOV.U32 R28, RZ, RZ, R10 ;  /* 0x000000ffff1c7224 */ /* 0x000fe400078e000a */
[----:B------:R-:W-:Y:S02]  /*74d30*/  IMAD.MOV.U32 R29, RZ, RZ, R11 ;  /* 0x000000ffff1d7224 */ /* 0x000fe400078e000b */
[----:B------:R-:W-:Y:S02]  /*74d40*/  IMAD.MOV.U32 R21, RZ, RZ, R6 ;  /* 0x000000ffff157224 */ /* 0x000fe400078e0006 */
[----:B------:R-:W-:Y:S01]  /*74d50*/  IMAD.MOV.U32 R20, RZ, RZ, R7 ;  /* 0x000000ffff147224 */ /* 0x000fe200078e0007 */
[----:B----4-:R0:W-:Y:S04]  /*74d60*/  STL.64 [R1+0x4f40], R4 ;  /* 0x004f400401007387 */ /* 0x0101e80000100a00 */
[----:B------:R-:W3:Y:S04]  /*74d70*/  LDL.LU R8, [R1+0x2d0] ;  /* 0x0002d00001087983 */ /* 0x000ee80000300800 */
[----:B------:R-:W3:Y:S04]  /*74d80*/  LDL.LU R9, [R1+0x2d4] ;  /* 0x0002d40001097983 */ /* 0x000ee80000300800 */
[----:B------:R-:W3:Y:S04]  /*74d90*/  LDL.LU R10, [R1+0x2d8] ;  /* 0x0002d800010a7983 */ /* 0x000ee80000300800 */
[----:B------:R-:W3:Y:S04]  /*74da0*/  LDL.LU R11, [R1+0x2dc] ;  /* 0x0002dc00010b7983 */ /* 0x000ee80000300800 */
[----:B0-----:R-:W4:Y:S04]  /*74db0*/  LDL.LU R4, [R1+0x1c0] ;  /* 0x0001c00001047983 */ /* 0x001f280000300800 */
[----:B------:R-:W4:Y:S04]  /*74dc0*/  LDL.LU R5, [R1+0x1c4] ;  /* 0x0001c40001057983 */ /* 0x000f280000300800 */
[----:B------:R-:W2:Y:S04]  /*74dd0*/  LDL.LU R6, [R1+0x1c8] ;  /* 0x0001c80001067983 */ /* 0x000ea80000300800 */
[----:B------:R-:W2:Y:S04]  /*74de0*/  LDL.LU R7, [R1+0x1cc] ;  /* 0x0001cc0001077983 */ /* 0x000ea80000300800 */
[----:B--2---:R-:W-:Y:S04]  /*74df0*/  STL.64 [R1+0x4f60], R6 ;  /* 0x004f600601007387 */ /* 0x004fe80000100a00 */
[----:B----4-:R0:W-:Y:S04]  /*74e00*/  STL.64 [R1+0x4f58], R4 ;  /* 0x004f580401007387 */ /* 0x0101e80000100a00 */
[----:B0-----:R-:W2:Y:S04]  /*74e10*/  LDL.LU R4, [R1+0x1d0] ;  /* 0x0001d00001047983 */ /* 0x001ea80000300800 */
[----:B------:R-:W2:Y:S04]  /*74e20*/  LDL.LU R5, [R1+0x1d4] ;  /* 0x0001d40001057983 */ /* 0x000ea80000300800 */
[----:B------:R-:W2:Y:S04]  /*74e30*/  LDL.LU R6, [R1+0x1d8] ;  /* 0x0001d80001067983 */ /* 0x000ea80000300800 */
[----:B------:R-:W2:Y:S04]  /*74e40*/  LDL.LU R7, [R1+0x1dc] ;  /* 0x0001dc0001077983 */ /* 0x000ea80000300800 */
[----:B------:R-:W-:Y:S04]  /*74e50*/  STL [R1+0x4f30], R23 ;  /* 0x004f301701007387 */ /* 0x000fe80000100800 */
[----:B------:R0:W-:Y:S04]  /*74e60*/  STL.64 [R1+0x4f28], R20 ;  /* 0x004f281401007387 */ /* 0x0001e80000100a00 */
[----:B0-----:R-:W4:Y:S04]  /*74e70*/  LDL.LU R20, [R1+0x190] ;  /* 0x0001900001147983 */ /* 0x001f280000300800 */
[----:B------:R-:W4:Y:S04]  /*74e80*/  LDL.LU R21, [R1+0x194] ;  /* 0x0001940001157983 */ /* 0x000f280000300800 */
[----:B------:R-:W2:Y:S04]  /*74e90*/  LDL.LU R22, [R1+0x198] ;  /* 0x0001980001167983 */ /* 0x000ea80000300800 */
[----:B------:R-:W2:Y:S01]  /*74ea0*/  LDL.LU R23, [R1+0x19c] ;  /* 0x00019c0001177983 */ /* 0x000ea20000300800 */
[----:B---3--:R-:W-:Y:S03]  /*74eb0*/  HMMA.16816.F32.BF16 R8, R16, R12, R8 ;  /* 0x0000000c1008723c */ /* 0x008fe60000041808 */
[----:B--2---:R-:W-:Y:S04]  /*74ec0*/  STL.64 [R1+0x4f50], R22 ;  /* 0x004f501601007387 */ /* 0x004fe80000100a00 */
[----:B----4-:R0:W-:Y:S04]  /*74ed0*/  STL.64 [R1+0x4f48], R20 ;  /* 0x004f481401007387 */ /* 0x0101e80000100a00 */
[----:B0-----:R-:W2:Y:S04]  /*74ee0*/  LDL.LU.64 R20, [R1+0xb0] ;  /* 0x0000b00001147983 */ /* 0x001ea80000300a00 */
[----:B------:R0:W-:Y:S04]  /*74ef0*/  STL.64 [R1+0x4ef8], R24 ;  /* 0x004ef81801007387 */ /* 0x0001e80000100a00 */
[----:B0-----:R-:W3:Y:S04]  /*74f00*/  LDL.LU R24, [R1+0x160] ;  /* 0x0001600001187983 */ /* 0x001ee80000300800 */
[----:B------:R-:W3:Y:S04]  /*74f10*/  LDL.LU R25, [R1+0x164] ;  /* 0x0001640001197983 */ /* 0x000ee80000300800 */
[----:B------:R-:W4:Y:S04]  /*74f20*/  LDL.LU R26, [R1+0x168] ;  /* 0x00016800011a7983 */ /* 0x000f280000300800 */
[----:B------:R-:W4:Y:S01]  /*74f30*/  LDL.LU R27, [R1+0x16c] ;  /* 0x00016c00011b7983 */ /* 0x000f220000300800 */
[----:B------:R-:W-:-:S03]  /*74f40*/  IMAD.MOV.U32 R2, RZ, RZ, R10 ;  /* 0x000000ffff027224 */ /* 0x000fc600078e000a */
[----:B----4-:R-:W-:Y:S04]  /*74f50*/  STL.64 [R1+0x4f10], R26 ;  /* 0x004f101a01007387 */ /* 0x010fe80000100a00 */
[----:B---3--:R0:W-:Y:S04]  /*74f60*/  STL.64 [R1+0x4f08], R24 ;  /* 0x004f081801007387 */ /* 0x0081e80000100a00 */
[----:B0-----:R-:W3:Y:S04]  /*74f70*/  LDL.LU R24, [R1+0x170] ;  /* 0x0001700001187983 */ /* 0x001ee80000300800 */
[----:B------:R-:W3:Y:S04]  /*74f80*/  LDL.LU R25, [R1+0x174] ;  /* 0x0001740001197983 */ /* 0x000ee80000300800 */
[----:B------:R-:W3:Y:S04]  /*74f90*/  LDL.LU R26, [R1+0x178] ;  /* 0x00017800011a7983 */ /* 0x000ee80000300800 */
[----:B------:R-:W3:Y:S04]  /*74fa0*/  LDL.LU R27, [R1+0x17c] ;  /* 0x00017c00011b7983 */ /* 0x000ee80000300800 */
[----:B------:R-:W-:Y:S04]  /*74fb0*/  STL.64 [R1+0x1e0], R8 ;  /* 0x0001e00801007387 */ /* 0x000fe80000100a00 */
[----:B------:R0:W-:Y:S04]  /*74fc0*/  STL [R1+0x1ec], R11 ;  /* 0x0001ec0b01007387 */ /* 0x0001e80000100800 */
[----:B0-----:R-:W4:Y:S04]  /*74fd0*/  LDL.LU.64 R10, [R1+0x4f70] ;  /* 0x004f7000010a7983 */ /* 0x001f280000300a00 */
[----:B------:R-:W2:Y:S04]  /*74fe0*/  LDL.LU.64 R8, [R1+0x4f68] ;  /* 0x004f680001087983 */ /* 0x000ea80000300a00 */
[----:B------:R-:W-:Y:S04]  /*74ff0*/  STL.64 [R1+0x4e40], R14 ;  /* 0x004e400e01007387 */ /* 0x000fe80000100a00 */
[----:B------:R0:W-:Y:S04]  /*75000*/  STL.64 [R1+0x4e38], R12 ;  /* 0x004e380c01007387 */ /* 0x0001e80000100a00 */
[----:B0-----:R-:W3:Y:S04]  /*75010*/  LDL.LU R12, [R1+0x1b0] ;  /* 0x0001b000010c7983 */ /* 0x001ee80000300800 */
[----:B------:R-:W3:Y:S04]  /*75020*/  LDL.LU R13, [R1+0x1b4] ;  /* 0x0001b400010d7983 */ /* 0x000ee80000300800 */
[----:B------:R-:W3:Y:S04]  /*75030*/  LDL.LU R14, [R1+0x1b8] ;  /* 0x0001b800010e7983 */ /* 0x000ee80000300800 */
[----:B------:R-:W3:Y:S04]  /*75040*/  LDL.LU R15, [R1+0x1bc] ;  /* 0x0001bc00010f7983 */ /* 0x000ee80000300800 */
[----:B------:R-:W-:Y:S01]  /*75050*/  STL [R1+0x4d78], R2 ;  /* 0x004d780201007387 */ /* 0x000fe20000100800 */
[----:B--2---:R-:W-:-:S15]  /*75060*/  HMMA.16816.F32.BF16 R4, R16, R8, R4 ;  /* 0x000000081004723c */ /* 0x004fde0000041804 */
[----:B------:R-:W-:-:S04]  /*75070*/  NOP ;  /* 0x0000000000007918 */ /* 0x000fc80000000000 */
[----:B------:R-:W-:Y:S04]  /*75080*/  STL.64 [R1+0x1d0], R4 ;  /* 0x0001d00401007387 */ /* 0x000fe80000100a00 */
[----:B------:R0:W-:Y:S04]  /*75090*/  STL.64 [R1+0x1d8], R6 ;  /* 0x0001d80601007387 */ /* 0x0001e80000100a00 */
[----:B0-----:R-:W2:Y:S04]  /*750a0*/  LDL.LU.64 R6, [R1+0x4f60] ;  /* 0x004f600001067983 */ /* 0x001ea80000300a00 */
[----:B------:R-:W2:Y:S04]  /*750b0*/  LDL.LU.64 R4, [R1+0x4f58] ;  /* 0x004f580001047983 */ /* 0x000ea80000300a00 */
[----:B----4-:R-:W-:Y:S04]  /*750c0*/  STL [R1+0x4e60], R11 ;  /* 0x004e600b01007387 */ /* 0x010fe80000100800 */
[----:B------:R0:W-:Y:S04]  /*750d0*/  STL.64 [R1+0x4e58], R8 ;  /* 0x004e580801007387 */ /* 0x0001e80000100a00 */
[----:B------:R-:W4:Y:S01]  /*750e0*/  LDL.LU.64 R22, [R1+0x4f50] ;  /* 0x004f500001167983 */ /* 0x000f220000300a00 */
[----:B0-----:R-:W-:-:S02]  /*750f0*/  IMAD.MOV.U32 R9, RZ, RZ, R20 ;  /* 0x000000ffff097224 */ /* 0x001fc400078e0014 */
[----:B------:R-:W-:Y:S01]  /*75100*/  IMAD.MOV.U32 R8, RZ, RZ, R21 ;  /* 0x000000ffff087224 */ /* 0x000fe200078e0015 */
[----:B--2---:R-:W-:Y:S01]  /*75110*/  HMMA.16816.F32.BF16 R4, R16, R20, R4 ;  /* 0x000000141004723c */ /* 0x004fe20000041804 */
[----:B------:R-:W4:-:S15]  /*75120*/  LDL.LU.64 R20, [R1+0x4f48] ;  /* 0x004f480001147983 */ /* 0x000f1e0000300a00 */
[----:B------:R-:W-:-:S03]  /*75130*/  NOP ;  /* 0x0000000000007918 */ /* 0x000fc60000000000 */
[----:B------:R0:W-:Y:S04]  /*75140*/  STL [R1+0x1c0], R4 ;  /* 0x0001c00401007387 */ /* 0x0001e80000100800 */
[----:B------:R-:W-:Y:S01]  /*75150*/  STL.64 [R1+0x1c8], R6 ;  /* 0x0001c80601007387 */ /* 0x000fe20000100a00 */
[----:B------:R-:W-:-:S03]  /*75160*/  IMAD.MOV.U32 R2, RZ, RZ, R5 ;  /* 0x000000ffff027224 */ /* 0x000fc600078e0005 */
[----:B0-----:R-:W3:Y:S02]  /*75170*/  LDL.LU.64 R4, [R1+0x4f40] ;  /* 0x004f400001047983 */ /* 0x001ee40000300a00 */
[----:B---3--:R-:W-:Y:S01]  /*75180*/  HMMA.16816.F32.BF16 R12, R16, R4, R12 ;  /* 0x00000004100c723c */ /* 0x008fe2000004180c */
[----:B------:R-:W-:-:S15]  /*75190*/  IMAD.MOV.U32 R11, RZ, RZ, R5 ;  /* 0x000000ffff0b7224 */ /* 0x000fde00078e0005 */
[----:B------:R-:W-:-:S03]  /*751a0*/  NOP ;  /* 0x0000000000007918 */ /* 0x000fc60000000000 */
[----:B------:R0:W-:Y:S04]  /*751b0*/  STL.64 [R1+0x1b0], R12 ;  /* 0x0001b00c01007387 */ /* 0x0001e80000100a00 */
[----:B------:R-:W-:Y:S01]  /*751c0*/  STL.64 [R1+0x1b8], R14 ;  /* 0x0001b80e01007387 */ /* 0x000fe20000100a00 */
[----:B0-----:R-:W-:-:S03]  /*751d0*/  IMAD.MOV.U32 R12, RZ, RZ, R4 ;  /* 0x000000ffff0c7224 */ /* 0x001fc600078e0004 */
[----:B------:R-:W4:Y:S02]  /*751e0*/  LDL.LU.64 R4, [R1+0x4f38] ;  /* 0x004f380001047983 */ /* 0x000f240000300a00 */
[----:B----4-:R-:W-:Y:S02]  /*751f0*/  HMMA.16816.F32.BF16 R16, R16, R4, R20 ;  /* 0x000000041010723c */ /* 0x010fe40000041814 */
[----:B------:R-:W2:Y:S04]  /*75200*/  LDL.LU R23, [R1+0x4f30] ;  /* 0x004f300001177983 */ /* 0x000ea80000300800 */
[----:B------:R-:W3:Y:S04]  /*75210*/  LDL.LU.64 R20, [R1+0x4f28] ;  /* 0x004f280001147983 */ /* 0x000ee80000300a00 */
[----:B------:R-:W3:Y:S04]  /*75220*/  LDL.LU.64 R6, [R1+0x4f20] ;  /* 0x004f200001067983 */ /* 0x000ee80000300a00 */
[----:B------:R-:W3:Y:S05]  /*75230*/  LDL.LU.64 R4, [R1+0x4f18] ;  /* 0x004f180001047983 */ /* 0x000eea0000300a00 */
[----:B------:R-:W-:Y:S04]  /*75240*/  STL.64 [R1+0x190], R16 ;  /* 0x0001901001007387 */ /* 0x000fe80000100a00 */
[----:B------:R-:W-:Y:S04]  /*75250*/  STL.64 [R1+0x198], R18 ;  /* 0x0001981201007387 */ /* 0x000fe80000100a00 */
[----:B--2---:R-:W0:Y:S04]  /*75260*/  LDSM.16.MT88.4 R16, [R23+UR5+0x41c00] ;  /* 0x041c00051710783b */ /* 0x004e280008004200 */
[----:B0-----:R-:W-:Y:S04]  /*75270*/  STL.64 [R1+0x4ca0], R18 ;  /* 0x004ca01201007387 */ /* 0x001fe80000100a00 */
[----:B------:R0:W-:Y:S04]  /*75280*/  STL.64 [R1+0x4c98], R16 ;  /* 0x004c981001007387 */ /* 0x0001e80000100a00 */
[----:B0-----:R-:W2:Y:S04]  /*75290*/  LDL.LU.64 R16, [R1+0x1a0] ;  /* 0x0001a00001107983 */ /* 0x001ea80000300a00 */
[----:B------:R-:W4:Y:S01]  /*752a0*/  LDL.LU.64 R18, [R1+0x1a8] ;  /* 0x0001a80001127983 */ /* 0x000f220000300a00 */
[C---:B---3--:R-:W-:Y:S03]  /*752b0*/  HMMA.16816.F32.BF16 R20, R4.reuse, R20, R24 ;  /* 0x000000140414723c */ /* 0x048fe60000041818 */
[----:B----4-:R-:W-:Y:S04]  /*752c0*/  STL.64 [R1+0x4de0], R18 ;  /* 0x004de01201007387 */ /* 0x010fe80000100a00 */
[----:B--2---:R0:W-:Y:S04]  /*752d0*/  STL.64 [R1+0x4dd8], R16 ;  /* 0x004dd81001007387 */ /* 0x0041e80000100a00 */
        /* <DEDUP_REMOVED lines=10> */
[----:B------:R-:W2:-:S15]  /*75380*/  LDL.LU.64 R24, [R1+0x4ef8] ;  /* 0x004ef80001187983 */ /* 0x000e9e0000300a00 */
[----:B------:R-:W-:Y:S02]  /*75390*/  NOP ;  /* 0x0000000000007918 */ /* 0x000fe40000000000 */
[----:B------:R-:W-:Y:S04]  /*753a0*/  STL.64 [R1+0x160], R20 ;  /* 0x0001601401007387 */ /* 0x000fe80000100a00 */
[----:B------:R0:W-:Y:S04]  /*753b0*/  STL.64 [R1+0x168], R22 ;  /* 0x0001681601007387 */ /* 0x0001e80000100a00 */
[----:B0-----:R-:W3:Y:S01]  /*753c0*/  LDL.LU.64 R22, [R1+0x4ef0] ;  /* 0x004ef00001167983 */ /* 0x001ee20000300a00 */
[----:B--2---:R-:W-:Y:S01]  /*753d0*/  HMMA.16816.F32.BF16 R24, R4, R24, R16 ;  /* 0x000000180418723c */ /* 0x004fe20000041810 */
[----:B------:R-:W-:-:S02]  /*753e0*/  IMAD.MOV.U32 R16, RZ, RZ, R12 ;  /* 0x000000ffff107224 */ /* 0x000fc400078e000c */
[----:B------:R-:W-:-:S15]  /*753f0*/  IMAD.MOV.U32 R17, RZ, RZ, R11 ;  /* 0x000000ffff117224 */ /* 0x000fde00078e000b */
[----:B------:R-:W-:Y:S01]  /*75400*/  NOP ;  /* 0x0000000000007918 */ /* 0x000fe20000000000 */
[----:B------:R-:W-:Y:S04]  /*75410*/  STL.64 [R1+0x150], R24 ;  /* 0x0001501801007387 */ /* 0x000fe80000100a00 */
[----:B------:R-:W-:Y:S04]  /*75420*/  STL.64 [R1+0x158], R26 ;  /* 0x0001581a01007387 */ /* 0x000fe80000100a00 */
[----:B------:R-:W-:Y:S04]  /*75430*/  STL.64 [R1+0x4df8], R16 ;  /* 0x004df81001007387 */ /* 0x000fe80000100a00 */
[----:B------:R-:W2:Y:S01]  /*75440*/  LDL.LU R20, [R1+0x20] ;  /* 0x0000200001147983 */ /* 0x000ea20000300800 */
[----:B---3--:R-:W-:-:S05]  /*75450*/  IMAD.MOV.U32 R21, RZ, RZ, R23 ;  /* 0x000000ffff157224 */ /* 0x008fca00078e0017 */
[----:B--2---:R0:W-:Y:S04]  /*75460*/  STL.64 [R1+0x4e90], R20 ;  /* 0x004e901401007387 */ /* 0x0041e80000100a00 */
[----:B------:R-:W2:Y:S04]  /*75470*/  LDL.LU R12, [R1+0xd0] ;  /* 0x0000d000010c7983 */ /* 0x000ea80000300800 */
[----:B------:R-:W2:Y:S04]  /*75480*/  LDL.LU R13, [R1+0xd4] ;  /* 0x0000d400010d7983 */ /* 0x000ea80000300800 */
[----:B------:R-:W3:Y:S04]  /*75490*/  LDL.LU R14, [R1+0xd8] ;  /* 0x0000d800010e7983 */ /* 0x000ee80000300800 */
[----:B------:R-:W3:Y:S04]  /*754a0*/  LDL.LU R15, [R1+0xdc] ;  /* 0x0000dc00010f7983 */ /* 0x000ee80000300800 */
[----:B0-----:R-:W4:Y:S04]  /*754b0*/  LDL.LU R20, [R1+0x30] ;  /* 0x0000300001147983 */ /* 0x001f280000300800 */
[----:B------:R-:W4:Y:S04]  /*754c0*/  LDL.LU R21, [R1+0x34] ;  /* 0x0000340001157983 */ /* 0x000f280000300800 */
[----:B----4-:R-:W-:Y:S04]  /*754d0*/  STL.64 [R1+0x4ea8], R20 ;  /* 0x004ea81401007387 */ /* 0x010fe80000100a00 */
[----:B---3--:R-:W-:Y:S04]  /*754e0*/  STL.64 [R1+0x4e70], R14 ;  /* 0x004e700e01007387 */ /* 0x008fe80000100a00 */
[----:B--2---:R0:W-:Y:S04]  /*754f0*/  STL.64 [R1+0x4e68], R12 ;  /* 0x004e680c01007387 */ /* 0x0041e80000100a00 */
[----:B0-----:R-:W2:Y:S04]  /*75500*/  LDL.LU R12, [R1+0xf0] ;  /* 0x0000f000010c7983 */ /* 0x001ea80000300800 */
[----:B------:R-:W2:Y:S04]  /*75510*/  LDL.LU R13, [R1+0xf4] ;  /* 0x0000f400010d7983 */ /* 0x000ea80000300800 */
[----:B------:R-:W3:Y:S04]  /*75520*/  LDL.LU R14, [R1+0xf8] ;  /* 0x0000f800010e7983 */ /* 0x000ee80000300800 */
[----:B------:R-:W3:Y:S04]  /*75530*/  LDL.LU R15, [R1+0xfc] ;  /* 0x0000fc00010f7983 */ /* 0x000ee80000300800 */
[----:B------:R-:W4:Y:S04]  /*75540*/  LDL.LU R20, [R1+0x40] ;  /* 0x0000400001147983 */ /* 0x000f280000300800 */
        /* <DEDUP_REMOVED lines=10> */
[----:B----4-:R0:W-:Y:S04]  /*755f0*/  STL.64 [R1+0x4ed8], R20 ;  /* 0x004ed81401007387 */ /* 0x0101e80000100a00 */
[----:B0-----:R-:W4:Y:S04]  /*75600*/  LDL.LU R20, [R1+0x60] ;  /* 0x0000600001147983 */ /* 0x001f280000300800 */
[----:B------:R-:W4:Y:S04]  /*75610*/  LDL.LU R21, [R1+0x64] ;  /* 0x0000640001157983 */ /* 0x000f280000300800 */
[----:B---3--:R-:W-:Y:S04]  /*75620*/  STL.64 [R1+0x4ea0], R14 ;  /* 0x004ea00e01007387 */ /* 0x008fe80000100a00 */
[----:B--2---:R0:W-:Y:S04]  /*75630*/  STL.64 [R1+0x4e98], R12 ;  /* 0x004e980c01007387 */ /* 0x0041e80000100a00 */
[----:B0-----:R-:W2:Y:S04]  /*75640*/  LDL.LU R12, [R1+0x110] ;  /* 0x00011000010c7983 */ /* 0x001ea80000300800 */
[----:B------:R-:W2:Y:S04]  /*75650*/  LDL.LU R13, [R1+0x114] ;  /* 0x00011400010d7983 */ /* 0x000ea80000300800 */
[----:B------:R-:W3:Y:S04]  /*75660*/  LDL.LU R14, [R1+0x118] ;  /* 0x00011800010e7983 */ /* 0x000ee80000300800 */
[----:B------:R-:W3:Y:S04]  /*75670*/  LDL.LU R15, [R1+0x11c] ;  /* 0x00011c00010f7983 */ /* 0x000ee80000300800 */
        /* <DEDUP_REMOVED lines=11> */
[----:B------:R-:W3:Y:S01]  /*75730*/  LDL.LU R15, [R1+0x13c] ;  /* 0x00013c00010f7983 */ /* 0x000ee20000300800 */
[----:B------:R-:W-:-:S02]  /*75740*/  IMAD.MOV.U32 R16, RZ, RZ, R9 ;  /* 0x000000ffff107224 */ /* 0x000fc400078e0009 */
[----:B------:R-:W-:Y:S02]  /*75750*/  IMAD.MOV.U32 R17, RZ, RZ, R8 ;  /* 0x000000ffff117224 */ /* 0x000fe400078e0008 */
[----:B------:R-:W-:Y:S01]  /*75760*/  IMAD.MOV.U32 R25, RZ, RZ, R10 ;  /* 0x000000ffff197224 */ /* 0x000fe200078e000a */
[----:B---3--:R-:W-:Y:S04]  /*75770*/  STL.64 [R1+0x4ee8], R14 ;  /* 0x004ee80e01007387 */ /* 0x008fe80000100a00 */
[----:B--2---:R0:W-:Y:S04]  /*75780*/  STL.64 [R1+0x4ee0], R12 ;  /* 0x004ee00c01007387 */ /* 0x0041e80000100a00 */
[----:B0-----:R-:W4:Y:S04]  /*75790*/  LDL.LU R12, [R1+0x140] ;  /* 0x00014000010c7983 */ /* 0x001f280000300800 */
[----:B------:R-:W4:Y:S04]  /*757a0*/  LDL.LU R13, [R1+0x144] ;  /* 0x00014400010d7983 */ /* 0x000f280000300800 */
[----:B------:R-:W4:Y:S04]  /*757b0*/  LDL.LU R14, [R1+0x148] ;  /* 0x00014800010e7983 */ /* 0x000f280000300800 */
[----:B------:R-:W4:Y:S04]  /*757c0*/  LDL.LU R15, [R1+0x14c] ;  /* 0x00014c00010f7983 */ /* 0x000f280000300800 */
[----:B------:R-:W2:Y:S04]  /*757d0*/  LDL.LU R8, [R1+0xe0] ;  /* 0x0000e00001087983 */ /* 0x000ea80000300800 */
[----:B------:R-:W2:Y:S04]  /*757e0*/  LDL.LU R9, [R1+0xe4] ;  /* 0x0000e40001097983 */ /* 0x000ea80000300800 */
[----:B------:R-:W2:Y:S04]  /*757f0*/  LDL.LU R10, [R1+0xe8] ;  /* 0x0000e800010a7983 */ /* 0x000ea80000300800 */
[----:B------:R-:W2:Y:S04]  /*75800*/  LDL.LU R11, [R1+0xec] ;  /* 0x0000ec00010b7983 */ /* 0x000ea80000300800 */
[----:B------:R0:W-:Y:S04]  /*75810*/  STL.64 [R1+0x4e20], R16 ;  /* 0x004e201001007387 */ /* 0x0001e80000100a00 */
[----:B0-----:R-:W3:Y:S04]  /*75820*/  LDL.LU R16, [R1+0xa0] ;  /* 0x0000a00001107983 */ /* 0x001ee80000300800 */
[----:B------:R-:W3:Y:S04]  /*75830*/  LDL.LU R17, [R1+0xa4] ;  /* 0x0000a40001117983 */ /* 0x000ee80000300800 */
[----:B------:R-:W2:Y:S04]  /*75840*/  LDL.LU R18, [R1+0xa8] ;  /* 0x0000a80001127983 */ /* 0x000ea80000300800 */
[----:B------:R-:W2:Y:S01]  /*75850*/  LDL.LU R19, [R1+0xac] ;  /* 0x0000ac0001137983 */ /* 0x000ea20000300800 */
[----:B------:R-:W-:-:S02]  /*75860*/  IMAD.MOV.U32 R24, RZ, RZ, R22 ;  /* 0x000000ffff187224 */ /* 0x000fc400078e0016 */
[C---:B----4-:R-:W-:Y:S01]  /*75870*/  HMMA.16816.F32.BF16 R20, R4.reuse, R20, R12 ;  /* 0x000000140414723c */ /* 0x050fe2000004180c */
[----:B--2---:R-:W-:Y:S04]  /*75880*/  STL.64 [R1+0x4e30], R18 ;  /* 0x004e301201007387 */ /* 0x004fe80000100a00 */
[----:B---3--:R0:W-:Y:S04]  /*75890*/  STL.64 [R1+0x4e28], R16 ;  /* 0x004e281001007387 */ /* 0x0081e80000100a00 */
        /* <DEDUP_REMOVED lines=38> */
[----:B0-----:R-:W4:Y:S04]  /*75b00*/  LDL.LU R20, [R1+0x2a0] ;  /* 0x0002a00001147983 */ /* 0x001f280000300800 */
[----:B------:R-:W4:Y:S04]  /*75b10*/  LDL.LU R21, [R1+0x2a4] ;  /* 0x0002a40001157983 */ /* 0x000f280000300800 */
[----:B-1----:R-:W2:Y:S04]  /*75b20*/  LDL.LU R22, [R1+0x2a8] ;  /* 0x0002a80001167983 */ /* 0x002ea80000300800 */
[----:B------:R-:W2:Y:S01]  /*75b30*/  LDL.LU R23, [R1+0x2ac] ;  /* 0x0002ac0001177983 */ /* 0x000ea20000300800 */
[C---:B------:R-:W-:Y:S03]  /*75b40*/  HMMA.16816.F32.BF16 R24, R4.reuse, R24, R8 ;  /* 0x000000180418723c */ /* 0x040fe60000041808 */
[----:B--2---:R-:W-:Y:S04]  /*75b50*/  STL.64 [R1+0x4df0], R22 ;  /* 0x004df01601007387 */ /* 0x004fe80000100a00 */
[----:B----4-:R0:W-:Y:S04]  /*75b60*/  STL.64 [R1+0x4de8], R20 ;  /* 0x004de81401007387 */ /* 0x0101e80000100a00 */
[----:B0-----:R-:W2:Y:S04]  /*75b70*/  LDL.LU R20, [R1+0x2b0] ;  /* 0x0002b00001147983 */ /* 0x001ea80000300800 */
[----:B------:R-:W2:Y:S04]  /*75b80*/  LDL.LU R21, [R1+0x2b4] ;  /* 0x0002b40001157983 */ /* 0x000ea80000300800 */
[----:B------:R-:W4:Y:S04]  /*75b90*/  LDL.LU R22, [R1+0x2b8] ;  /* 0x0002b80001167983 */ /* 0x000f280000300800 */
[----:B------:R-:W4:Y:S04]  /*75ba0*/  LDL.LU R23, [R1+0x2bc] ;  /* 0x0002bc0001177983 */ /* 0x000f280000300800 */
[----:B----4-:R-:W-:Y:S04]  /*75bb0*/  STL.64 [R1+0x4e08], R22 ;  /* 0x004e081601007387 */ /* 0x010fe80000100a00 */
[----:B--2---:R0:W-:Y:S04]  /*75bc0*/  STL.64 [R1+0x4e00], R20 ;  /* 0x004e001401007387 */ /* 0x0041e80000100a00 */
[----:B0-----:R-:W2:Y:S04]  /*75bd0*/  LDL.LU R20, [R1+0x2c0] ;  /* 0x0002c00001147983 */ /* 0x001ea80000300800 */
[----:B------:R-:W2:Y:S04]  /*75be0*/  LDL.LU R21, [R1+0x2c4] ;  /* 0x0002c40001157983 */ /* 0x000ea80000300800 */
[----:B------:R-:W2:Y:S04]  /*75bf0*/  LDL.LU R22, [R1+0x2c8] ;  /* 0x0002c80001167983 */ /* 0x000ea80000300800 */
[----:B------:R-:W2:Y:S04]  /*75c00*/  LDL.LU R23, [R1+0x2cc] ;  /* 0x0002cc0001177983 */ /* 0x000ea80000300800 */
[----:B------:R-:W4:Y:S04]  /*75c10*/  LDL.LU R11, [R1+0x4e60] ;  /* 0x004e6000010b7983 */ /* 0x000f280000300800 */
[----:B------:R-:W2:Y:S04]  /*75c20*/  LDL.LU.64 R8, [R1+0x4e58] ;  /* 0x004e580001087983 */ /* 0x000ea80000300a00 */
[----:B------:R-:W-:Y:S04]  /*75c30*/  STL.64 [R1+0xe0], R24 ;  /* 0x0000e01801007387 */ /* 0x000fe80000100a00 */
[----:B------:R0:W-:Y:S04]  /*75c40*/  STL.64 [R1+0xe8], R26 ;  /* 0x0000e81a01007387 */ /* 0x0001e80000100a00 */
[----:B0-----:R-:W2:Y:S04]  /*75c50*/  LDL.LU.64 R26, [R1+0x4e50] ;  /* 0x004e5000011a7983 */ /* 0x001ea80000300a00 */
[----:B------:R-:W3:Y:S02]  /*75c60*/  LDL.LU.64 R24, [R1+0x4e48] ;  /* 0x004e480001187983 */ /* 0x000ee40000300a00 */
[----:B---3--:R-:W-:-:S15]  /*75c70*/  HMMA.16816.F32.BF16 R12, R4, R24, R12 ;  /* 0x00000018040c723c */ /* 0x008fde000004180c */
[----:B------:R-:W-:-:S04]  /*75c80*/  NOP ;  /* 0x0000000000007918 */ /* 0x000fc80000000000 */
[----:B------:R-:W-:Y:S04]  /*75c90*/  STL.64 [R1+0xd0], R12 ;  /* 0x0000d00c01007387 */ /* 0x000fe80000100a00 */
[----:B------:R0:W-:Y:S01]  /*75ca0*/  STL [R1+0xd8], R14 ;  /* 0x0000d80e01007387 */ /* 0x0001e20000100800 */
[----:B------:R-:W-:-:S03]  /*75cb0*/  IMAD.MOV.U32 R10, RZ, RZ, R15 ;  /* 0x000000ffff0a7224 */ /* 0x000fc600078e000f */
[----:B0-----:R-:W3:Y:S04]  /*75cc0*/  LDL.LU.64 R14, [R1+0x4e40] ;  /* 0x004e4000010e7983 */ /* 0x001ee80000300a00 */
[----:B------:R-:W2:Y:S02]  /*75cd0*/  LDL.LU.64 R12, [R1+0x4e38] ;  /* 0x004e3800010c7983 */ /* 0x000ea40000300a00 */
[----:B--2---:R-:W-:-:S15]  /*75ce0*/  HMMA.16816.F32.BF16 R16, R4, R12, R16 ;  /* 0x0000000c0410723c */ /* 0x004fde0000041810 */
[----:B------:R-:W-:-:S04]  /*75cf0*/  NOP ;  /* 0x0000000000007918 */ /* 0x000fc80000000000 */
[----:B------:R-:W-:Y:S04]  /*75d00*/  STL.64 [R1+0xc0], R16 ;  /* 0x0000c01001007387 */ /* 0x000fe80000100a00 */
[----:B------:R0:W-:Y:S04]  /*75d10*/  STL.64 [R1+0xc8], R18 ;  /* 0x0000c81201007387 */ /* 0x0001e80000100a00 */
[----:B0-----:R-:W2:Y:S04]  /*75d20*/  LDL.LU.64 R18, [R1+0x4e30] ;  /* 0x004e300001127983 */ /* 0x001ea80000300a00 */
[----:B------:R-:W2:Y:S02]  /*75d30*/  LDL.LU.64 R16, [R1+0x4e28] ;  /* 0x004e280001107983 */ /* 0x000ea40000300a00 */
[----:B--2---:R-:W-:-:S15]  /*75d40*/  HMMA.16816.F32.BF16 R16, R4, R8, R16 ;  /* 0x000000080410723c */ /* 0x004fde0000041810 */
[----:B------:R-:W-:-:S04]  /*75d50*/  NOP ;  /* 0x0000000000007918 */ /* 0x000fc80000000000 */
[----:B------:R0:W-:Y:S04]  /*75d60*/  STL.64 [R1+0xa0], R16 ;  /* 0x0000a01001007387 */ /* 0x0001e80000100a00 */
[----:B------:R-:W-:Y:S04]  /*75d70*/  STL.64 [R1+0xa8], R18 ;  /* 0x0000a81201007387 */ /* 0x000fe80000100a00 */
[----:B0-----:R-:W2:Y:S04]  /*75d80*/  LDL.LU.64 R16, [R1+0x4e20] ;  /* 0x004e200001107983 */ /* 0x001ea80000300a00 */
[----:B----4-:R0:W-:Y:S01]  /*75d90*/  STL.64 [R1+0x4dc0], R10 ;  /* 0x004dc00a01007387 */ /* 0x0101e20000100a00 */
[----:B---3--:R-:W-:-:S02]  /*75da0*/  IMAD.MOV.U32 R8, RZ, RZ, R14 ;  /* 0x000000ffff087224 */ /* 0x008fc400078e000e */
[----:B------:R-:W-:Y:S01]  /*75db0*/  IMAD.MOV.U32 R9, RZ, RZ, R15 ;  /* 0x000000ffff097224 */ /* 0x000fe200078e000f */
[----:B------:R-:W3:Y:S04]  /*75dc0*/  LDL.LU R14, [R1+0x4e1c] ;  /* 0x004e1c00010e7983 */ /* 0x000ee80000300800 */
[----:B------:R-:W3:Y:S01]  /*75dd0*/  LDL.LU R15, [R1+0x4e18] ;  /* 0x004e1800010f7983 */ /* 0x000ee20000300800 */
[----:B0-----:R-:W-:Y:S02]  /*75de0*/  IMAD.MOV.U32 R10, RZ, RZ, R26 ;  /* 0x000000ffff0a7224 */ /* 0x001fe400078e001a */
[----:B------:R-:W-:Y:S01]  /*75df0*/  IMAD.MOV.U32 R11, RZ, RZ, R27 ;  /* 0x000000ffff0b7224 */ /* 0x000fe200078e001b */
[----:B------:R-:W4:Y:S04]  /*75e00*/  LDL.LU R26, [R1+0x4e14] ;  /* 0x004e1400011a7983 */ /* 0x000f280000300800 */
[----:B------:R-:W4:Y:S01]  /*75e10*/  LDL.LU R27, [R1+0x4e10] ;  /* 0x004e1000011b7983 */ /* 0x000f220000300800 */
[----:B--2---:R-:W-:Y:S03]  /*75e20*/  HMMA.16816.F32.BF16 R16, R4, R16, R20 ;  /* 0x000000100410723c */ /* 0x004fe60000041814 */
[----:B------:R-:W2:Y:S04]  /*75e30*/  LDL.LU.64 R22, [R1+0x4e08] ;  /* 0x004e080001167983 */ /* 0x000ea80000300a00 */
[----:B------:R-:W2:-:S12]  /*75e40*/  LDL.LU.64 R20, [R1+0x4e00] ;  /* 0x004e000001147983 */ /* 0x000e980000300a00 */
[----:B------:R-:W-:Y:S02]  /*75e50*/  IMAD.MOV.U32 R12, RZ, RZ, R16 ;  /* 0x000000ffff0c7224 */ /* 0x000fe400078e0010 */
[----:B------:R-:W-:Y:S01]  /*75e60*/  IMAD.MOV.U32 R13, RZ, RZ, R17 ;  /* 0x000000ffff0d7224 */ /* 0x000fe200078e0011 */
[----:B------:R-:W-:Y:S04]  /*75e70*/  STL.64 [R1+0x2c8], R18 ;  /* 0x0002c81201007387 */ /* 0x000fe80000100a00 */
[----:B------:R-:W2:Y:S04]  /*75e80*/  LDL.LU.64 R16, [R1+0x4df8] ;  /* 0x004df80001107983 */ /* 0x000ea80000300a00 */
[----:B---3--:R0:W-:Y:S04]  /*75e90*/  STL.64 [R1+0x4d08], R14 ;  /* 0x004d080e01007387 */ /* 0x0081e80000100a00 */
[----:B------:R-:W-:Y:S04]  /*75ea0*/  STL.64 [R1+0x4d00], R12 ;  /* 0x004d000c01007387 */ /* 0x000fe80000100a00 */
[----:B0-----:R-:W3:Y:S04]  /*75eb0*/  LDL.LU.64 R14, [R1+0x68] ;  /* 0x00006800010e7983 */ /* 0x001ee80000300a00 */
[----:B---3--:R0:W-:Y:S04]  /*75ec0*/  STL.64 [R1+0x4db0], R14 ;  /* 0x004db00e01007387 */ /* 0x0081e80000100a00 */
[----:B0-----:R-:W3:Y:S01]  /*75ed0*/  LDL.LU.64 R14, [R1+0x88] ;  /* 0x00008800010e7983 */ /* 0x001ee20000300a00 */
[----:B--2---:R-:W-:-:S15]  /*75ee0*/  HMMA.16816.F32.BF16 R16, R4, R16, R20 ;  /* 0x000000100410723c */ /* 0x004fde0000041814 */
[----:B------:R-:W-:-:S04]  /*75ef0*/  NOP ;  /* 0x0000000000007918 */ /* 0x000fc80000000000 */
[----:B------:R-:W-:Y:S02]  /*75f00*/  IMAD.MOV.U32 R25, RZ, RZ, R18 ;  /* 0x000000ffff197224 */ /* 0x000fe400078e0012 */
[----:B------:R-:W-:Y:S01]  /*75f10*/  IMAD.MOV.U32 R24, RZ, RZ, R19 ;  /* 0x000000ffff187224 */ /* 0x000fe200078e0013 */
[----:B---3--:R0:W-:Y:S04]  /*75f20*/  STL.64 [R1+0x4db8], R14 ;  /* 0x004db80e01007387 */ /* 0x0081e80000100a00 */
[----:B0-----:R-:W2:Y:S04]  /*75f30*/  LDL.LU.64 R14, [R1+0x98] ;  /* 0x00009800010e7983 */ /* 0x001ea80000300a00 */
[----:B------:R-:W3:Y:S04]  /*75f40*/  LDL.LU.64 R22, [R1+0x4df0] ;  /* 0x004df00001167983 */ /* 0x000ee80000300a00 */
[----:B------:R-:W3:Y:S04]  /*75f50*/  LDL.LU.64 R20, [R1+0x4de8] ;  /* 0x004de80001147983 */ /* 0x000ee80000300a00 */
[----:B------:R0:W-:Y:S04]  /*75f60*/  STL.64 [R1+0x2b0], R16 ;  /* 0x0002b01001007387 */ /* 0x0001e80000100a00 */
[----:B------:R-:W2:Y:S04]  /*75f70*/  LDL.LU.64 R18, [R1+0x4de0] ;  /* 0x004de00001127983 */ /* 0x000ea80000300a00 */
[----:B0-----:R-:W3:Y:S04]  /*75f80*/  LDL.LU.64 R16, [R1+0x4dd8] ;  /* 0x004dd80001107983 */ /* 0x001ee80000300a00 */
[----:B------:R0:W-:Y:S04]  /*75f90*/  STL [R1+0x4ce0], R24 ;  /* 0x004ce01801007387 */ /* 0x0001e80000100800 */
[----:B------:R1:W-:Y:S04]  /*75fa0*/  STL [R1+0x4b8c], R25 ;  /* 0x004b8c1901007387 */ /* 0x0003e80000100800 */
[----:B----4-:R4:W-:Y:S04]  /*75fb0*/  STL.64 [R1+0x4d38], R26 ;  /* 0x004d381a01007387 */ /* 0x0109e80000100a00 */
[----:B0-----:R-:W2:Y:S04]  /*75fc0*/  LDL.LU R24, [R1+0x260] ;  /* 0x0002600001187983 */ /* 0x001ea80000300800 */
[----:B-1----:R-:W2:Y:S04]  /*75fd0*/  LDL.LU R25, [R1+0x264] ;  /* 0x0002640001197983 */ /* 0x002ea80000300800 */
[----:B----4-:R-:W4:Y:S04]  /*75fe0*/  LDL.LU R26, [R1+0x268] ;  /* 0x00026800011a7983 */ /* 0x010f280000300800 */
[----:B------:R-:W4:Y:S01]  /*75ff0*/  LDL.LU R27, [R1+0x26c] ;  /* 0x00026c00011b7983 */ /* 0x000f220000300800 */
[----:B---3--:R-:W-:Y:S03]  /*76000*/  HMMA.16816.F32.BF16 R4, R4, R16, R20 ;  /* 0x000000100404723c */ /* 0x008fe60000041814 */
[----:B------:R-:W3:Y:S04]  /*76010*/  LDL.LU.64 R22, [R1+0x4dd0] ;  /* 0x004dd00001167983 */ /* 0x000ee80000300a00 */
[----:B------:R-:W3:-:S12]  /*76020*/  LDL.LU.64 R20, [R1+0x4dc8] ;  /* 0x004dc80001147983 */ /* 0x000ed80000300a00 */
[----:B------:R0:W-:Y:S04]  /*76030*/  STL.64 [R1+0x2a0], R4 ;  /* 0x0002a00401007387 */ /* 0x0001e80000100a00 */
[----:B------:R1:W-:Y:S04]  /*76040*/  STL.64 [R1+0x2a8], R6 ;  /* 0x0002a80601007387 */ /* 0x0003e80000100a00 */
[----:B0-----:R-:W4:Y:S04]  /*76050*/  LDL.LU R4, [R1+0x280] ;  /* 0x0002800001047983 */ /* 0x001f280000300800 */
[----:B------:R-:W4:Y:S04]  /*76060*/  LDL.LU R5, [R1+0x284] ;  /* 0x0002840001057983 */ /* 0x000f280000300800 */
[----:B-1----:R-:W4:Y:S04]  /*76070*/  LDL.LU R6, [R1+0x288] ;  /* 0x0002880001067983 */ /* 0x002f280000300800 */
[----:B------:R-:W4:Y:S04]  /*76080*/  LDL.LU R7, [R1+0x28c] ;  /* 0x00028c0001077983 */ /* 0x000f280000300800 */
[----:B--2---:R0:W-:Y:S04]  /*76090*/  STL.64 [R1+0x4cb0], R18 ;  /* 0x004cb01201007387 */ /* 0x0041e80000100a00 */
[----:B0-----:R-:W2:Y:S01]  /*760a0*/  LDL.LU.64 R18, [R1+0x78] ;  /* 0x0000780001127983 */ /* 0x001ea20000300a00 */
[----:B---3--:R-:W-:-:S15]  /*760b0*/  HMMA.16816.F32.BF16 R8, R20, R14, R8 ;  /* 0x0000000e1408723c */ /* 0x008fde0000041808 */
[----:B------:R-:W-:-:S04]  /*760c0*/  NOP ;  /* 0x0000000000007918 */ /* 0x000fc80000000000 */
[----:B------:R0:W-:Y:S04]  /*760d0*/  STL.64 [R1+0x290], R8 ;  /* 0x0002900801007387 */ /* 0x0001e80000100a00 */
[----:B------:R1:W-:Y:S01]  /*760e0*/  STL.64 [R1+0x298], R10 ;  /* 0x0002980a01007387 */ /* 0x0003e20000100a00 */
[----:B0-----:R-:W-:-:S03]  /*760f0*/  IMAD.MOV.U32 R9, RZ, RZ, R14 ;  /* 0x000000ffff097224 */ /* 0x001fc600078e000e */
[----:B-1----:R-:W3:Y:S01]  /*76100*/  LDL.LU.64 R10, [R1+0x4dc0] ;  /* 0x004dc000010a7983 */ /* 0x002ee20000300a00 */
[----:B------:R-:W-:-:S03]  /*76110*/  IMAD.MOV.U32 R8, RZ, RZ, R15 ;  /* 0x000000ffff087224 */ /* 0x000fc600078e000f */
[----:B------:R-:W4:Y:S04]  /*76120*/  LDL.LU.64 R14, [R1+0x4db8] ;  /* 0x004db800010e7983 */ /* 0x000f280000300a00 */
[----:B------:R-:W-:Y:S04]  /*76130*/  STL [R1+0x4cbc], R8 ;  /* 0x004cbc0801007387 */ /* 0x000fe80000100800 */
[----:B------:R-:W-:Y:S01]  /*76140*/  STL [R1+0x4cb8], R9 ;  /* 0x004cb80901007387 */ /* 0x000fe20000100800 */
[----:B----4-:R-:W-:Y:S03]  /*76150*/  HMMA.16816.F32.BF16 R4, R20, R14, R4 ;  /* 0x0000000e1404723c */ /* 0x010fe60000041804 */
[----:B---3--:R-:W-:-:S15]  /*76160*/  STL [R1+0x4d70], R10 ;  /* 0x004d700a01007387 */ /* 0x008fde0000100800 */
[----:B------:R-:W-:Y:S01]  /*76170*/  NOP ;  /* 0x0000000000007918 */ /* 0x000fe20000000000 */
[----:B------:R0:W-:Y:S04]  /*76180*/  STL.64 [R1+0x280], R4 ;  /* 0x0002800401007387 */ /* 0x0001e80000100a00 */
[----:B------:R-:W-:Y:S01]  /*76190*/  STL.64 [R1+0x288], R6 ;  /* 0x0002880601007387 */ /* 0x000fe20000100a00 */
[----:B0-----:R-:W-:Y:S02]  /*761a0*/  IMAD.MOV.U32 R4, RZ, RZ, R15 ;  /* 0x000000ffff047224 */ /* 0x001fe400078e000f */
[----:B------:R-:W-:Y:S02]  /*761b0*/  IMAD.MOV.U32 R5, RZ, RZ, R14 ;  /* 0x000000ffff057224 */ /* 0x000fe400078e000e */
[----:B------:R-:W3:Y:S04]  /*761c0*/  LDL.LU.64 R14, [R1+0x4db0] ;  /* 0x004db000010e7983 */ /* 0x000ee80000300a00 */
[----:B------:R0:W-:Y:S04]  /*761d0*/  STL [R1+0x4cc4], R4 ;  /* 0x004cc40401007387 */ /* 0x0001e80000100800 */
[----:B------:R1:W-:Y:S04]  /*761e0*/  STL [R1+0x4cc0], R5 ;  /* 0x004cc00501007387 */ /* 0x0003e80000100800 */
[----:B0-----:R-:W2:Y:S04]  /*761f0*/  LDL.LU R4, [R1+0x270] ;  /* 0x0002700001047983 */ /* 0x001ea80000300800 */
[----:B-1----:R-:W2:Y:S04]  /*76200*/  LDL.LU R5, [R1+0x274] ;  /* 0x0002740001057983 */ /* 0x002ea80000300800 */
[----:B------:R-:W2:Y:S04]  /*76210*/  LDL.LU R6, [R1+0x278] ;  /* 0x0002780001067983 */ /* 0x000ea80000300800 */
[----:B------:R-:W2:Y:S01]  /*76220*/  LDL.LU R7, [R1+0x27c] ;  /* 0x00027c0001077983 */ /* 0x000ea20000300800 */
[----:B------:R-:W-:-:S02]  /*76230*/  IMAD.MOV.U32 R12, RZ, RZ, R0 ;  /* 0x000000ffff0c7224 */ /* 0x000fc400078e0000 */
[----:B------:R-:W-:Y:S01]  /*76240*/  IMAD.MOV.U32 R13, RZ, RZ, R3 ;  /* 0x000000ffff0d7224 */ /* 0x000fe200078e0003 */
[----:B--2---:R-:W-:-:S15]  /*76250*/  HMMA.16816.F32.BF16 R4, R20, R18, R4 ;  /* 0x000000121404723c */ /* 0x004fde0000041804 */
[----:B------:R-:W-:-:S04]  /*76260*/  NOP ;  /* 0x0000000000007918 */ /* 0x000fc80000000000 */
[----:B------:R-:W-:Y:S04]  /*76270*/  STL.64 [R1+0x270], R4 ;  /* 0x0002700401007387 */ /* 0x000fe80000100a00 */
[----:B------:R0:W-:Y:S02]  /*76280*/  STL.64 [R1+0x278], R6 ;  /* 0x0002780601007387 */ /* 0x0001e40000100a00 */
[----:B0-----:R-:W-:Y:S02]  /*76290*/  IMAD.MOV.U32 R6, RZ, RZ, R19 ;  /* 0x000000ffff067224 */ /* 0x001fe400078e0013 */
[----:B------:R-:W-:-:S03]  /*762a0*/  IMAD.MOV.U32 R7, RZ, RZ, R18 ;  /* 0x000000ffff077224 */ /* 0x000fc600078e0012 */
[----:B------:R-:W-:Y:S04]  /*762b0*/  STL [R1+0x4ccc], R6 ;  /* 0x004ccc0601007387 */ /* 0x000fe80000100800 */
[----:B------:R3:W-:Y:S02]  /*762c0*/  STL [R1+0x4cc8], R7 ;  /* 0x004cc80701007387 */ /* 0x0007e40000100800 */
[----:B---3--:R-:W-:Y:S01]  /*762d0*/  HMMA.16816.F32.BF16 R4, R20, R14, R24 ;  /* 0x0000000e1404723c */ /* 0x008fe20000041818 */
[----:B------:R-:W-:Y:S02]  /*762e0*/  IMAD.MOV.U32 R17, RZ, RZ, R14 ;  /* 0x000000ffff117224 */ /* 0x000fe400078e000e */
[----:B------:R-:W-:Y:S02]  /*762f0*/  IMAD.MOV.U32 R16, RZ, RZ, R15 ;  /* 0x000000ffff107224 */ /* 0x000fe400078e000f */
[----:B------:R-:W-:-:S02]  /*76300*/  IMAD.MOV.U32 R14, RZ, RZ, R28 ;  /* 0x000000ffff0e7224 */ /* 0x000fc400078e001c */
[----:B------:R-:W-:Y:S02]  /*76310*/  IMAD.MOV.U32 R15, RZ, RZ, R29 ;  /* 0x000000ffff0f7224 */ /* 0x000fe400078e001d */
[----:B------:R-:W-:-:S10]  /*76320*/  IMAD.MOV.U32 R27, RZ, RZ, R11 ;  /* 0x000000ffff1b7224 */ /* 0x000fd400078e000b */
[----:B------:R0:W-:Y:S04]  /*76330*/  STL.64 [R1+0x260], R4 ;  /* 0x0002600401007387 */ /* 0x0001e80000100a00 */
[----:B------:R1:W-:Y:S04]  /*76340*/  STL.64 [R1+0x268], R6 ;  /* 0x0002680601007387 */ /* 0x0003e80000100a00 */
[----:B------:R-:W2:Y:S04]  /*76350*/  LDL.LU R0, [R1+0x4da8] ;  /* 0x004da80001007983 */ /* 0x000ea80000300800 */
[----:B------:R-:W3:Y:S04]  /*76360*/  LDL.LU R3, [R1+0x4da4] ;  /* 0x004da40001037983 */ /* 0x000ee80000300800 */
[----:B------:R-:W4:Y:S04]  /*76370*/  LDL.LU R28, [R1+0x4da0] ;  /* 0x004da000011c7983 */ /* 0x000f280000300800 */
[----:B------:R-:W2:Y:S04]  /*76380*/  LDL.LU R29, [R1+0x4d9c] ;  /* 0x004d9c00011d7983 */ /* 0x000ea80000300800 */
[----:B------:R-:W2:Y:S04]  /*76390*/  LDL.LU R24, [R1+0x210] ;  /* 0x0002100001187983 */ /* 0x000ea80000300800 */
[----:B------:R-:W2:Y:S04]  /*763a0*/  LDL.LU R25, [R1+0x214] ;  /* 0x0002140001197983 */ /* 0x000ea80000300800 */
[----:B------:R-:W2:Y:S04]  /*763b0*/  LDL.LU R26, [R1+0x218] ;  /* 0x00021800011a7983 */ /* 0x000ea80000300800 */
[----:B------:R-:W2:Y:S04]  /*763c0*/  LDL.LU R11, [R1+0x4d98] ;  /* 0x004d9800010b7983 */ /* 0x000ea80000300800 */
[----:B0-----:R-:W2:Y:S04]  /*763d0*/  LDL.LU R4, [R1+0x230] ;  /* 0x0002300001047983 */ /* 0x001ea80000300800 */
[----:B------:R-:W2:Y:S04]  /*763e0*/  LDL.LU R5, [R1+0x234] ;  /* 0x0002340001057983 */ /* 0x000ea80000300800 */
[----:B-1----:R-:W2:Y:S04]  /*763f0*/  LDL.LU R6, [R1+0x238] ;  /* 0x0002380001067983 */ /* 0x002ea80000300800 */
        /* <DEDUP_REMOVED lines=11> */
[----:B------:R-:W-:Y:S04]  /*764b0*/  STL.64 [R1+0x4d60], R4 ;  /* 0x004d600401007387 */ /* 0x000fe80000100a00 */
[----:B0-----:R-:W2:Y:S04]  /*764c0*/  LDL.LU.64 R6, [R1+0x48] ;  /* 0x0000480001067983 */ /* 0x001ea80000300a00 */
[----:B--2---:R0:W-:Y:S04]  /*764d0*/  STL.64 [R1+0x4d90], R6 ;  /* 0x004d900601007387 */ /* 0x0041e80000100a00 */
[----:B0-----:R-:W2:Y:S04]  /*764e0*/  LDL.LU.64 R6, [R1+0x58] ;  /* 0x0000580001067983 */ /* 0x001ea80000300a00 */
[----:B------:R0:W-:Y:S04]  /*764f0*/  STL.64 [R1+0x4d48], R26 ;  /* 0x004d481a01007387 */ /* 0x0001e80000100a00 */
[----:B------:R-:W-:Y:S04]  /*76500*/  STL.64 [R1+0x4d40], R24 ;  /* 0x004d401801007387 */ /* 0x000fe80000100a00 */
[----:B0-----:R-:W2:Y:S04]  /*76510*/  LDL.LU.64 R26, [R1+0x28] ;  /* 0x00002800011a7983 */ /* 0x001ea80000300a00 */
[----:B--2---:R0:W-:Y:S04]  /*76520*/  STL.64 [R1+0x4d58], R26 ;  /* 0x004d581a01007387 */ /* 0x0041e80000100a00 */
[----:B0-----:R-:W2:Y:S04]  /*76530*/  LDL.LU.64 R26, [R1+0x38] ;  /* 0x00003800011a7983 */ /* 0x001ea80000300a00 */
[----:B------:R0:W-:Y:S04]  /*76540*/  STL.64 [R1+0x4d18], R14 ;  /* 0x004d180e01007387 */ /* 0x0001e80000100a00 */
[----:B------:R-:W-:Y:S04]  /*76550*/  STL.64 [R1+0x4d10], R12 ;  /* 0x004d100c01007387 */ /* 0x000fe80000100a00 */
[----:B0-----:R-:W2:Y:S01]  /*76560*/  LDL.LU.64 R14, [R1+0x8] ;  /* 0x00000800010e7983 */ /* 0x001ea20000300a00 */
[----:B------:R-:W-:Y:S03]  /*76570*/  HMMA.16816.F32.BF16 R8, R20, R6, R8 ;  /* 0x000000061408723c */ /* 0x000fe60000041808 */
[----:B--2---:R0:W-:Y:S04]  /*76580*/  STL.64 [R1+0x4d30], R14 ;  /* 0x004d300e01007387 */ /* 0x0041e80000100a00 */
[----:B0-----:R-:W2:Y:S01]  /*76590*/  LDL.LU.64 R14, [R1+0x18] ;  /* 0x00001800010e7983 */ /* 0x001ea20000300a00 */
[----:B------:R-:W-:-:S02]  /*765a0*/  IMAD.MOV.U32 R19, RZ, RZ, R6 ;  /* 0x000000ffff137224 */ /* 0x000fc400078e0006 */
[----:B------:R-:W-:Y:S02]  /*765b0*/  IMAD.MOV.U32 R18, RZ, RZ, R7 ;  /* 0x000000ffff127224 */ /* 0x000fe400078e0007 */
[----:B------:R-:W-:Y:S02]  /*765c0*/  IMAD.MOV.U32 R12, RZ, RZ, R29 ;  /* 0x000000ffff0c7224 */ /* 0x000fe400078e001d */
[----:B----4-:R-:W-:-:S05]  /*765d0*/  IMAD.MOV.U32 R13, RZ, RZ, R28 ;  /* 0x000000ffff0d7224 */ /* 0x010fca00078e001c */
[----:B------:R-:W-:Y:S02]  /*765e0*/  IMAD.MOV.U32 R29, RZ, RZ, R8 ;  /* 0x000000ffff1d7224 */ /* 0x000fe400078e0008 */
[----:B------:R-:W-:Y:S01]  /*765f0*/  IMAD.MOV.U32 R28, RZ, RZ, R9 ;  /* 0x000000ffff1c7224 */ /* 0x000fe200078e0009 */
[----:B--2---:R3:W-:Y:S04]  /*76600*/  STL.64 [R1+0x4d50], R14 ;  /* 0x004d500e01007387 */ /* 0x0047e80000100a00 */
[----:B------:R-:W2:Y:S01]  /*76610*/  LDL.LU.64 R6, [R1+0x4d90] ;  /* 0x004d900001067983 */ /* 0x000ea20000300a00 */
[----:B---3--:R-:W-:Y:S02]  /*76620*/  IMAD.MOV.U32 R14, RZ, RZ, R3 ;  /* 0x000000ffff0e7224 */ /* 0x008fe400078e0003 */
[----:B------:R-:W-:-:S02]  /*76630*/  IMAD.MOV.U32 R15, RZ, RZ, R0 ;  /* 0x000000ffff0f7224 */ /* 0x000fc400078e0000 */
[----:B------:R-:W-:Y:S02]  /*76640*/  IMAD.MOV.U32 R3, RZ, RZ, R10 ;  /* 0x000000ffff037224 */ /* 0x000fe400078e000a */
[----:B------:R-:W-:Y:S02]  /*76650*/  IMAD.MOV.U32 R0, RZ, RZ, R11 ;  /* 0x000000ffff007224 */ /* 0x000fe400078e000b */
[----:B------:R-:W2:Y:S04]  /*76660*/  LDL.LU.64 R10, [R1+0x4d88] ;  /* 0x004d8800010a7983 */ /* 0x000ea80000300a00 */
[----:B------:R-:W2:Y:S04]  /*76670*/  LDL.LU.64 R8, [R1+0x4d80] ;  /* 0x004d800001087983 */ /* 0x000ea80000300a00 */
[----:B------:R-:W-:Y:S04]  /*76680*/  STL.64 [R1+0x4cd8], R18 ;  /* 0x004cd81201007387 */ /* 0x000fe80000100a00 */
[----:B------:R0:W-:Y:S04]  /*76690*/  STL.64 [R1+0x4cd0], R16 ;  /* 0x004cd01001007387 */ /* 0x0001e80000100a00 */
[----:B0-----:R-:W3:Y:S01]  /*766a0*/  LDL.LU R16, [R1+0x1c0] ;  /* 0x0001c00001107983 */ /* 0x001ee20000300800 */
[----:B------:R-:W-:-:S03]  /*766b0*/  IMAD.MOV.U32 R17, RZ, RZ, R2 ;  /* 0x000000ffff117224 */ /* 0x000fc600078e0002 */
[----:B------:R-:W4:Y:S04]  /*766c0*/  LDL.LU R2, [R1+0x4d78] ;  /* 0x004d780001027983 */ /* 0x000f280000300800 */
[----:B------:R-:W2:Y:S04]  /*766d0*/  LDL.LU R18, [R1+0x1c8] ;  /* 0x0001c80001127983 */ /* 0x000ea80000300800 */
[----:B------:R-:W2:Y:S04]  /*766e0*/  LDL.LU R19, [R1+0x1cc] ;  /* 0x0001cc0001137983 */ /* 0x000ea80000300800 */
[----:B--2---:R4:W-:Y:S04]  /*766f0*/  STL.64 [R1+0x4cf8], R18 ;  /* 0x004cf81201007387 */ /* 0x0049e80000100a00 */
[----:B---3--:R0:W-:Y:S01]  /*76700*/  STL.64 [R1+0x4cf0], R16 ;  /* 0x004cf01001007387 */ /* 0x0081e20000100a00 */
[----:B----4-:R-:W-:-:S03]  /*76710*/  IMAD.MOV.U32 R18, RZ, RZ, R2 ;  /* 0x000000ffff127224 */ /* 0x010fc600078e0002 */
[----:B0-----:R-:W2:Y:S04]  /*76720*/  LDL.LU R16, [R1+0x1e0] ;  /* 0x0001e00001107983 */ /* 0x001ea80000300800 */
[----:B------:R-:W2:Y:S04]  /*76730*/  LDL.LU R17, [R1+0x1e4] ;  /* 0x0001e40001117983 */ /* 0x000ea80000300800 */
[----:B------:R-:W3:Y:S04]  /*76740*/  LDL.LU R2, [R1+0x4d74] ;  /* 0x004d740001027983 */ /* 0x000ee80000300800 */
[----:B------:R-:W4:Y:S01]  /*76750*/  LDL.LU R19, [R1+0x1ec] ;  /* 0x0001ec0001137983 */ /* 0x000f220000300800 */
[----:B------:R-:W-:Y:S03]  /*76760*/  HMMA.16816.F32.BF16 R8, R20, R6, R8 ;  /* 0x000000061408723c */ /* 0x000fe60000041808 */
[----:B----4-:R-:W-:Y:S04]  /*76770*/  STL.64 [R1+0x4d28], R18 ;  /* 0x004d281201007387 */ /* 0x010fe80000100a00 */
[----:B--2---:R0:W-:Y:S04]  /*76780*/  STL.64 [R1+0x4d20], R16 ;  /* 0x004d201001007387 */ /* 0x0041e80000100a00 */
[----:B0-----:R-:W2:Y:S04]  /*76790*/  LDL.LU R16, [R1+0x200] ;  /* 0x0002000001107983 */ /* 0x001ea80000300800 */
[----:B------:R-:W2:Y:S04]  /*767a0*/  LDL.LU R17, [R1+0x204] ;  /* 0x0002040001117983 */ /* 0x000ea80000300800 */
[----:B------:R-:W2:Y:S04]  /*767b0*/  LDL.LU R18, [R1+0x208] ;  /* 0x0002080001127983 */ /* 0x000ea80000300800 */
[----:B------:R0:W-:Y:S04]  /*767c0*/  STL.64 [R1+0x240], R8 ;  /* 0x0002400801007387 */ /* 0x0001e80000100a00 */
[----:B------:R1:W-:Y:S01]  /*767d0*/  STL.64 [R1+0x248], R10 ;  /* 0x0002480a01007387 */ /* 0x0003e20000100a00 */
[----:B0-----:R-:W-:-:S03]  /*767e0*/  IMAD.MOV.U32 R8, RZ, RZ, R6 ;  /* 0x000000ffff087224 */ /* 0x001fc600078e0006 */
[----:B-1----:R-:W4:Y:S01]  /*767f0*/  LDL.LU R10, [R1+0x4d70] ;  /* 0x004d7000010a7983 */ /* 0x002f220000300800 */
[----:B------:R-:W-:-:S03]  /*76800*/  IMAD.MOV.U32 R9, RZ, RZ, R7 ;  /* 0x000000ffff097224 */ /* 0x000fc600078e0007 */
[----:B------:R-:W2:Y:S04]  /*76810*/  LDL.LU.64 R6, [R1+0x4d68] ;  /* 0x004d680001067983 */ /* 0x000ea80000300a00 */
[----:B------:R-:W2:Y:S02]  /*76820*/  LDL.LU.64 R4, [R1+0x4d60] ;  /* 0x004d600001047983 */ /* 0x000ea40000300a00 */
[----:B--2---:R-:W-:-:S15]  /*76830*/  HMMA.16816.F32.BF16 R4, R20, R26, R4 ;  /* 0x0000001a1404723c */ /* 0x004fde0000041804 */
[----:B------:R-:W-:-:S04]  /*76840*/  NOP ;  /* 0x0000000000007918 */ /* 0x000fc80000000000 */
[----:B------:R0:W-:Y:S04]  /*76850*/  STL.64 [R1+0x230], R4 ;  /* 0x0002300401007387 */ /* 0x0001e80000100a00 */
[----:B------:R1:W-:Y:S01]  /*76860*/  STL.64 [R1+0x238], R6 ;  /* 0x0002380601007387 */ /* 0x0003e20000100a00 */
[----:B0-----:R-:W-:Y:S02]  /*76870*/  IMAD.MOV.U32 R4, RZ, RZ, R26 ;  /* 0x000000ffff047224 */ /* 0x001fe400078e001a */
[----:B------:R-:W-:Y:S02]  /*76880*/  IMAD.MOV.U32 R5, RZ, RZ, R27 ;  /* 0x000000ffff057224 */ /* 0x000fe400078e001b */
[----:B------:R-:W2:Y:S02]  /*76890*/  LDL.LU.64 R26, [R1+0x4d58] ;  /* 0x004d5800011a7983 */ /* 0x000ea40000300a00 */
[----:B--2---:R-:W-:Y:S01]  /*768a0*/  HMMA.16816.F32.BF16 R12, R20, R26, R12 ;  /* 0x0000001a140c723c */ /* 0x004fe2000004180c */
[----:B-1----:R-:W-:-:S02]  /*768b0*/  IMAD.MOV.U32 R6, RZ, RZ, R26 ;  /* 0x000000ffff067224 */ /* 0x002fc400078e001a */
[----:B------:R-:W-:-:S15]  /*768c0*/  IMAD.MOV.U32 R7, RZ, RZ, R27 ;  /* 0x000000ffff077224 */ /* 0x000fde00078e001b */
[----:B------:R-:W-:Y:S01]  /*768d0*/  NOP ;  /* 0x0000000000007918 */ /* 0x000fe20000000000 */
[----:B------:R-:W-:Y:S04]  /*768e0*/  STL.64 [R1+0x220], R12 ;  /* 0x0002200c01007387 */ /* 0x000fe80000100a00 */
[----:B------:R0:W-:Y:S04]  /*768f0*/  STL.64 [R1+0x228], R14 ;  /* 0x0002280e01007387 */ /* 0x0001e80000100a00 */
[----:B0-----:R-:W2:Y:S04]  /*76900*/  LDL.LU.64 R14, [R1+0x4d50] ;  /* 0x004d5000010e7983 */ /* 0x001ea80000300a00 */
[----:B------:R-:W2:Y:S04]  /*76910*/  LDL.LU.64 R26, [R1+0x4d48] ;  /* 0x004d4800011a7983 */ /* 0x000ea80000300a00 */
[----:B------:R-:W2:Y:S01]  /*76920*/  LDL.LU.64 R24, [R1+0x4d40] ;  /* 0x004d400001187983 */ /* 0x000ea20000300a00 */
[----:B---3--:R-:W-:Y:S01]  /*76930*/  IMAD.MOV.U32 R19, RZ, RZ, R2 ;  /* 0x000000ffff137224 */ /* 0x008fe200078e0002 */
[----:B--2---:R-:W-:Y:S01]  /*76940*/  HMMA.16816.F32.BF16 R24, R20, R14, R24 ;  /* 0x0000000e1418723c */ /* 0x004fe20000041818 */
[----:B------:R-:W-:-:S15]  /*76950*/  IMAD.MOV.U32 R2, RZ, RZ, R15 ;  /* 0x000000ffff027224 */ /* 0x000fde00078e000f */
[----:B------:R-:W-:-:S03]  /*76960*/  NOP ;  /* 0x0000000000007918 */ /* 0x000fc60000000000 */
[----:B------:R0:W-:Y:S04]  /*76970*/  STL.64 [R1+0x340], R24 ;  /* 0x0003401801007387 */ /* 0x0001e80000100a00 */
[----:B------:R1:W-:Y:S01]  /*76980*/  STL.64 [R1+0x348], R26 ;  /* 0x0003481a01007387 */ /* 0x0003e20000100a00 */
[----:B0-----:R-:W-:-:S03]  /*76990*/  IMAD.MOV.U32 R25, RZ, RZ, R14 ;  /* 0x000000ffff197224 */ /* 0x001fc600078e000e */
[----:B-1----:R-:W2:Y:S04]  /*769a0*/  LDL.LU.64 R26, [R1+0x4d38] ;  /* 0x004d3800011a7983 */ /* 0x002ea80000300a00 */
[----:B------:R-:W3:Y:S02]  /*769b0*/  LDL.LU.64 R14, [R1+0x4d30] ;  /* 0x004d3000010e7983 */ /* 0x000ee40000300a00 */
[----:B---3--:R-:W-:Y:S01]  /*769c0*/  HMMA.16816.F32.BF16 R16, R20, R14, R16 ;  /* 0x0000000e1410723c */ /* 0x008fe20000041810 */
[----:B------:R-:W-:Y:S02]  /*769d0*/  IMAD.MOV.U32 R11, RZ, RZ, R14 ;  /* 0x000000ffff0b7224 */ /* 0x000fe400078e000e */
[----:B------:R-:W-:-:S15]  /*769e0*/  IMAD.MOV.U32 R24, RZ, RZ, R15 ;  /* 0x000000ffff187224 */ /* 0x000fde00078e000f */
[----:B------:R-:W-:Y:S01]  /*769f0*/  NOP ;  /* 0x0000000000007918 */ /* 0x000fe20000000000 */
[----:B------:R-:W-:Y:S04]  /*76a00*/  STL.64 [R1+0x330], R16 ;  /* 0x0003301001007387 */ /* 0x000fe80000100a00 */
[----:B------:R0:W-:Y:S04]  /*76a10*/  STL.64 [R1+0x338], R18 ;  /* 0x0003381201007387 */ /* 0x0001e80000100a00 */
[----:B0-----:R-:W3:Y:S04]  /*76a20*/  LDL.LU.64 R18, [R1+0x4d28] ;  /* 0x004d280001127983 */ /* 0x001ee80000300a00 */
[----:B------:R-:W3:Y:S04]  /*76a30*/  LDL.LU.64 R16, [R1+0x4d20] ;  /* 0x004d200001107983 */ /* 0x000ee80000300a00 */
[----:B------:R-:W2:Y:S04]  /*76a40*/  LDL.LU.64 R14, [R1+0x4d18] ;  /* 0x004d1800010e7983 */ /* 0x000ea80000300a00 */
[----:B------:R-:W2:Y:S02]  /*76a50*/  LDL.LU.64 R12, [R1+0x4d10] ;  /* 0x004d1000010c7983 */ /* 0x000ea40000300a00 */
[----:B--2---:R-:W-:-:S15]  /*76a60*/  HMMA.16816.F32.BF16 R12, R20, R26, R12 ;  /* 0x0000001a140c723c */ /* 0x004fde000004180c */
[----:B------:R-:W-:-:S04]  /*76a70*/  NOP ;  /* 0x0000000000007918 */ /* 0x000fc80000000000 */
[----:B------:R-:W-:Y:S04]  /*76a80*/  STL.64 [R1+0x320], R12 ;  /* 0x0003200c01007387 */ /* 0x000fe80000100a00 */
[----:B------:R0:W-:Y:S04]  /*76a90*/  STL.64 [R1+0x328], R14 ;  /* 0x0003280e01007387 */ /* 0x0001e80000100a00 */
[----:B0-----:R-:W3:Y:S04]  /*76aa0*/  LDL.LU.64 R14, [R1+0x4d08] ;  /* 0x004d0800010e7983 */ /* 0x001ee80000300a00 */
[----:B------:R-:W2:Y:S01]  /*76ab0*/  LDL.LU.64 R12, [R1+0x4d00] ;  /* 0x004d0000010c7983 */ /* 0x000ea20000300a00 */
[----:B---3--:R-:W-:-:S15]  /*76ac0*/  HMMA.16816.F32.BF16 R16, R20, R14, R16 ;  /* 0x0000000e1410723c */ /* 0x008fde0000041810 */
[----:B------:R-:W-:-:S04]  /*76ad0*/  NOP ;  /* 0x0000000000007918 */ /* 0x000fc80000000000 */
[----:B------:R-:W-:Y:S04]  /*76ae0*/  STL.64 [R1+0x310], R16 ;  /* 0x0003101001007387 */ /* 0x000fe80000100a00 */
[----:B------:R0:W-:Y:S04]  /*76af0*/  STL.64 [R1+0x318], R18 ;  /* 0x0003181201007387 */ /* 0x0001e80000100a00 */
[----:B0-----:R-:W3:Y:S04]  /*76b00*/  LDL.LU.64 R18, [R1+0x4cf8] ;  /* 0x004cf80001127983 */ /* 0x001ee80000300a00 */
[----:B------:R-:W3:Y:S04]  /*76b10*/  LDL.LU.64 R16, [R1+0x4cf0] ;  /* 0x004cf00001107983 */ /* 0x000ee80000300a00 */
[----:B------:R-:W-:Y:S04]  /*76b20*/  STL.64 [R1+0x4b98], R14 ;  /* 0x004b980e01007387 */ /* 0x000fe80000100a00 */
[----:B--2---:R0:W-:Y:S04]  /*76b30*/  STL.64 [R1+0x4b90], R12 ;  /* 0x004b900c01007387 */ /* 0x0041e80000100a00 */
[----:B0-----:R-:W2:Y:S04]  /*76b40*/  LDL.LU R12, [R1+0xd0] ;  /* 0x0000d000010c7983 */ /* 0x001ea80000300800 */
[----:B------:R-:W2:Y:S04]  /*76b50*/  LDL.LU R13, [R1+0xd4] ;  /* 0x0000d400010d7983 */ /* 0x000ea80000300800 */
[----:B------:R-:W2:Y:S01]  /*76b60*/  LDL.LU R14, [R1+0xd8] ;  /* 0x0000d800010e7983 */ /* 0x000ea20000300800 */
[----:B----4-:R-:W-:-:S03]  /*76b70*/  IMAD.MOV.U32 R15, RZ, RZ, R10 ;  /* 0x000000ffff0f7224 */ /* 0x010fc600078e000a */
[----:B------:R-:W4:Y:S04]  /*76b80*/  LDL.LU R10, [R1+0x4ce8] ;  /* 0x004ce800010a7983 */ /* 0x000f280000300800 */
[----:B--2---:R0:W-:Y:S04]  /*76b90*/  STL.64 [R1+0x4ba8], R14 ;  /* 0x004ba80e01007387 */ /* 0x0041e80000100a00 */
[----:B------:R1:W-:Y:S01]  /*76ba0*/  STL.64 [R1+0x4ba0], R12 ;  /* 0x004ba00c01007387 */ /* 0x0003e20000100a00 */
[----:B0-----:R-:W-:Y:S02]  /*76bb0*/  IMAD.MOV.U32 R14, RZ, RZ, R11 ;  /* 0x000000ffff0e7224 */ /* 0x001fe400078e000b */
[----:B------:R-:W-:Y:S01]  /*76bc0*/  IMAD.MOV.U32 R15, RZ, RZ, R24 ;  /* 0x000000ffff0f7224 */ /* 0x000fe200078e0018 */
[----:B------:R-:W4:Y:S04]  /*76bd0*/  LDL.LU R11, [R1+0x4ce4] ;  /* 0x004ce400010b7983 */ /* 0x000f280000300800 */
[----:B------:R-:W2:Y:S04]  /*76be0*/  LDL.LU R24, [R1+0x4ce0] ;  /* 0x004ce00001187983 */ /* 0x000ea80000300800 */
[----:B------:R0:W-:Y:S04]  /*76bf0*/  STL.64 [R1+0x4bc0], R14 ;  /* 0x004bc00e01007387 */ /* 0x0001e80000100a00 */
[----:B-1----:R-:W4:Y:S04]  /*76c00*/  LDL.LU R12, [R1+0x1d0] ;  /* 0x0001d000010c7983 */ /* 0x002f280000300800 */
[----:B------:R-:W4:Y:S04]  /*76c10*/  LDL.LU R13, [R1+0x1d4] ;  /* 0x0001d400010d7983 */ /* 0x000f280000300800 */
[----:B0-----:R-:W4:Y:S04]  /*76c20*/  LDL.LU R14, [R1+0x1d8] ;  /* 0x0001d800010e7983 */ /* 0x001f280000300800 */
[----:B------:R-:W4:Y:S02]  /*76c30*/  LDL.LU R15, [R1+0x1dc] ;  /* 0x0001dc00010f7983 */ /* 0x000f240000300800 */
[----:B----4-:R-:W-:Y:S02]  /*76c40*/  HMMA.16816.F32.BF16 R12, R20, R10, R12 ;  /* 0x0000000a140c723c */ /* 0x010fe4000004180c */
[----:B------:R-:W-:-:S15]  /*76c50*/  STL.64 [R1+0x4ca8], R10 ;  /* 0x004ca80a01007387 */ /* 0x000fde0000100a00 */
[----:B------:R-:W-:Y:S02]  /*76c60*/  NOP ;  /* 0x0000000000007918 */ /* 0x000fe40000000000 */
[----:B------:R-:W-:Y:S04]  /*76c70*/  STL.64 [R1+0x300], R12 ;  /* 0x0003000c01007387 */ /* 0x000fe80000100a00 */
[----:B------:R0:W-:Y:S02]  /*76c80*/  STL.64 [R1+0x308], R14 ;  /* 0x0003080e01007387 */ /* 0x0001e40000100a00 */
[----:B0-----:R-:W-:Y:S02]  /*76c90*/  IMAD.MOV.U32 R14, RZ, RZ, R25 ;  /* 0x000000ffff0e7224 */ /* 0x001fe400078e0019 */
[----:B------:R-:W-:-:S05]  /*76ca0*/  IMAD.MOV.U32 R15, RZ, RZ, R2 ;  /* 0x000000ffff0f7224 */ /* 0x000fca00078e0002 */
[----:B------:R0:W-:Y:S04]  /*76cb0*/  STL.64 [R1+0x4bd8], R14 ;  /* 0x004bd80e01007387 */ /* 0x0001e80000100a00 */
[----:B0-----:R-:W3:Y:S02]  /*76cc0*/  LDL.LU.64 R14, [R1+0xb8] ;  /* 0x0000b800010e7983 */ /* 0x001ee40000300a00 */
[----:B---3--:R-:W-:Y:S01]  /*76cd0*/  HMMA.16816.F32.BF16 R16, R20, R14, R16 ;  /* 0x0000000e1410723c */ /* 0x008fe20000041810 */
[----:B------:R-:W-:Y:S02]  /*76ce0*/  IMAD.MOV.U32 R25, RZ, RZ, R14 ;  /* 0x000000ffff197224 */ /* 0x000fe400078e000e */
[----:B------:R-:W-:Y:S02]  /*76cf0*/  IMAD.MOV.U32 R2, RZ, RZ, R15 ;  /* 0x000000ffff027224 */ /* 0x000fe400078e000f */
[----:B------:R-:W-:-:S02]  /*76d00*/  IMAD.MOV.U32 R14, RZ, RZ, R6 ;  /* 0x000000ffff0e7224 */ /* 0x000fc400078e0006 */
[----:B------:R-:W-:-:S12]  /*76d10*/  IMAD.MOV.U32 R15, RZ, RZ, R7 ;  /* 0x000000ffff0f7224 */ /* 0x000fd800078e0007 */
[----:B------:R-:W-:Y:S04]  /*76d20*/  STL.64 [R1+0x2f0], R16 ;  /* 0x0002f01001007387 */ /* 0x000fe80000100a00 */
[----:B------:R0:W-:Y:S04]  /*76d30*/  STL.64 [R1+0x2f8], R18 ;  /* 0x0002f81201007387 */ /* 0x0001e80000100a00 */
[----:B0-----:R-:W3:Y:S04]  /*76d40*/  LDL.LU.64 R18, [R1+0x4cd8] ;  /* 0x004cd80001127983 */ /* 0x001ee80000300a00 */
[----:B------:R-:W4:Y:S04]  /*76d50*/  LDL.LU.64 R16, [R1+0x4cd0] ;  /* 0x004cd00001107983 */ /* 0x000f280000300a00 */
        /* <DEDUP_REMOVED lines=31> */
[----:B---3--:R-:W-:-:S02]  /*76f50*/  IMAD.MOV.U32 R14, RZ, RZ, R19 ;  /* 0x000000ffff0e7224 */ /* 0x008fc400078e0013 */
[----:B------:R-:W-:-:S05]  /*76f60*/  IMAD.MOV.U32 R15, RZ, RZ, R18 ;  /* 0x000000ffff0f7224 */ /* 0x000fca00078e0012 */
[----:B------:R-:W-:Y:S04]  /*76f70*/  STL.64 [R1+0x4c38], R14 ;  /* 0x004c380e01007387 */ /* 0x000fe80000100a00 */
[----:B--2---:R-:W-:Y:S04]  /*76f80*/  STL.64 [R1+0x4c00], R26 ;  /* 0x004c001a01007387 */ /* 0x004fe80000100a00 */
[----:B------:R0:W-:Y:S04]  /*76f90*/  STL.64 [R1+0x4bf8], R24 ;  /* 0x004bf81801007387 */ /* 0x0001e80000100a00 */
[----:B0-----:R-:W2:Y:S04]  /*76fa0*/  LDL.LU R24, [R1+0x110] ;  /* 0x0001100001187983 */ /* 0x001ea80000300800 */
[----:B------:R-:W2:Y:S04]  /*76fb0*/  LDL.LU R25, [R1+0x114] ;  /* 0x0001140001197983 */ /* 0x000ea80000300800 */
[----:B------:R-:W3:Y:S04]  /*76fc0*/  LDL.LU R26, [R1+0x118] ;  /* 0x00011800011a7983 */ /* 0x000ee80000300800 */
[----:B------:R-:W3:Y:S01]  /*76fd0*/  LDL.LU R27, [R1+0x11c] ;  /* 0x00011c00011b7983 */ /* 0x000ee20000300800 */
[----:B----4-:R-:W-:-:S02]  /*76fe0*/  IMAD.MOV.U32 R14, RZ, RZ, R17 ;  /* 0x000000ffff0e7224 */ /* 0x010fc400078e0011 */
[----:B------:R-:W-:-:S05]  /*76ff0*/  IMAD.MOV.U32 R15, RZ, RZ, R16 ;  /* 0x000000ffff0f7224 */ /* 0x000fca00078e0010 */
[----:B------:R0:W-:Y:S02]  /*77000*/  STL.64 [R1+0x4c50], R14 ;  /* 0x004c500e01007387 */ /* 0x0001e40000100a00 */
[----:B0-----:R-:W-:Y:S02]  /*77010*/  IMAD.MOV.U32 R14, RZ, RZ, R7 ;  /* 0x000000ffff0e7224 */ /* 0x001fe400078e0007 */
[----:B------:R-:W-:-:S05]  /*77020*/  IMAD.MOV.U32 R15, RZ, RZ, R6 ;  /* 0x000000ffff0f7224 */ /* 0x000fca00078e0006 */
        /* <DEDUP_REMOVED lines=18> */
[----:B------:R-:W4:Y:S04]  /*77150*/  LDL.LU R6, [R1+0x1b8] ;  /* 0x0001b80001067983 */ /* 0x000f280000300800 */
[----:B------:R-:W4:Y:S04]  /*77160*/  LDL.LU R7, [R1+0x1bc] ;  /* 0x0001bc0001077983 */ /* 0x000f280000300800 */
[----:B------:R-:W4:Y:S01]  /*77170*/  LDL.LU.64 R18, [R1+0x188] ;  /* 0x0001880001127983 */ /* 0x000f220000300a00 */
[----:B------:R-:W-:-:S02]  /*77180*/  IMAD.MOV.U32 R15, RZ, RZ, R8 ;  /* 0x000000ffff0f7224 */ /* 0x000fc400078e0008 */
[----:B------:R-:W-:Y:S01]  /*77190*/  IMAD.MOV.U32 R14, RZ, RZ, R9 ;  /* 0x000000ffff0e7224 */ /* 0x000fe200078e0009 */
[----:B------:R-:W4:Y:S04]  /*771a0*/  LDL.LU R8, [R1+0x190] ;  /* 0x0001900001087983 */ /* 0x000f280000300800 */
[----:B------:R-:W4:Y:S04]  /*771b0*/  LDL.LU R9, [R1+0x194] ;  /* 0x0001940001097983 */ /* 0x000f280000300800 */
[----:B------:R-:W4:Y:S04]  /*771c0*/  LDL.LU R10, [R1+0x198] ;  /* 0x00019800010a7983 */ /* 0x000f280000300800 */
        /* <DEDUP_REMOVED lines=13> */
[----:B----4-:R-:W-:Y:S03]  /*772a0*/  HMMA.16816.F32.BF16 R4, R20, R18, R4 ;  /* 0x000000121404723c */ /* 0x010fe60000041804 */
        /* <DEDUP_REMOVED lines=10> */
[----:B------:R-:W2:Y:S04]  /*77350*/  LDL.LU R26, [R1+0x178] ;  /* 0x00017800011a7983 */ /* 0x000ea80000300800 */
[----:B------:R-:W2:Y:S04]  /*77360*/  LDL.LU R27, [R1+0x17c] ;  /* 0x00017c00011b7983 */ /* 0x000ea80000300800 */
[----:B------:R0:W-:Y:S04]  /*77370*/  STL.64 [R1+0x2e0], R4 ;  /* 0x0002e00401007387 */ /* 0x0001e80000100a00 */
[----:B------:R-:W-:Y:S01]  /*77380*/  STL.64 [R1+0x2e8], R6 ;  /* 0x0002e80601007387 */ /* 0x000fe20000100a00 */
[----:B0-----:R-:W-:-:S02]  /*77390*/  IMAD.MOV.U32 R5, RZ, RZ, R18 ;  /* 0x000000ffff057224 */ /* 0x001fc400078e0012 */
[----:B------:R-:W-:Y:S02]  /*773a0*/  IMAD.MOV.U32 R4, RZ, RZ, R19 ;  /* 0x000000ffff047224 */ /* 0x000fe400078e0013 */
[----:B------:R-:W3:Y:S04]  /*773b0*/  LDL.LU.64 R18, [R1+0x4cb0] ;  /* 0x004cb00001127983 */ /* 0x000ee80000300a00 */
[----:B------:R0:W-:Y:S04]  /*773c0*/  STL.64 [R1+0x4b80], R4 ;  /* 0x004b800401007387 */ /* 0x0001e80000100a00 */
[----:B0-----:R-:W4:Y:S04]  /*773d0*/  LDL.LU R4, [R1+0xa0] ;  /* 0x0000a00001047983 */ /* 0x001f280000300800 */
[----:B------:R-:W4:Y:S04]  /*773e0*/  LDL.LU R5, [R1+0xa4] ;  /* 0x0000a40001057983 */ /* 0x000f280000300800 */
[----:B------:R-:W4:Y:S04]  /*773f0*/  LDL.LU R6, [R1+0xa8] ;  /* 0x0000a80001067983 */ /* 0x000f280000300800 */
[----:B------:R-:W4:Y:S01]  /*77400*/  LDL.LU R7, [R1+0xac] ;  /* 0x0000ac0001077983 */ /* 0x000f220000300800 */
[----:B---3--:R-:W-:Y:S03]  /*77410*/  HMMA.16816.F32.BF16 R20, R20, R18, R8 ;  /* 0x000000121414723c */ /* 0x008fe60000041808 */
[----:B------:R-:W4:Y:S01]  /*77420*/  LDL.LU.64 R10, [R1+0x4ca8] ;  /* 0x004ca800010a7983 */ /* 0x000f220000300a00 */
[----:B------:R-:W-:-:S02]  /*77430*/  IMAD.MOV.U32 R9, RZ, RZ, R18 ;  /* 0x000000ffff097224 */ /* 0x000fc400078e0012 */
[----:B------:R-:W-:-:S13]  /*77440*/  IMAD.MOV.U32 R8, RZ, RZ, R19 ;  /* 0x000000ffff087224 */ /* 0x000fda00078e0013 */
        /* <DEDUP_REMOVED lines=73> */
[----:B0-----:R-:W3:Y:S04]  /*778e0*/  LDL.LU.64 R14, [R1+0x4b98] ;  /* 0x004b9800010e7983 */ /* 0x001ee80000300a00 */
[----:B------:R-:W2:Y:S01]  /*778f0*/  LDL.LU.64 R12, [R1+0x4b90] ;  /* 0x004b9000010c7983 */ /* 0x000ea20000300a00 */
[----:B------:R-:W-:-:S02]  /*77900*/  IMAD.MOV.U32 R26, RZ, RZ, R25 ;  /* 0x000000ffff1a7224 */ /* 0x000fc400078e0019 */
[----:B------:R-:W-:Y:S01]  /*77910*/  IMAD.MOV.U32 R27, RZ, RZ, R2 ;  /* 0x000000ffff1b7224 */ /* 0x000fe200078e0002 */
[----:B------:R-:W2:Y:S04]  /*77920*/  LDL.LU R25, [R1+0x4b8c] ;  /* 0x004b8c0001197983 */ /* 0x000ea80000300800 */
[----:B------:R-:W2:Y:S01]  /*77930*/  LDL.LU R2, [R1+0x4b88] ;  /* 0x004b880001027983 */ /* 0x000ea20000300800 */
[C---:B----4-:R-:W-:Y:S08]  /*77940*/  HMMA.16816.F32.BF16 R4, R16.reuse, R10, R4 ;  /* 0x0000000a1004723c */ /* 0x050ff00000041804 */
[----:B---3--:R-:W-:-:S15]  /*77950*/  HMMA.16816.F32.BF16 R20, R16, R14, R20 ;  /* 0x0000000e1014723c */ /* 0x008fde0000041814 */
[----:B------:R-:W-:-:S04]  /*77960*/  NOP ;  /* 0x0000000000007918 */ /* 0x000fc80000000000 */
[----:B------:R-:W-:Y:S04]  /*77970*/  STL.64 [R1+0xc0], R20 ;  /* 0x0000c01401007387 */ /* 0x000fe80000100a00 */
[----:B------:R-:W-:Y:S04]  /*77980*/  STL.64 [R1+0xc8], R22 ;  /* 0x0000c81601007387 */ /* 0x000fe80000100a00 */
[----:B--2---:R-:W0:Y:S04]  /*77990*/  LDSM.16.MT88.4 R20, [R2+UR5+0x42000] ;  /* 0x042000050214783b */ /* 0x004e280008004200 */
[----:B------:R-:W2:Y:S04]  /*779a0*/  LDL.LU R14, [R1+0x2c8] ;  /* 0x0002c800010e7983 */ /* 0x000ea80000300800 */
[----:B------:R-:W2:Y:S04]  /*779b0*/  LDL.LU R15, [R1+0x2cc] ;  /* 0x0002cc00010f7983 */ /* 0x000ea80000300800 */
[----:B0-----:R-:W-:Y:S04]  /*779c0*/  STL.64 [R1+0x4b58], R22 ;  /* 0x004b581601007387 */ /* 0x001fe80000100a00 */
[----:B------:R-:W-:Y:S04]  /*779d0*/  STL.64 [R1+0xa0], R4 ;  /* 0x0000a00401007387 */ /* 0x000fe80000100a00 */
[----:B------:R-:W-:Y:S04]  /*779e0*/  STL.64 [R1+0xa8], R6 ;  /* 0x0000a80601007387 */ /* 0x000fe80000100a00 */
[----:B------:R0:W-:Y:S04]  /*779f0*/  STL.64 [R1+0x4b50], R20 ;  /* 0x004b501401007387 */ /* 0x0001e80000100a00 */
[----:B0-----:R-:W3:Y:S04]  /*77a00*/  LDL R21, [R1+0x374] ;  /* 0x0003740001157983 */ /* 0x001ee80000100800 */
[----:B---3--:R-:W0:Y:S04]  /*77a10*/  LDSM.16.M88.4 R4, [R21+UR5+0x100] ;  /* 0x000100051504783b */ /* 0x008e280008000200 */
        /* <DEDUP_REMOVED lines=15> */
[----:B0-----:R0:W-:Y:S04]  /*77b10*/  STL.64 [R1+0x40], R4 ;  /* 0x0000400401007387 */ /* 0x0011e80000100a00 */
[----:B------:R1:W-:Y:S04]  /*77b20*/  STL.64 [R1+0x48], R6 ;  /* 0x0000480601007387 */ /* 0x0003e80000100a00 */
[----:B0-----:R-:W3:Y:S02]  /*77b30*/  LDL.LU.64 R4, [R1+0x4b80] ;  /* 0x004b800001047983 */ /* 0x001ee40000300a00 */
[----:B---3--:R-:W-:-:S02]  /*77b40*/  IMAD.MOV.U32 R22, RZ, RZ, R5 ;  /* 0x000000ffff167224 */ /* 0x008fc400078e0005 */
[----:B------:R-:W-:-:S05]  /*77b50*/  IMAD.MOV.U32 R23, RZ, RZ, R4 ;  /* 0x000000ffff177224 */ /* 0x000fca00078e0004 */
[----:B------:R-:W-:Y:S04]  /*77b60*/  STL.64 [R1+0x4b68], R22 ;  /* 0x004b681601007387 */ /* 0x000fe80000100a00 */
[----:B-1----:R-:W3:Y:S01]  /*77b70*/  LDL R7, [R1+0x384] ;  /* 0x0003840001077983 */ /* 0x002ee20000100800 */
[----:B------:R-:W-:-:S03]  /*77b80*/  IMAD.MOV.U32 R6, RZ, RZ, R25 ;  /* 0x000000ffff067224 */ /* 0x000fc600078e0019 */
[----:B---3--:R0:W-:Y:S04]  /*77b90*/  STL [R1+0x4b60], R7 ;  /* 0x004b600701007387 */ /* 0x0081e80000100800 */
[----:B------:R-:W3:Y:S04]  /*77ba0*/  LDL.LU R4, [R1+0x2b0] ;  /* 0x0002b00001047983 */ /* 0x000ee80000300800 */
[----:B------:R-:W3:Y:S01]  /*77bb0*/  LDL.LU R5, [R1+0x2b4] ;  /* 0x0002b40001057983 */ /* 0x000ee20000300800 */
[----:B0-----:R-:W-:-:S05]  /*77bc0*/  IMAD.MOV.U32 R7, RZ, RZ, R24 ;  /* 0x000000ffff077224 */ /* 0x001fca00078e0018 */
[----:B------:R-:W-:Y:S04]  /*77bd0*/  STL.64 [R1+0x4b78], R6 ;  /* 0x004b780601007387 */ /* 0x000fe80000100a00 */
[----:B---3--:R-:W-:Y:S04]  /*77be0*/  STL.64 [R1+0x4b70], R4 ;  /* 0x004b700401007387 */ /* 0x008fe80000100a00 */
[----:B------:R-:W0:Y:S04]  /*77bf0*/  LDSM.16.M88.4 R4, [R21+UR5+0x18100] ;  /* 0x018100051504783b */ /* 0x000e280008000200 */
[----:B0-----:R-:W-:Y:S04]  /*77c00*/  STL.64 [R1+0x30], R4 ;  /* 0x0000300401007387 */ /* 0x001fe80000100a00 */
[----:B------:R2:W-:Y:S02]  /*77c10*/  STL.64 [R1+0x38], R6 ;  /* 0x0000380601007387 */ /* 0x0005e40000100a00 */
[----:B--2---:R-:W-:Y:S02]  /*77c20*/  HMMA.16816.F32.BF16 R4, R16, R26, R12 ;  /* 0x0000001a1004723c */ /* 0x004fe4000004180c */
[----:B------:R-:W0:Y:S04]  /*77c30*/  LDSM.16.M88.4 R24, [R21+UR5+0x1c100] ;  /* 0x01c100051518783b */ /* 0x000e280008000200 */
[----:B------:R-:W1:-:S13]  /*77c40*/  LDSM.16.M88.4 R12, [R21+UR5+0x20100] ;  /* 0x02010005150c783b */ /* 0x000e5a0008000200 */
[----:B------:R-:W-:Y:S04]  /*77c50*/  STL.64 [R1+0x2c0], R4 ;  /* 0x0002c00401007387 */ /* 0x000fe80000100a00 */
[----:B------:R-:W-:Y:S04]  /*77c60*/  STL.64 [R1+0x2c8], R6 ;  /* 0x0002c80601007387 */ /* 0x000fe80000100a00 */
[----:B------:R-:W-:Y:S04]  /*77c70*/  LDSM.16.M88.4 R4, [R21+UR5+0x24100] ;  /* 0x024100051504783b */ /* 0x000fe80008000200 */
[----:B0-----:R-:W-:Y:S04]  /*77c80*/  STL.64 [R1+0x20], R24 ;  /* 0x0000201801007387 */ /* 0x001fe80000100a00 */
[----:B------:R-:W-:Y:S04]  /*77c90*/  STL.64 [R1+0x28], R26 ;  /* 0x0000281a01007387 */ /* 0x000fe80000100a00 */
[----:B------:R-:W0:Y:S04]  /*77ca0*/  LDSM.16.M88.4 R24, [R21+UR5+0x28100] ;  /* 0x028100051518783b */ /* 0x000e280008000200 */
[----:B-1----:R-:W-:Y:S04]  /*77cb0*/  STL.64 [R1+0x10], R12 ;  /* 0x0000100c01007387 */ /* 0x002fe80000100a00 */
[----:B------:R-:W-:Y:S04]  /*77cc0*/  STL.64 [R1+0x18], R14 ;  /* 0x0000180e01007387 */ /* 0x000fe80000100a00 */
[----:B------:R-:W1:Y:S04]  /*77cd0*/  LDSM.16.M88.4 R12, [R21+UR5+0x2c100] ;  /* 0x02c10005150c783b */ /* 0x000e680008000200 */
[----:B0-----:R-:W-:Y:S04]  /*77ce0*/  STL [R1+0x48dc], R26 ;  /* 0x0048dc1a01007387 */ /* 0x001fe80000100800 */
[----:B------:R-:W-:Y:S04]  /*77cf0*/  STL.64 [R1], R4 ;  /* 0x0000000401007387 */ /* 0x000fe80000100a00 */
[----:B------:R-:W-:Y:S04]  /*77d00*/  STL.64 [R1+0x8], R6 ;  /* 0x0000080601007387 */ /* 0x000fe80000100a00 */
[----:B------:R-:W-:Y:S04]  /*77d10*/  STL [R1+0x48d8], R27 ;  /* 0x0048d81b01007387 */ /* 0x000fe80000100800 */
[----:B------:R0:W-:Y:S04]  /*77d20*/  STL.64 [R1+0x4b48], R24 ;  /* 0x004b481801007387 */ /* 0x0001e80000100a00 */
[----:B------:R-:W-:Y:S04]  /*77d30*/  LDSM.16.M88.4 R4, [R21+UR5+0x34100] ;  /* 0x034100051504783b */ /* 0x000fe80008000200 */
[----:B0-----:R-:W2:Y:S04]  /*77d40*/  LDL.LU.64 R24, [R1+0x90] ;  /* 0x0000900001187983 */ /* 0x001ea80000300a00 */
[----:B-1----:R0:W-:Y:S04]  /*77d50*/  STL [R1+0x490c], R14 ;  /* 0x00490c0e01007387 */ /* 0x0021e80000100800 */
[----:B------:R1:W-:Y:S01]  /*77d60*/  STL [R1+0x4908], R15 ;  /* 0x0049080f01007387 */ /* 0x0003e20000100800 */
[----:B0-----:R-:W-:-:S02]  /*77d70*/  IMAD.MOV.U32 R14, RZ, RZ, R9 ;  /* 0x000000ffff0e7224 */ /* 0x001fc400078e0009 */
[----:B-1----:R-:W-:Y:S02]  /*77d80*/  IMAD.MOV.U32 R15, RZ, RZ, R8 ;  /* 0x000000ffff0f7224 */ /* 0x002fe400078e0008 */
[----:B------:R-:W0:Y:S04]  /*77d90*/  LDSM.16.M88.4 R8, [R21+UR5+0x30100] ;  /* 0x030100051508783b */ /* 0x000e280008000200 */
[----:B------:R-:W-:Y:S04]  /*77da0*/  STL.64 [R1+0x4ab0], R12 ;  /* 0x004ab00c01007387 */ /* 0x000fe80000100a00 */
[----:B0-----:R-:W-:Y:S04]  /*77db0*/  STL [R1+0x48cc], R10 ;  /* 0x0048cc0a01007387 */ /* 0x001fe80000100800 */
[----:B------:R-:W-:Y:S04]  /*77dc0*/  STL [R1+0x48c8], R11 ;  /* 0x0048c80b01007387 */ /* 0x000fe80000100800 */
[----:B------:R0:W-:Y:S04]  /*77dd0*/  STL.64 [R1+0x4b38], R8 ;  /* 0x004b380801007387 */ /* 0x0001e80000100a00 */
[----:B0-----:R-:W3:Y:S04]  /*77de0*/  LDL.LU.64 R8, [R1+0x80] ;  /* 0x0000800001087983 */ /* 0x001ee80000300a00 */
[----:B---3--:R0:W-:Y:S04]  /*77df0*/  STL.64 [R1+0x4b40], R8 ;  /* 0x004b400801007387 */ /* 0x0081e80000100a00 */
[----:B0-----:R-:W2:Y:S04]  /*77e00*/  LDL.LU R8, [R1+0x290] ;  /* 0x0002900001087983 */ /* 0x001ea80000300800 */
[----:B------:R-:W2:Y:S04]  /*77e10*/  LDL.LU R9, [R1+0x294] ;  /* 0x0002940001097983 */ /* 0x000ea80000300800 */
[----:B------:R-:W2:Y:S04]  /*77e20*/  LDL.LU R10, [R1+0x298] ;  /* 0x00029800010a7983 */ /* 0x000ea80000300800 */
[----:B------:R-:W2:Y:S04]  /*77e30*/  LDL.LU R11, [R1+0x29c] ;  /* 0x00029c00010b7983 */ /* 0x000ea80000300800 */
[----:B------:R-:W-:Y:S04]  /*77e40*/  STL.64 [R1+0xb0], R4 ;  /* 0x0000b00401007387 */ /* 0x000fe80000100a00 */
[----:B------:R-:W-:Y:S04]  /*77e50*/  STL.64 [R1+0xb8], R6 ;  /* 0x0000b80601007387 */ /* 0x000fe80000100a00 */
[----:B------:R-:W0:Y:S04]  /*77e60*/  LDSM.16.M88.4 R4, [R21+UR5+0x38100] ;  /* 0x038100051504783b */ /* 0x000e280008000200 */
[----:B------:R-:W1:Y:S04]  /*77e70*/  LDSM.16.M88.4 R20, [R21+UR5+0x3c100] ;  /* 0x03c100051514783b */ /* 0x000e680008000200 */
[----:B0-----:R-:W-:Y:S04]  /*77e80*/  STL.64 [R1+0x1e0], R4 ;  /* 0x0001e00401007387 */ /* 0x001fe80000100a00 */
[----:B------:R0:W-:Y:S04]  /*77e90*/  STL.64 [R1+0x1e8], R6 ;  /* 0x0001e80601007387 */ /* 0x0001e80000100a00 */
[----:B0-----:R-:W3:Y:S04]  /*77ea0*/  LDL.LU.64 R6, [R1+0x4b78] ;  /* 0x004b780001067983 */ /* 0x001ee80000300a00 */
[----:B------:R-:W3:Y:S04]  /*77eb0*/  LDL.LU.64 R4, [R1+0x4b70] ;  /* 0x004b700001047983 */ /* 0x000ee80000300a00 */
[----:B-1----:R-:W-:Y:S04]  /*77ec0*/  STL.64 [R1+0x210], R20 ;  /* 0x0002101401007387 */ /* 0x002fe80000100a00 */
[----:B------:R0:W-:Y:S04]  /*77ed0*/  STL.64 [R1+0x218], R22 ;  /* 0x0002181601007387 */ /* 0x0001e80000100a00 */
[----:B0-----:R-:W3:Y:S02]  /*77ee0*/  LDL.LU.64 R22, [R1+0x4b68] ;  /* 0x004b680001167983 */ /* 0x001ee40000300a00 */
[----:B---3--:R-:W-:Y:S02]  /*77ef0*/  HMMA.16816.F32.BF16 R20, R16, R22, R4 ;  /* 0x000000161014723c */ /* 0x008fe40000041804 */
[----:B------:R-:W3:-:S15]  /*77f00*/  LDL.LU R7, [R1+0x4b60] ;  /* 0x004b600001077983 */ /* 0x000ede0000300800 */
[----:B------:R-:W-:Y:S02]  /*77f10*/  NOP ;  /* 0x0000000000007918 */ /* 0x000fe40000000000 */
[----:B------:R-:W-:Y:S04]  /*77f20*/  STL.64 [R1+0x2b0], R20 ;  /* 0x0002b01401007387 */ /* 0x000fe80000100a00 */
[----:B------:R0:W-:Y:S04]  /*77f30*/  STL.64 [R1+0x2b8], R22 ;  /* 0x0002b81601007387 */ /* 0x0001e80000100a00 */
[----:B0-----:R-:W2:Y:S04]  /*77f40*/  LDL.LU.64 R22, [R1+0x4b58] ;  /* 0x004b580001167983 */ /* 0x001ea80000300a00 */
[----:B------:R-:W2:Y:S04]  /*77f50*/  LDL.LU.64 R20, [R1+0x4b50] ;  /* 0x004b500001147983 */ /* 0x000ea80000300a00 */
[----:B---3--:R-:W0:Y:S04]  /*77f60*/  LDSM.16.MT88.4 R4, [R7+UR5+0x42000] ;  /* 0x042000050704783b */ /* 0x008e280008004200 */
[----:B0-----:R0:W-:Y:S04]  /*77f70*/  STL [R1+0x4a24], R4 ;  /* 0x004a240401007387 */ /* 0x0011e80000100800 */
[----:B------:R1:W-:Y:S04]  /*77f80*/  STL [R1+0x4a20], R5 ;  /* 0x004a200501007387 */ /* 0x0003e80000100800 */
[----:B------:R3:W-:Y:S04]  /*77f90*/  STL [R1+0x4a1c], R6 ;  /* 0x004a1c0601007387 */ /* 0x0007e80000100800 */
[----:B------:R4:W-:Y:S04]  /*77fa0*/  STL [R1+0x4a18], R7 ;  /* 0x004a180701007387 */ /* 0x0009e80000100800 */
[----:B0-----:R-:W2:Y:S04]  /*77fb0*/  LDL.LU R4, [R1+0x2a0] ;  /* 0x0002a00001047983 */ /* 0x001ea80000300800 */
[----:B-1----:R-:W2:Y:S04]  /*77fc0*/  LDL.LU R5, [R1+0x2a4] ;  /* 0x0002a40001057983 */ /* 0x002ea80000300800 */
[----:B---3--:R-:W3:Y:S04]  /*77fd0*/  LDL.LU R6, [R1+0x2a8] ;  /* 0x0002a80001067983 */ /* 0x008ee80000300800 */
[----:B----4-:R-:W3:Y:S04]  /*77fe0*/  LDL.LU R7, [R1+0x2ac] ;  /* 0x0002ac0001077983 */ /* 0x010ee80000300800 */
[----:B------:R-:W4:Y:S01]  /*77ff0*/  LDL.LU R12, [R1+0x270] ;  /* 0x00027000010c7983 */ /* 0x000f220000300800 */
[----:B--2---:R-:W-:Y:S08]  /*78000*/  HMMA.16816.F32.BF16 R8, R20, R24, R8 ;  /* 0x000000181408723c */ /* 0x004ff00000041808 */
[----:B---3--:R-:W-:-:S15]  /*78010*/  HMMA.16816.F32.BF16 R4, R16, R14, R4 ;  /* 0x0000000e1004723c */ /* 0x008fde0000041804 */
[----:B------:R-:W-:-:S04]  /*78020*/  NOP ;  /* 0x0000000000007918 */ /* 0x000fc80000000000 */
[----:B------:R-:W-:Y:S04]  /*78030*/  STL.64 [R1+0x2a0], R4 ;  /* 0x0002a00401007387 */ /* 0x000fe80000100a00 */
[----:B------:R0:W-:Y:S04]  /*78040*/  STL.64 [R1+0x2a8], R6 ;  /* 0x0002a80601007387 */ /* 0x0001e80000100a00 */
[----:B------:R-:W4:Y:S04]  /*78050*/  LDL.LU R13, [R1+0x274] ;  /* 0x00027400010d7983 */ /* 0x000f280000300800 */
[----:B------:R-:W4:Y:S04]  /*78060*/  LDL.LU R14, [R1+0x278] ;  /* 0x00027800010e7983 */ /* 0x000f280000300800 */
[----:B------:R-:W4:Y:S04]  /*78070*/  LDL.LU R15, [R1+0x27c] ;  /* 0x00027c00010f7983 */ /* 0x000f280000300800 */
[----:B------:R-:W4:Y:S01]  /*78080*/  LDL.LU.64 R16, [R1+0x70] ;  /* 0x0000700001107983 */ /* 0x000f220000300a00 */
[----:B0-----:R-:W-:-:S02]  /*78090*/  IMAD.MOV.U32 R6, RZ, RZ, R24 ;  /* 0x000000ffff067224 */ /* 0x001fc400078e0018 */
[----:B------:R-:W-:Y:S02]  /*780a0*/  IMAD.MOV.U32 R7, RZ, RZ, R25 ;  /* 0x000000ffff077224 */ /* 0x000fe400078e0019 */
[----:B------:R-:W2:Y:S01]  /*780b0*/  LDL.LU.64 R24, [R1+0x4b48] ;  /* 0x004b480001187983 */ /* 0x000ea20000300a00 */
[----:B------:R-:W-:Y:S02]  /*780c0*/  IMAD.MOV.U32 R26, RZ, RZ, R9 ;  /* 0x000000ffff1a7224 */ /* 0x000fe400078e0009 */
[----:B------:R-:W-:Y:S01]  /*780d0*/  IMAD.MOV.U32 R27, RZ, RZ, R10 ;  /* 0x000000ffff1b7224 */ /* 0x000fe200078e000a */
[----:B------:R0:W-:Y:S04]  /*780e0*/  STL [R1+0x290], R8 ;  /* 0x0002900801007387 */ /* 0x0001e80000100800 */
[----:B------:R-:W-:Y:S04]  /*780f0*/  STL [R1+0x29c], R11 ;  /* 0x00029c0b01007387 */ /* 0x000fe80000100800 */
[----:B0-----:R-:W3:Y:S04]  /*78100*/  LDL.LU.64 R8, [R1+0x4b40] ;  /* 0x004b400001087983 */ /* 0x001ee80000300a00 */
[----:B------:R-:W-:Y:S04]  /*78110*/  STL.64 [R1+0x4ac0], R26 ;  /* 0x004ac01a01007387 */ /* 0x000fe80000100a00 */
[----:B--2---:R0:W-:Y:S04]  /*78120*/  STL.64 [R1+0x4ab8], R24 ;  /* 0x004ab81801007387 */ /* 0x0041e80000100a00 */
[----:B0-----:R-:W2:Y:S04]  /*78130*/  LDL.LU R24, [R1+0x280] ;  /* 0x0002800001187983 */ /* 0x001ea80000300800 */
[----:B------:R-:W2:Y:S04]  /*78140*/  LDL.LU R25, [R1+0x284] ;  /* 0x0002840001197983 */ /* 0x000ea80000300800 */
[----:B------:R-:W2:Y:S04]  /*78150*/  LDL.LU R26, [R1+0x288] ;  /* 0x00028800011a7983 */ /* 0x000ea80000300800 */
[----:B------:R-:W2:Y:S04]  /*78160*/  LDL.LU R27, [R1+0x28c] ;  /* 0x00028c00011b7983 */ /* 0x000ea80000300800 */
[----:B------:R-:W-:Y:S04]  /*78170*/  STL [R1+0x4a2c], R7 ;  /* 0x004a2c0701007387 */ /* 0x000fe80000100800 */
[----:B------:R-:W-:Y:S01]  /*78180*/  STL [R1+0x4a28], R6 ;  /* 0x004a280601007387 */ /* 0x000fe20000100800 */
[----:B---3--:R-:W-:-:S02]  /*78190*/  IMAD.MOV.U32 R4, RZ, RZ, R8 ;  /* 0x000000ffff047224 */ /* 0x008fc400078e0008 */
[----:B------:R-:W-:Y:S01]  /*781a0*/  IMAD.MOV.U32 R5, RZ, RZ, R9 ;  /* 0x000000ffff057224 */ /* 0x000fe200078e0009 */
[----:B--2---:R-:W-:Y:S01]  /*781b0*/  HMMA.16816.F32.BF16 R24, R20, R8, R24 ;  /* 0x000000081418723c */ /* 0x004fe20000041818 */
[----:B------:R-:W2:-:S15]  /*781c0*/  LDL.LU.64 R8, [R1+0x4b38] ;  /* 0x004b380001087983 */ /* 0x000e9e0000300a00 */
[----:B------:R-:W-:-:S03]  /*781d0*/  NOP ;  /* 0x0000000000007918 */ /* 0x000fc60000000000 */
[----:B------:R0:W-:Y:S04]  /*781e0*/  STL.64 [R1+0x280], R24 ;  /* 0x0002801801007387 */ /* 0x0001e80000100a00 */
[----:B------:R1:W-:Y:S01]  /*781f0*/  STL [R1+0x288], R26 ;  /* 0x0002881a01007387 */ /* 0x0003e20000100800 */
[----:B------:R-:W-:-:S03]  /*78200*/  IMAD.MOV.U32 R10, RZ, RZ, R27 ;  /* 0x000000ffff0a7224 */ /* 0x000fc600078e001b */
[----:B0-----:R-:W3:Y:S04]  /*78210*/  LDL.LU R24, [R1+0x240] ;  /* 0x0002400001187983 */ /* 0x001ee80000300800 */
[----:B------:R-:W3:Y:S04]  /*78220*/  LDL.LU R25, [R1+0x244] ;  /* 0x0002440001197983 */ /* 0x000ee80000300800 */
[----:B-1----:R-:W2:Y:S04]  /*78230*/  LDL.LU R26, [R1+0x248] ;  /* 0x00024800011a7983 */ /* 0x002ea80000300800 */
[----:B------:R-:W2:Y:S01]  /*78240*/  LDL.LU R27, [R1+0x24c] ;  /* 0x00024c00011b7983 */ /* 0x000ea20000300800 */
[----:B----4-:R-:W-:Y:S03]  /*78250*/  HMMA.16816.F32.BF16 R12, R20, R16, R12 ;  /* 0x00000010140c723c */ /* 0x010fe6000004180c */
[----:B--2---:R0:W-:Y:S04]  /*78260*/  STL.64 [R1+0x4b18], R26 ;  /* 0x004b181a01007387 */ /* 0x0041e80000100a00 */
[----:B---3--:R1:W-:Y:S01]  /*78270*/  STL.64 [R1+0x4b10], R24 ;  /* 0x004b101801007387 */ /* 0x0083e20000100a00 */
[----:B0-----:R-:W-:-:S02]  /*78280*/  IMAD.MOV.U32 R26, RZ, RZ, R3 ;  /* 0x000000ffff1a7224 */ /* 0x001fc400078e0003 */
[----:B------:R-:W-:Y:S02]  /*78290*/  IMAD.MOV.U32 R27, RZ, RZ, R0 ;  /* 0x000000ffff1b7224 */ /* 0x000fe400078e0000 */
[----:B-1----:R-:W-:Y:S02]  /*782a0*/  IMAD.MOV.U32 R24, RZ, RZ, R29 ;  /* 0x000000ffff187224 */ /* 0x002fe400078e001d */
[----:B------:R-:W-:Y:S01]  /*782b0*/  IMAD.MOV.U32 R25, RZ, RZ, R28 ;  /* 0x000000ffff197224 */ /* 0x000fe200078e001c */
[----:B------:R-:W-:Y:S04]  /*782c0*/  STL.64 [R1+0x4b30], R26 ;  /* 0x004b301a01007387 */ /* 0x000fe80000100a00 */
[----:B------:R0:W-:Y:S04]  /*782d0*/  STL.64 [R1+0x4b28], R24 ;  /* 0x004b281801007387 */ /* 0x0001e80000100a00 */
[----:B0-----:R-:W2:Y:S04]  /*782e0*/  LDL.LU.64 R24, [R1+0x60] ;  /* 0x0000600001187983 */ /* 0x001ea80000300a00 */
[----:B------:R-:W-:Y:S04]  /*782f0*/  STL [R1+0x4a34], R5 ;  /* 0x004a340501007387 */ /* 0x000fe80000100800 */
[----:B------:R-:W-:Y:S04]  /*78300*/  STL [R1+0x4a30], R4 ;  /* 0x004a300401007387 */ /* 0x000fe80000100800 */
[----:B------:R-:W-:Y:S04]  /*78310*/  STL [R1+0x48d0], R10 ;  /* 0x0048d00a01007387 */ /* 0x000fe80000100800 */
[----:B------:R0:W-:Y:S04]  /*78320*/  STL.64 [R1+0x4b08], R8 ;  /* 0x004b080801007387 */ /* 0x0001e80000100a00 */
[----:B0-----:R-:W3:Y:S01]  /*78330*/  LDL.LU.64 R8, [R1+0x40] ;  /* 0x0000400001087983 */ /* 0x001ee20000300a00 */
[----:B------:R-:W-:-:S02]  /*78340*/  IMAD.MOV.U32 R7, RZ, RZ, R16 ;  /* 0x000000ffff077224 */ /* 0x000fc400078e0010 */
[----:B------:R-:W-:Y:S02]  /*78350*/  IMAD.MOV.U32 R6, RZ, RZ, R17 ;  /* 0x000000ffff067224 */ /* 0x000fe400078e0011 */
[----:B------:R-:W-:Y:S02]  /*78360*/  IMAD.MOV.U32 R29, RZ, RZ, R12 ;  /* 0x000000ffff1d7224 */ /* 0x000fe400078e000c */
[----:B------:R-:W-:Y:S01]  /*78370*/  IMAD.MOV.U32 R28, RZ, RZ, R13 ;  /* 0x000000ffff1c7224 */ /* 0x000fe200078e000d */
[----:B---3--:R0:W-:Y:S04]  /*78380*/  STL.64 [R1+0x4b20], R8 ;  /* 0x004b200801007387 */ /* 0x0081e80000100a00 */
[----:B0-----:R-:W3:Y:S04]  /*78390*/  LDL.LU.64 R8, [R1+0x50] ;  /* 0x0000500001087983 */ /* 0x001ee80000300a00 */
[----:B------:R-:W4:Y:S04]  /*783a0*/  LDL.LU R16, [R1+0x230] ;  /* 0x0002300001107983 */ /* 0x000f280000300800 */
[----:B------:R-:W4:Y:S04]  /*783b0*/  LDL.LU R17, [R1+0x234] ;  /* 0x0002340001117983 */ /* 0x000f280000300800 */
[----:B------:R-:W4:Y:S04]  /*783c0*/  LDL.LU R18, [R1+0x238] ;  /* 0x0002380001127983 */ /* 0x000f280000300800 */
[----:B------:R-:W4:Y:S04]  /*783d0*/  LDL.LU R19, [R1+0x23c] ;  /* 0x00023c0001137983 */ /* 0x000f280000300800 */
[----:B------:R-:W4:Y:S04]  /*783e0*/  LDL.LU.64 R12, [R1+0x30] ;  /* 0x00003000010c7983 */ /* 0x000f280000300a00 */
[----:B------:R0:W-:Y:S04]  /*783f0*/  STL [R1+0x4a3c], R6 ;  /* 0x004a3c0601007387 */ /* 0x0001e80000100800 */
[----:B------:R1:W-:Y:S04]  /*78400*/  STL [R1+0x4a38], R7 ;  /* 0x004a380701007387 */ /* 0x0003e80000100800 */
[----:B------:R-:W2:Y:S04]  /*78410*/  LDL.LU R4, [R1+0x260] ;  /* 0x0002600001047983 */ /* 0x000ea80000300800 */
[----:B------:R-:W2:Y:S04]  /*78420*/  LDL.LU R5, [R1+0x264] ;  /* 0x0002640001057983 */ /* 0x000ea80000300800 */
[----:B0-----:R-:W2:Y:S04]  /*78430*/  LDL.LU R6, [R1+0x268] ;  /* 0x0002680001067983 */ /* 0x001ea80000300800 */
[----:B-1----:R-:W2:Y:S01]  /*78440*/  LDL.LU R7, [R1+0x26c] ;  /* 0x00026c0001077983 */ /* 0x002ea20000300800 */
[----:B------:R-:W-:-:S02]  /*78450*/  IMAD.MOV.U32 R0, RZ, RZ, R15 ;  /* 0x000000ffff007224 */ /* 0x000fc400078e000f */
[----:B------:R-:W-:-:S03]  /*78460*/  IMAD.MOV.U32 R3, RZ, RZ, R14 ;  /* 0x000000ffff037224 */ /* 0x000fc600078e000e */
[----:B------:R-:W-:Y:S04]  /*78470*/  STL [R1+0x48c4], R0 ;  /* 0x0048c40001007387 */ /* 0x000fe80000100800 */
[----:B------:R-:W-:Y:S04]  /*78480*/  STL [R1+0x48c0], R3 ;  /* 0x0048c00301007387 */ /* 0x000fe80000100800 */
[----:B------:R-:W-:Y:S04]  /*78490*/  STL [R1+0x48bc], R29 ;  /* 0x0048bc1d01007387 */ /* 0x000fe80000100800 */
[----:B------:R-:W-:Y:S01]  /*784a0*/  STL [R1+0x48b8], R28 ;  /* 0x0048b81c01007387 */ /* 0x000fe20000100800 */
[----:B--2---:R-:W-:-:S15]  /*784b0*/  HMMA.16816.F32.BF16 R4, R20, R24, R4 ;  /* 0x000000181404723c */ /* 0x004fde0000041804 */
[----:B------:R-:W-:-:S04]  /*784c0*/  NOP ;  /* 0x0000000000007918 */ /* 0x000fc80000000000 */
[----:B------:R0:W-:Y:S04]  /*784d0*/  STL.64 [R1+0x260], R4 ;  /* 0x0002600401007387 */ /* 0x0001e80000100a00 */
[----:B------:R3:W-:Y:S04]  /*784e0*/  STL.64 [R1+0x268], R6 ;  /* 0x0002680601007387 */ /* 0x0007e80000100a00 */
[----:B------:R-:W2:Y:S01]  /*784f0*/  LDL.LU.64 R26, [R1+0x4b30] ;  /* 0x004b3000011a7983 */ /* 0x000ea20000300a00 */
[----:B0-----:R-:W-:Y:S02]  /*78500*/  IMAD.MOV.U32 R5, RZ, RZ, R24 ;  /* 0x000000ffff057224 */ /* 0x001fe400078e0018 */
[----:B------:R-:W-:-:S02]  /*78510*/  IMAD.MOV.U32 R4, RZ, RZ, R25 ;  /* 0x000000ffff047224 */ /* 0x000fc400078e0019 */
[----:B------:R-:W2:Y:S04]  /*78520*/  LDL.LU.64 R24, [R1+0x4b28] ;  /* 0x004b280001187983 */ /* 0x000ea80000300a00 */
[----:B------:R0:W-:Y:S04]  /*78530*/  STL [R1+0x4a44], R4 ;  /* 0x004a440401007387 */ /* 0x0001e80000100800 */
[----:B------:R1:W-:Y:S01]  /*78540*/  STL [R1+0x4a40], R5 ;  /* 0x004a400501007387 */ /* 0x0003e20000100800 */
[----:B---3--:R-:W-:Y:S02]  /*78550*/  IMAD.MOV.U32 R6, RZ, RZ, R8 ;  /* 0x000000ffff067224 */ /* 0x008fe400078e0008 */
[----:B------:R-:W-:Y:S01]  /*78560*/  IMAD.MOV.U32 R7, RZ, RZ, R9 ;  /* 0x000000ffff077224 */ /* 0x000fe200078e0009 */
[----:B--2---:R-:W-:Y:S01]  /*78570*/  HMMA.16816.F32.BF16 R24, R20, R8, R24 ;  /* 0x000000081418723c */ /* 0x004fe20000041818 */
[----:B------:R-:W0:-:S15]  /*78580*/  LDL.LU.64 R8, [R1+0x4b20] ;  /* 0x004b200001087983 */ /* 0x000e1e0000300a00 */
[----:B------:R-:W-:-:S03]  /*78590*/  NOP ;  /* 0x0000000000007918 */ /* 0x000fc60000000000 */
[----:B------:R-:W-:Y:S02]  /*785a0*/  IMAD.MOV.U32 R29, RZ, RZ, R26 ;  /* 0x000000ffff1d7224 */ /* 0x000fe400078e001a */
[----:B------:R-:W-:Y:S02]  /*785b0*/  IMAD.MOV.U32 R28, RZ, RZ, R27 ;  /* 0x000000ffff1c7224 */ /* 0x000fe400078e001b */
[----:B------:R-:W-:Y:S02]  /*785c0*/  IMAD.MOV.U32 R0, RZ, RZ, R24 ;  /* 0x000000ffff007224 */ /* 0x000fe400078e0018 */
[----:B------:R-:W-:Y:S01]  /*785d0*/  IMAD.MOV.U32 R3, RZ, RZ, R25 ;  /* 0x000000ffff037224 */ /* 0x000fe200078e0019 */
[----:B------:R-:W2:Y:S04]  /*785e0*/  LDL.LU.64 R26, [R1+0x4b18] ;  /* 0x004b1800011a7983 */ /* 0x000ea80000300a00 */
[----:B------:R-:W2:Y:S04]  /*785f0*/  LDL.LU.64 R24, [R1+0x4b10] ;  /* 0x004b100001187983 */ /* 0x000ea80000300a00 */
[----:B------:R-:W-:Y:S04]  /*78600*/  STL [R1+0x4a58], R28 ;  /* 0x004a581c01007387 */ /* 0x000fe80000100800 */
[----:B------:R-:W-:Y:S04]  /*78610*/  STL [R1+0x4a54], R29 ;  /* 0x004a541d01007387 */ /* 0x000fe80000100800 */
[----:B------:R-:W-:Y:S04]  /*78620*/  STL [R1+0x4a50], R3 ;  /* 0x004a500301007387 */ /* 0x000fe80000100800 */
[----:B------:R-:W-:Y:S04]  /*78630*/  STL [R1+0x4a4c], R7 ;  /* 0x004a4c0701007387 */ /* 0x000fe80000100800 */
[----:B------:R-:W-:Y:S04]  /*78640*/  STL [R1+0x4a48], R6 ;  /* 0x004a480601007387 */ /* 0x000fe80000100800 */
[----:B------:R-:W-:Y:S01]  /*78650*/  STL [R1+0x48d4], R0 ;  /* 0x0048d40001007387 */ /* 0x000fe20000100800 */
[----:B0-----:R-:W-:-:S02]  /*78660*/  IMAD.MOV.U32 R4, RZ, RZ, R8 ;  /* 0x000000ffff047224 */ /* 0x001fc400078e0008 */
[----:B-1----:R-:W-:Y:S01]  /*78670*/  IMAD.MOV.U32 R5, RZ, RZ, R9 ;  /* 0x000000ffff057224 */ /* 0x002fe200078e0009 */
[----:B--2---:R-:W-:Y:S01]  /*78680*/  HMMA.16816.F32.BF16 R24, R20, R8, R24 ;  /* 0x000000081418723c */ /* 0x004fe20000041818 */
[----:B------:R-:W2:-:S15]  /*78690*/  LDL.LU.64 R8, [R1+0x4b08] ;  /* 0x004b080001087983 */ /* 0x000e9e0000300a00 */
[----:B------:R-:W-:-:S03]  /*786a0*/  NOP ;  /* 0x0000000000007918 */ /* 0x000fc60000000000 */
[----:B------:R-:W-:Y:S01]  /*786b0*/  IMAD.MOV.U32 R11, RZ, RZ, R24 ;  /* 0x000000ffff0b7224 */ /* 0x000fe200078e0018 */
[----:B------:R-:W-:Y:S04]  /*786c0*/  STL [R1+0x244], R25 ;  /* 0x0002441901007387 */ /* 0x000fe80000100800 */
[----:B------:R-:W-:Y:S04]  /*786d0*/  STL.64 [R1+0x248], R26 ;  /* 0x0002481a01007387 */ /* 0x000fe80000100a00 */
[----:B------:R-:W-:Y:S04]  /*786e0*/  STL [R1+0x4aa8], R11 ;  /* 0x004aa80b01007387 */ /* 0x000fe80000100800 */
[----:B--2---:R4:W-:Y:S02]  /*786f0*/  STL.64 [R1+0x4aa0], R8 ;  /* 0x004aa00801007387 */ /* 0x0049e40000100a00 */
[----:B----4-:R-:W-:Y:S01]  /*78700*/  HMMA.16816.F32.BF16 R8, R20, R12, R16 ;  /* 0x0000000c1408723c */ /* 0x010fe20000041810 */
[----:B------:R-:W-:-:S02]  /*78710*/  IMAD.MOV.U32 R7, RZ, RZ, R12 ;  /* 0x000000ffff077224 */ /* 0x000fc400078e000c */
[----:B------:R-:W-:Y:S01]  /*78720*/  IMAD.MOV.U32 R6, RZ, RZ, R13 ;  /* 0x000000ffff067224 */ /* 0x000fe200078e000d */
[----:B------:R-:W0:-:S15]  /*78730*/  LDSM.16.MT88.4 R16, [R2+UR5+0x42400] ;  /* 0x042400050210783b */ /* 0x000e1e0008004200 */
[----:B------:R-:W-:Y:S04]  /*78740*/  STL.64 [R1+0x230], R8 ;  /* 0x0002300801007387 */ /* 0x000fe80000100a00 */
[----:B------:R-:W-:Y:S04]  /*78750*/  STL.64 [R1+0x238], R10 ;  /* 0x0002380a01007387 */ /* 0x000fe80000100a00 */
[----:B------:R-:W2:Y:S04]  /*78760*/  LDL.LU.64 R24, [R1] ;  /* 0x0000000001187983 */ /* 0x000ea80000300a00 */
[----:B--2---:R-:W-:Y:S04]  /*78770*/  STL.64 [R1+0x4ad8], R24 ;  /* 0x004ad81801007387 */ /* 0x004fe80000100a00 */
[----:B------:R-:W-:Y:S04]  /*78780*/  STL.64 [R1+0x4a68], R6 ;  /* 0x004a680601007387 */ /* 0x000fe80000100a00 */
[----:B------:R1:W-:Y:S04]  /*78790*/  STL.64 [R1+0x4a60], R4 ;  /* 0x004a600401007387 */ /* 0x0003e80000100a00 */
[----:B-1----:R-:W2:Y:S04]  /*787a0*/  LDL.LU R4, [R1+0x2d0] ;  /* 0x0002d00001047983 */ /* 0x002ea80000300800 */
[----:B------:R-:W2:Y:S04]  /*787b0*/  LDL.LU R5, [R1+0x2d4] ;  /* 0x0002d40001057983 */ /* 0x000ea80000300800 */
[----:B------:R-:W3:Y:S04]  /*787c0*/  LDL.LU R6, [R1+0x2d8] ;  /* 0x0002d80001067983 */ /* 0x000ee80000300800 */
[----:B------:R-:W3:Y:S04]  /*787d0*/  LDL.LU R7, [R1+0x2dc] ;  /* 0x0002dc0001077983 */ /* 0x000ee80000300800 */
[----:B------:R-:W4:Y:S04]  /*787e0*/  LDL.LU.64 R24, [R1+0x10] ;  /* 0x0000100001187983 */ /* 0x000f280000300a00 */
[----:B----4-:R1:W-:Y:S04]  /*787f0*/  STL.64 [R1+0x4af0], R24 ;  /* 0x004af01801007387 */ /* 0x0103e80000100a00 */
[----:B------:R-:W4:Y:S04]  /*78800*/  LDL.LU R8, [R1+0x310] ;  /* 0x0003100001087983 */ /* 0x000f280000300800 */
[----:B------:R-:W4:Y:S04]  /*78810*/  LDL.LU R9, [R1+0x314] ;  /* 0x0003140001097983 */ /* 0x000f280000300800 */
[----:B------:R-:W2:Y:S04]  /*78820*/  LDL.LU R10, [R1+0x318] ;  /* 0x00031800010a7983 */ /* 0x000ea80000300800 */
[----:B------:R-:W2:Y:S04]  /*78830*/  LDL.LU R11, [R1+0x31c] ;  /* 0x00031c00010b7983 */ /* 0x000ea80000300800 */
[----:B-1----:R-:W3:Y:S04]  /*78840*/  LDL.LU.64 R24, [R1+0x20] ;  /* 0x0000200001187983 */ /* 0x002ee80000300a00 */
[----:B--2---:R-:W-:Y:S04]  /*78850*/  STL.64 [R1+0x4ad0], R10 ;  /* 0x004ad00a01007387 */ /* 0x004fe80000100a00 */
[----:B----4-:R1:W-:Y:S04]  /*78860*/  STL.64 [R1+0x4ac8], R8 ;  /* 0x004ac80801007387 */ /* 0x0103e80000100a00 */
[----:B-1----:R-:W2:Y:S04]  /*78870*/  LDL.LU R8, [R1+0x330] ;  /* 0x0003300001087983 */ /* 0x002ea80000300800 */
[----:B------:R-:W2:Y:S04]  /*78880*/  LDL.LU R9, [R1+0x334] ;  /* 0x0003340001097983 */ /* 0x000ea80000300800 */
[----:B------:R-:W4:Y:S04]  /*78890*/  LDL.LU R10, [R1+0x338] ;  /* 0x00033800010a7983 */ /* 0x000f280000300800 */
[----:B------:R-:W4:Y:S04]  /*788a0*/  LDL.LU R11, [R1+0x33c] ;  /* 0x00033c00010b7983 */ /* 0x000f280000300800 */
[----:B----4-:R-:W-:Y:S04]  /*788b0*/  STL.64 [R1+0x4ae8], R10 ;  /* 0x004ae80a01007387 */ /* 0x010fe80000100a00 */
[----:B--2---:R1:W-:Y:S04]  /*788c0*/  STL.64 [R1+0x4ae0], R8 ;  /* 0x004ae00801007387 */ /* 0x0043e80000100a00 */
        /* <DEDUP_REMOVED lines=8> */
[----:B------:R-:W2:Y:S04]  /*78950*/  LDL.LU R10, [R1+0x228] ;  /* 0x00022800010a7983 */ /* 0x000ea80000300800 */
[----:B------:R-:W2:Y:S04]  /*78960*/  LDL.LU R11, [R1+0x22c] ;  /* 0x00022c00010b7983 */ /* 0x000ea80000300800 */
[----:B------:R-:W4:Y:S04]  /*78970*/  LDL.LU R12, [R1+0x320] ;  /* 0x00032000010c7983 */ /* 0x000f280000300800 */
[----:B------:R-:W4:Y:S04]  /*78980*/  LDL.LU R13, [R1+0x324] ;  /* 0x00032400010d7983 */ /* 0x000f280000300800 */
[----:B------:R-:W4:Y:S04]  /*78990*/  LDL.LU R14, [R1+0x328] ;  /* 0x00032800010e7983 */ /* 0x000f280000300800 */
[----:B------:R-:W4:Y:S04]  /*789a0*/  LDL.LU R15, [R1+0x32c] ;  /* 0x00032c00010f7983 */ /* 0x000f280000300800 */
[----:B---3--:R-:W-:Y:S04]  /*789b0*/  STL.64 [R1+0x4a78], R6 ;  /* 0x004a780601007387 */ /* 0x008fe80000100a00 */
[----:B------:R1:W-:Y:S04]  /*789c0*/  STL.64 [R1+0x4a70], R4 ;  /* 0x004a700401007387 */ /* 0x0003e80000100a00 */
[----:B-1----:R-:W3:Y:S04]  /*789d0*/  LDL.LU.64 R4, [R1+0x1e0] ;  /* 0x0001e00001047983 */ /* 0x002ee80000300a00 */
[----:B---3--:R1:W-:Y:S04]  /*789e0*/  STL.64 [R1+0x4a90], R4 ;  /* 0x004a900401007387 */ /* 0x0083e80000100a00 */
[----:B-1----:R-:W3:Y:S01]  /*789f0*/  LDL.LU.64 R4, [R1+0xb0] ;  /* 0x0000b00001047983 */ /* 0x002ee20000300a00 */
[----:B--2---:R-:W-:Y:S01]  /*78a00*/  HMMA.16816.F32.BF16 R8, R20, R24, R8 ;  /* 0x000000181408723c */ /* 0x004fe20000041808 */
[----:B------:R-:W-:-:S02]  /*78a10*/  IMAD.MOV.U32 R29, RZ, RZ, R24 ;  /* 0x000000ffff1d7224 */ /* 0x000fc400078e0018 */
[----:B------:R-:W-:Y:S01]  /*78a20*/  IMAD.MOV.U32 R3, RZ, RZ, R25 ;  /* 0x000000ffff037224 */ /* 0x000fe200078e0019 */
[----:B---3--:R1:W-:Y:S04]  /*78a30*/  STL.64 [R1+0x4a98], R4 ;  /* 0x004a980401007387 */ /* 0x0083e80000100a00 */
[----:B-1----:R-:W2:Y:S04]  /*78a40*/  LDL.LU R4, [R1+0x300] ;  /* 0x0003000001047983 */ /* 0x002ea80000300800 */
[----:B------:R-:W2:Y:S04]  /*78a50*/  LDL.LU R5, [R1+0x304] ;  /* 0x0003040001057983 */ /* 0x000ea80000300800 */
[----:B------:R-:W2:Y:S04]  /*78a60*/  LDL.LU R6, [R1+0x308] ;  /* 0x0003080001067983 */ /* 0x000ea80000300800 */
[----:B------:R-:W2:Y:S04]  /*78a70*/  LDL.LU R7, [R1+0x30c] ;  /* 0x00030c0001077983 */ /* 0x000ea80000300800 */
[----:B0-----:R0:W-:Y:S04]  /*78a80*/  STL.64 [R1+0x48e8], R18 ;  /* 0x0048e81201007387 */ /* 0x0011e80000100a00 */
[----:B0-----:R-:W3:Y:S04]  /*78a90*/  LDL R19, [R1+0x384] ;  /* 0x0003840001137983 */ /* 0x001ee80000100800 */
[----:B------:R-:W-:Y:S04]  /*78aa0*/  STL.64 [R1+0x48e0], R16 ;  /* 0x0048e01001007387 */ /* 0x000fe80000100a00 */
[----:B------:R-:W-:Y:S04]  /*78ab0*/  STL [R1+0x4758], R2 ;  /* 0x0047580201007387 */ /* 0x000fe80000100800 */
        /* <DEDUP_REMOVED lines=22> */
[----:B------:R-:W2:Y:S04]  /*78c20*/  LDL.LU.64 R26, [R1+0x4ac0] ;  /* 0x004ac000011a7983 */ /* 0x000ea80000300a00 */
[----:B------:R-:W4:Y:S04]  /*78c30*/  LDL.LU.64 R24, [R1+0x4ab8] ;  /* 0x004ab80001187983 */ /* 0x000f280000300a00 */
[----:B---3--:R-:W-:Y:S04]  /*78c40*/  STL.64 [R1+0x4a88], R18 ;  /* 0x004a881201007387 */ /* 0x008fe80000100a00 */
[----:B------:R0:W-:Y:S04]  /*78c50*/  STL.64 [R1+0x4a80], R16 ;  /* 0x004a801001007387 */ /* 0x0001e80000100a00 */
[----:B0-----:R-:W3:Y:S04]  /*78c60*/  LDL.LU R16, [R1+0x2e0] ;  /* 0x0002e00001107983 */ /* 0x001ee80000300800 */
[----:B------:R-:W3:Y:S04]  /*78c70*/  LDL.LU R17, [R1+0x2e4] ;  /* 0x0002e40001117983 */ /* 0x000ee80000300800 */
[----:B------:R-:W3:Y:S04]  /*78c80*/  LDL.LU R18, [R1+0x2e8] ;  /* 0x0002e80001127983 */ /* 0x000ee80000300800 */
[----:B------:R-:W3:Y:S01]  /*78c90*/  LDL.LU R19, [R1+0x2ec] ;  /* 0x0002ec0001137983 */ /* 0x000ee20000300800 */
[----:B----4-:R-:W-:-:S15]  /*78ca0*/  HMMA.16816.F32.BF16 R12, R20, R24, R12 ;  /* 0x00000018140c723c */ /* 0x010fde000004180c */
[----:B------:R-:W-:-:S04]  /*78cb0*/  NOP ;  /* 0x0000000000007918 */ /* 0x000fc80000000000 */
[----:B------:R0:W-:Y:S04]  /*78cc0*/  STL.64 [R1+0x1d0], R12 ;  /* 0x0001d00c01007387 */ /* 0x0001e80000100a00 */
[----:B------:R-:W-:Y:S04]  /*78cd0*/  STL.64 [R1+0x1d8], R14 ;  /* 0x0001d80e01007387 */ /* 0x000fe80000100a00 */
[----:B0-----:R-:W4:Y:S04]  /*78ce0*/  LDL.LU.64 R12, [R1+0x4ab0] ;  /* 0x004ab000010c7983 */ /* 0x001f280000300a00 */
[----:B--2---:R-:W-:Y:S04]  /*78cf0*/  STL.64 [R1+0x4938], R26 ;  /* 0x0049381a01007387 */ /* 0x004fe80000100a00 */
[----:B------:R0:W-:Y:S04]  /*78d00*/  STL.64 [R1+0x4930], R24 ;  /* 0x0049301801007387 */ /* 0x0001e80000100a00 */
[----:B0-----:R-:W2:Y:S04]  /*78d10*/  LDL.LU R24, [R1+0x2f0] ;  /* 0x0002f00001187983 */ /* 0x001ea80000300800 */
[----:B------:R-:W2:Y:S04]  /*78d20*/  LDL.LU R25, [R1+0x2f4] ;  /* 0x0002f40001197983 */ /* 0x000ea80000300800 */
[----:B------:R-:W2:Y:S04]  /*78d30*/  LDL.LU R26, [R1+0x2f8] ;  /* 0x0002f800011a7983 */ /* 0x000ea80000300800 */
[----:B------:R-:W2:Y:S01]  /*78d40*/  LDL.LU R27, [R1+0x2fc] ;  /* 0x0002fc00011b7983 */ /* 0x000ea20000300800 */
[----:B----4-:R-:W-:-:S15]  /*78d50*/  HMMA.16816.F32.BF16 R8, R20, R12, R8 ;  /* 0x0000000c1408723c */ /* 0x010fde0000041808 */
[----:B------:R-:W-:-:S04]  /*78d60*/  NOP ;  /* 0x0000000000007918 */ /* 0x000fc80000000000 */
[----:B------:R-:W-:Y:S04]  /*78d70*/  STL.64 [R1+0x1c0], R8 ;  /* 0x0001c00801007387 */ /* 0x000fe80000100a00 */
[----:B------:R0:W-:Y:S04]  /*78d80*/  STL.64 [R1+0x1c8], R10 ;  /* 0x0001c80a01007387 */ /* 0x0001e80000100a00 */
[----:B0-----:R-:W4:Y:S04]  /*78d90*/  LDL.LU R11, [R1+0x4aa8] ;  /* 0x004aa800010b7983 */ /* 0x001f280000300800 */
[----:B------:R-:W2:Y:S02]  /*78da0*/  LDL.LU.64 R8, [R1+0x4aa0] ;  /* 0x004aa00001087983 */ /* 0x000ea40000300a00 */
[----:B--2---:R-:W-:-:S15]  /*78db0*/  HMMA.16816.F32.BF16 R4, R20, R8, R4 ;  /* 0x000000081404723c */ /* 0x004fde0000041804 */
[----:B------:R-:W-:-:S04]  /*78dc0*/  NOP ;  /* 0x0000000000007918 */ /* 0x000fc80000000000 */
[----:B------:R0:W-:Y:S04]  /*78dd0*/  STL.64 [R1+0x1b0], R4 ;  /* 0x0001b00401007387 */ /* 0x0001e80000100a00 */
[----:B------:R-:W-:Y:S04]  /*78de0*/  STL.64 [R1+0x1b8], R6 ;  /* 0x0001b80601007387 */ /* 0x000fe80000100a00 */
[----:B0-----:R-:W2:Y:S02]  /*78df0*/  LDL.LU.64 R4, [R1+0x4a98] ;  /* 0x004a980001047983 */ /* 0x001ea40000300a00 */
[----:B--2---:R-:W-:Y:S01]  /*78e00*/  HMMA.16816.F32.BF16 R24, R20, R4, R24 ;  /* 0x000000041418723c */ /* 0x004fe20000041818 */
[----:B------:R-:W-:-:S15]  /*78e10*/  IMAD.MOV.U32 R2, RZ, RZ, R5 ;  /* 0x000000ffff027224 */ /* 0x000fde00078e0005 */
[----:B------:R-:W-:-:S03]  /*78e20*/  NOP ;  /* 0x0000000000007918 */ /* 0x000fc60000000000 */
[----:B------:R-:W-:Y:S04]  /*78e30*/  STL.64 [R1+0x1a0], R24 ;  /* 0x0001a01801007387 */ /* 0x000fe80000100a00 */
[----:B------:R0:W-:Y:S02]  /*78e40*/  STL.64 [R1+0x1a8], R26 ;  /* 0x0001a81a01007387 */ /* 0x0001e40000100a00 */
[----:B0-----:R-:W-:Y:S02]  /*78e50*/  IMAD.MOV.U32 R26, RZ, RZ, R4 ;  /* 0x000000ffff1a7224 */ /* 0x001fe400078e0004 */
[----:B------:R-:W3:Y:S02]  /*78e60*/  LDL.LU.64 R4, [R1+0x4a90] ;  /* 0x004a900001047983 */ /* 0x000ee40000300a00 */
[----:B---3--:R-:W-:Y:S01]  /*78e70*/  HMMA.16816.F32.BF16 R16, R20, R4, R16 ;  /* 0x000000041410723c */ /* 0x008fe20000041810 */
[----:B------:R-:W-:-:S02]  /*78e80*/  IMAD.MOV.U32 R14, RZ, RZ, R4 ;  /* 0x000000ffff0e7224 */ /* 0x000fc400078e0004 */
[----:B------:R-:W-:-:S15]  /*78e90*/  IMAD.MOV.U32 R15, RZ, RZ, R5 ;  /* 0x000000ffff0f7224 */ /* 0x000fde00078e0005 */
[----:B------:R-:W-:Y:S01]  /*78ea0*/  NOP ;  /* 0x0000000000007918 */ /* 0x000fe20000000000 */
[----:B------:R-:W-:Y:S04]  /*78eb0*/  STL.64 [R1+0x190], R16 ;  /* 0x0001901001007387 */ /* 0x000fe80000100a00 */
[----:B------:R0:W-:Y:S04]  /*78ec0*/  STL.64 [R1+0x198], R18 ;  /* 0x0001981201007387 */ /* 0x0001e80000100a00 */
[----:B0-----:R-:W2:Y:S04]  /*78ed0*/  LDL.LU.64 R18, [R1+0x4a88] ;  /* 0x004a880001127983 */ /* 0x001ea80000300a00 */
[----:B------:R-:W3:Y:S04]  /*78ee0*/  LDL.LU.64 R16, [R1+0x4a80] ;  /* 0x004a800001107983 */ /* 0x000ee80000300a00 */
[----:B------:R-:W3:Y:S04]  /*78ef0*/  LDL.LU.64 R6, [R1+0x4a78] ;  /* 0x004a780001067983 */ /* 0x000ee80000300a00 */
[----:B------:R-:W3:Y:S04]  /*78f00*/  LDL.LU.64 R4, [R1+0x4a70] ;  /* 0x004a700001047983 */ /* 0x000ee80000300a00 */
[----:B------:R-:W-:Y:S04]  /*78f10*/  STL.64 [R1+0x4928], R14 ;  /* 0x0049280e01007387 */ /* 0x000fe80000100a00 */
[----:B------:R0:W-:Y:S04]  /*78f20*/  STL.64 [R1+0x4920], R12 ;  /* 0x0049200c01007387 */ /* 0x0001e80000100a00 */
[----:B0-----:R-:W3:Y:S01]  /*78f30*/  LDL.LU.64 R12, [R1+0x210] ;  /* 0x00021000010c7983 */ /* 0x001ee20000300a00 */
[----:B------:R-:W-:-:S02]  /*78f40*/  IMAD.MOV.U32 R24, RZ, RZ, R28 ;  /* 0x000000ffff187224 */ /* 0x000fc400078e001c */
[----:B--2---:R-:W-:Y:S01]  /*78f50*/  IMAD.MOV.U32 R25, RZ, RZ, R18 ;  /* 0x000000ffff197224 */ /* 0x004fe200078e0012 */
[----:B---3--:R-:W-:Y:S01]  /*78f60*/  HMMA.16816.F32.BF16 R20, R20, R12, R4 ;  /* 0x0000000c1414723c */ /* 0x008fe20000041804 */
[----:B------:R-:W2:Y:S04]  /*78f70*/  LDL.LU.64 R6, [R1+0x4a68] ;  /* 0x004a680001067983 */ /* 0x000ea80000300a00 */
[----:B------:R-:W3:Y:S01]  /*78f80*/  LDL.LU.64 R4, [R1+0x4a60] ;  /* 0x004a600001047983 */ /* 0x000ee20000300a00 */
[----:B------:R-:W-:-:S13]  /*78f90*/  IMAD.MOV.U32 R10, RZ, RZ, R13 ;  /* 0x000000ffff0a7224 */ /* 0x000fda00078e000d */
[----:B------:R-:W-:Y:S04]  /*78fa0*/  STL.64 [R1+0x180], R20 ;  /* 0x0001801401007387 */ /* 0x000fe80000100a00 */
[----:B------:R-:W-:Y:S04]  /*78fb0*/  STL.64 [R1+0x188], R22 ;  /* 0x0001881601007387 */ /* 0x000fe80000100a00 */
[----:B------:R-:W3:Y:S04]  /*78fc0*/  LDL.LU R28, [R1+0x4a58] ;  /* 0x004a5800011c7983 */ /* 0x000ee80000300800 */
[----:B------:R0:W-:Y:S04]  /*78fd0*/  STL.64 [R1+0x4940], R24 ;  /* 0x0049401801007387 */ /* 0x0001e80000100a00 */
[----:B----4-:R-:W-:Y:S04]  /*78fe0*/  STL.64 [R1+0x4918], R10 ;  /* 0x0049180a01007387 */ /* 0x010fe80000100a00 */
[----:B------:R-:W-:Y:S04]  /*78ff0*/  STL.64 [R1+0x4910], R8 ;  /* 0x0049100801007387 */ /* 0x000fe80000100a00 */
[----:B------:R1:W4:Y:S01]  /*79000*/  LDSM.16.MT88.4 R20, [R19+UR5+0x42400] ;  /* 0x042400051314783b */ /* 0x0003220008004200 */
[----:B0-----:R-:W-:-:S02]  /*79010*/  IMAD.MOV.U32 R24, RZ, RZ, R17 ;  /* 0x000000ffff187224 */ /* 0x001fc400078e0011 */
[----:B------:R-:W-:-:S05]  /*79020*/  IMAD.MOV.U32 R25, RZ, RZ, R16 ;  /* 0x000000ffff197224 */ /* 0x000fca00078e0010 */
[----:B------:R0:W-:Y:S04]  /*79030*/  STL.64 [R1+0x4958], R24 ;  /* 0x0049581801007387 */ /* 0x0001e80000100a00 */
[----:B------:R-:W3:Y:S04]  /*79040*/  LDL.LU R16, [R1+0x2b0] ;  /* 0x0002b00001107983 */ /* 0x000ee80000300800 */
[----:B------:R-:W3:Y:S04]  /*79050*/  LDL.LU R17, [R1+0x2b4] ;  /* 0x0002b40001117983 */ /* 0x000ee80000300800 */
[----:B------:R-:W3:Y:S04]  /*79060*/  LDL.LU R18, [R1+0x2b8] ;  /* 0x0002b80001127983 */ /* 0x000ee80000300800 */
[----:B-1----:R-:W3:Y:S01]  /*79070*/  LDL.LU R19, [R1+0x2bc] ;  /* 0x0002bc0001137983 */ /* 0x002ee20000300800 */
[----:B------:R-:W-:-:S02]  /*79080*/  IMAD.MOV.U32 R0, RZ, RZ, R12 ;  /* 0x000000ffff007224 */ /* 0x000fc400078e000c */
[----:B0-----:R-:W-:Y:S02]  /*79090*/  IMAD.MOV.U32 R24, RZ, RZ, R29 ;  /* 0x000000ffff187224 */ /* 0x001fe400078e001d */
[----:B------:R-:W-:Y:S01]  /*790a0*/  IMAD.MOV.U32 R25, RZ, RZ, R3 ;  /* 0x000000ffff197224 */ /* 0x000fe200078e0003 */
[----:B------:R-:W3:Y:S04]  /*790b0*/  LDL.LU R29, [R1+0x4a54] ;  /* 0x004a5400011d7983 */ /* 0x000ee80000300800 */
[----:B------:R-:W3:Y:S04]  /*790c0*/  LDL.LU R3, [R1+0x4a50] ;  /* 0x004a500001037983 */ /* 0x000ee80000300800 */
[----:B------:R2:W-:Y:S04]  /*790d0*/  STL.64 [R1+0x4970], R24 ;  /* 0x0049701801007387 */ /* 0x0005e80000100a00 */
[----:B------:R-:W3:Y:S04]  /*790e0*/  LDL.LU R12, [R1+0xd0] ;  /* 0x0000d000010c7983 */ /* 0x000ee80000300800 */
[----:B------:R-:W3:Y:S04]  /*790f0*/  LDL.LU R13, [R1+0xd4] ;  /* 0x0000d400010d7983 */ /* 0x000ee80000300800 */
[----:B------:R-:W3:Y:S04]  /*79100*/  LDL.LU R14, [R1+0xd8] ;  /* 0x0000d800010e7983 */ /* 0x000ee80000300800 */
[----:B------:R-:W3:Y:S01]  /*79110*/  LDL.LU R15, [R1+0xdc] ;  /* 0x0000dc00010f7983 */ /* 0x000ee20000300800 */
[----:B--2---:R-:W-:-:S02]  /*79120*/  IMAD.MOV.U32 R24, RZ, RZ, R7 ;  /* 0x000000ffff187224 */ /* 0x004fc400078e0007 */
[----:B------:R-:W-:Y:S01]  /*79130*/  IMAD.MOV.U32 R25, RZ, RZ, R6 ;  /* 0x000000ffff197224 */ /* 0x000fe200078e0006 */
[----:B------:R-:W2:Y:S04]  /*79140*/  LDL.LU R7, [R1+0x4a4c] ;  /* 0x004a4c0001077983 */ /* 0x000ea80000300800 */
[----:B------:R-:W2:Y:S04]  /*79150*/  LDL.LU R6, [R1+0x4a48] ;  /* 0x004a480001067983 */ /* 0x000ea80000300800 */
[----:B------:R-:W-:Y:S04]  /*79160*/  STL.64 [R1+0x4988], R24 ;  /* 0x0049881801007387 */ /* 0x000fe80000100a00 */
[----:B---3--:R-:W-:Y:S04]  /*79170*/  STL.64 [R1+0x4950], R14 ;  /* 0x0049500e01007387 */ /* 0x008fe80000100a00 */
[----:B------:R0:W-:Y:S04]  /*79180*/  STL.64 [R1+0x4948], R12 ;  /* 0x0049480c01007387 */ /* 0x0001e80000100a00 */
        /* <DEDUP_REMOVED lines=40> */
[----:B------:R-:W2:Y:S04]  /*79410*/  LDL.LU R6, [R1+0x4a28] ;  /* 0x004a280001067983 */ /* 0x000ea80000300800 */
[----:B------:R4:W-:Y:S02]  /*79420*/  STL.64 [R1+0x49e8], R24 ;  /* 0x0049e81801007387 */ /* 0x0009e40000100a00 */
        /* <DEDUP_REMOVED lines=35> */
[----:B0-----:R-:W4:Y:S04]  /*79660*/  LDL.LU R12, [R1+0x170] ;  /* 0x00017000010c7983 */ /* 0x001f280000300800 */
[----:B------:R-:W4:Y:S04]  /*79670*/  LDL.LU R13, [R1+0x174] ;  /* 0x00017400010d7983 */ /* 0x000f280000300800 */
[----:B------:R-:W4:Y:S04]  /*79680*/  LDL.LU R14, [R1+0x178] ;  /* 0x00017800010e7983 */ /* 0x000f280000300800 */
[----:B------:R-:W4:Y:S04]  /*79690*/  LDL.LU R15, [R1+0x17c] ;  /* 0x00017c00010f7983 */ /* 0x000f280000300800 */
[----:B------:R-:W-:Y:S04]  /*796a0*/  STL.64 [R1+0x48f8], R18 ;  /* 0x0048f81201007387 */ /* 0x000fe80000100a00 */
[----:B------:R0:W-:Y:S04]  /*796b0*/  STL.64 [R1+0x48f0], R16 ;  /* 0x0048f01001007387 */ /* 0x0001e80000100a00 */
[----:B------:R-:W2:Y:S04]  /*796c0*/  LDL.LU R8, [R1+0xc0] ;  /* 0x0000c00001087983 */ /* 0x000ea80000300800 */
[----:B------:R-:W2:Y:S04]  /*796d0*/  LDL.LU R9, [R1+0xc4] ;  /* 0x0000c40001097983 */ /* 0x000ea80000300800 */
[----:B------:R-:W2:Y:S04]  /*796e0*/  LDL.LU R10, [R1+0xc8] ;  /* 0x0000c800010a7983 */ /* 0x000ea80000300800 */
[----:B------:R-:W2:Y:S01]  /*796f0*/  LDL.LU R11, [R1+0xcc] ;  /* 0x0000cc00010b7983 */ /* 0x000ea20000300800 */
[----:B0-----:R-:W-:-:S03]  /*79700*/  IMAD.MOV.U32 R16, RZ, RZ, R26 ;  /* 0x000000ffff107224 */ /* 0x001fc600078e001a */
[----:B------:R0:W-:Y:S04]  /*79710*/  STL [R1+0x4798], R20 ;  /* 0x0047981401007387 */ /* 0x0001e80000100800 */
[----:B------:R1:W-:Y:S04]  /*79720*/  STL [R1+0x4794], R21 ;  /* 0x0047941501007387 */ /* 0x0003e80000100800 */
[----:B------:R3:W-:Y:S04]  /*79730*/  STL [R1+0x4790], R22 ;  /* 0x0047901601007387 */ /* 0x0007e80000100800 */
[----:B------:R3:W-:Y:S04]  /*79740*/  STL [R1+0x478c], R23 ;  /* 0x00478c1701007387 */ /* 0x0007e80000100800 */
[----:B0-----:R-:W2:Y:S04]  /*79750*/  LDL.LU R20, [R1+0xe0] ;  /* 0x0000e00001147983 */ /* 0x001ea80000300800 */
[----:B-1----:R-:W2:Y:S04]  /*79760*/  LDL.LU R21, [R1+0xe4] ;  /* 0x0000e40001157983 */ /* 0x002ea80000300800 */
[----:B---3--:R-:W2:Y:S04]  /*79770*/  LDL.LU R22, [R1+0xe8] ;  /* 0x0000e80001167983 */ /* 0x008ea80000300800 */
[----:B------:R-:W2:Y:S01]  /*79780*/  LDL.LU R23, [R1+0xec] ;  /* 0x0000ec0001177983 */ /* 0x000ea20000300800 */
[----:B----4-:R-:W-:Y:S03]  /*79790*/  HMMA.16816.F32.BF16 R24, R4, R24, R12 ;  /* 0x000000180418723c */ /* 0x010fe6000004180c */
[----:B------:R-:W3:Y:S04]  /*797a0*/  LDL.LU.64 R14, [R1+0x4a10] ;  /* 0x004a1000010e7983 */ /* 0x000ee80000300a00 */
[----:B------:R-:W3:-:S12]  /*797b0*/  LDL.LU.64 R12, [R1+0x4a08] ;  /* 0x004a0800010c7983 */ /* 0x000ed80000300a00 */
        /* <DEDUP_REMOVED lines=50> */
[----:B0-----:R-:W2:Y:S02]  /*79ae0*/  LDL.LU.64 R24, [R1+0x4940] ;  /* 0x0049400001187983 */ /* 0x001ea40000300a00 */
[----:B--2---:R-:W-:-:S15]  /*79af0*/  HMMA.16816.F32.BF16 R24, R4, R24, R20 ;  /* 0x000000180418723c */ /* 0x004fde0000041814 */
[----:B------:R-:W-:-:S04]  /*79b00*/  NOP ;  /* 0x0000000000007918 */ /* 0x000fc80000000000 */
[----:B------:R-:W-:Y:S01]  /*79b10*/  IMAD.MOV.U32 R21, RZ, RZ, R26 ;  /* 0x000000ffff157224 */ /* 0x000fe200078e001a */
[----:B------:R0:W-:Y:S01]  /*79b20*/  STL [R1+0xe0], R24 ;  /* 0x0000e01801007387 */ /* 0x0001e20000100800 */
[----:B------:R-:W-:Y:S02]  /*79b30*/  IMAD.MOV.U32 R22, RZ, RZ, R27 ;  /* 0x000000ffff167224 */ /* 0x000fe400078e001b */
[----:B------:R-:W-:Y:S01]  /*79b40*/  IMAD.MOV.U32 R20, RZ, RZ, R25 ;  /* 0x000000ffff147224 */ /* 0x000fe200078e0019 */
[----:B------:R-:W2:Y:S04]  /*79b50*/  LDL.LU.64 R26, [R1+0x4938] ;  /* 0x00493800011a7983 */ /* 0x000ea80000300a00 */
[----:B0-----:R-:W3:Y:S04]  /*79b60*/  LDL.LU.64 R24, [R1+0x4930] ;  /* 0x0049300001187983 */ /* 0x001ee80000300a00 */
[----:B------:R-:W-:Y:S04]  /*79b70*/  STL [R1+0x47a4], R22 ;  /* 0x0047a41601007387 */ /* 0x000fe80000100800 */
[----:B------:R-:W-:Y:S04]  /*79b80*/  STL [R1+0x47a0], R21 ;  /* 0x0047a01501007387 */ /* 0x000fe80000100800 */
[----:B------:R0:W-:Y:S04]  /*79b90*/  STL [R1+0x479c], R20 ;  /* 0x00479c1401007387 */ /* 0x0001e80000100800 */
[----:B0-----:R-:W4:Y:S04]  /*79ba0*/  LDL.LU R20, [R1+0xa0] ;  /* 0x0000a00001147983 */ /* 0x001f280000300800 */
[----:B------:R-:W4:Y:S04]  /*79bb0*/  LDL.LU R21, [R1+0xa4] ;  /* 0x0000a40001157983 */ /* 0x000f280000300800 */
[----:B------:R-:W4:Y:S04]  /*79bc0*/  LDL.LU R22, [R1+0xa8] ;  /* 0x0000a80001167983 */ /* 0x000f280000300800 */
[----:B------:R-:W4:Y:S01]  /*79bd0*/  LDL.LU R23, [R1+0xac] ;  /* 0x0000ac0001177983 */ /* 0x000f220000300800 */
[----:B---3--:R-:W-:-:S15]  /*79be0*/  HMMA.16816.F32.BF16 R12, R4, R24, R12 ;  /* 0x00000018040c723c */ /* 0x008fde000004180c */
[----:B------:R-:W-:-:S04]  /*79bf0*/  NOP ;  /* 0x0000000000007918 */ /* 0x000fc80000000000 */
[----:B------:R-:W-:Y:S04]  /*79c00*/  STL.64 [R1+0xd0], R12 ;  /* 0x0000d00c01007387 */ /* 0x000fe80000100a00 */
[----:B------:R0:W-:Y:S04]  /*79c10*/  STL.64 [R1+0xd8], R14 ;  /* 0x0000d80e01007387 */ /* 0x0001e80000100a00 */
[----:B0-----:R-:W3:Y:S04]  /*79c20*/  LDL.LU.64 R14, [R1+0x4928] ;  /* 0x00492800010e7983 */ /* 0x001ee80000300a00 */
[----:B------:R-:W3:Y:S04]  /*79c30*/  LDL.LU.64 R12, [R1+0x4920] ;  /* 0x00492000010c7983 */ /* 0x000ee80000300a00 */
[----:B--2---:R0:W-:Y:S04]  /*79c40*/  STL.64 [R1+0x4900], R26 ;  /* 0x0049001a01007387 */ /* 0x0041e80000100a00 */
[----:B------:R-:W2:Y:S04]  /*79c50*/  LDL.LU R24, [R1+0x2c0] ;  /* 0x0002c00001187983 */ /* 0x000ea80000300800 */
[----:B------:R-:W2:Y:S01]  /*79c60*/  LDL.LU R25, [R1+0x2c4] ;  /* 0x0002c40001197983 */ /* 0x000ea20000300800 */
[----:B------:R-:W-:-:S03]  /*79c70*/  IMAD.MOV.U32 R17, RZ, RZ, R2 ;  /* 0x000000ffff117224 */ /* 0x000fc600078e0002 */
[----:B0-----:R-:W2:Y:S04]  /*79c80*/  LDL.LU R26, [R1+0x2c8] ;  /* 0x0002c800011a7983 */ /* 0x001ea80000300800 */
[----:B------:R-:W2:Y:S01]  /*79c90*/  LDL.LU R27, [R1+0x2cc] ;  /* 0x0002cc00011b7983 */ /* 0x000ea20000300800 */
[----:B---3--:R-:W-:-:S15]  /*79ca0*/  HMMA.16816.F32.BF16 R8, R4, R12, R8 ;  /* 0x0000000c0408723c */ /* 0x008fde0000041808 */
[----:B------:R-:W-:-:S04]  /*79cb0*/  NOP ;  /* 0x0000000000007918 */ /* 0x000fc80000000000 */
[----:B------:R-:W-:Y:S04]  /*79cc0*/  STL.64 [R1+0xc0], R8 ;  /* 0x0000c00801007387 */ /* 0x000fe80000100a00 */
[----:B------:R0:W-:Y:S01]  /*79cd0*/  STL [R1+0xc8], R10 ;  /* 0x0000c80a01007387 */ /* 0x0001e20000100800 */
[----:B------:R-:W-:-:S03]  /*79ce0*/  IMAD.MOV.U32 R2, RZ, RZ, R11 ;  /* 0x000000ffff027224 */ /* 0x000fc600078e000b */
[----:B0-----:R-:W3:Y:S04]  /*79cf0*/  LDL.LU.64 R10, [R1+0x4918] ;  /* 0x00491800010a7983 */ /* 0x001ee80000300a00 */
[----:B------:R-:W4:Y:S01]  /*79d00*/  LDL.LU.64 R8, [R1+0x4910] ;  /* 0x0049100001087983 */ /* 0x000f220000300a00 */
[----:B--2---:R-:W-:Y:S03]  /*79d10*/  HMMA.16816.F32.BF16 R16, R4, R16, R24 ;  /* 0x000000100410723c */ /* 0x004fe60000041818 */
[----:B------:R0:W-:-:S15]  /*79d20*/  STL [R1+0x475c], R2 ;  /* 0x00475c0201007387 */ /* 0x0001de0000100800 */
[----:B------:R-:W-:Y:S01]  /*79d30*/  NOP ;  /* 0x0000000000007918 */ /* 0x000fe20000000000 */
[----:B0-----:R-:W-:Y:S01]  /*79d40*/  IMAD.MOV.U32 R2, RZ, RZ, R18 ;  /* 0x000000ffff027224 */ /* 0x001fe200078e0012 */
[----:B----4-:R-:W-:-:S15]  /*79d50*/  HMMA.16816.F32.BF16 R20, R4, R8, R20 ;  /* 0x000000080414723c */ /* 0x010fde0000041814 */
[----:B------:R-:W-:-:S04]  /*79d60*/  NOP ;  /* 0x0000000000007918 */ /* 0x000fc80000000000 */
[----:B------:R-:W-:Y:S04]  /*79d70*/  STL [R1+0xa4], R21 ;  /* 0x0000a41501007387 */ /* 0x000fe80000100800 */
[----:B------:R0:W-:Y:S02]  /*79d80*/  STL.64 [R1+0xa8], R22 ;  /* 0x0000a81601007387 */ /* 0x0001e40000100a00 */
[----:B0-----:R-:W-:Y:S02]  /*79d90*/  IMAD.MOV.U32 R23, RZ, RZ, R20 ;  /* 0x000000ffff177224 */ /* 0x001fe400078e0014 */
[----:B------:R-:W-:Y:S02]  /*79da0*/  IMAD.MOV.U32 R20, RZ, RZ, R14 ;  /* 0x000000ffff147224 */ /* 0x000fe400078e000e */
[----:B------:R-:W-:Y:S01]  /*79db0*/  IMAD.MOV.U32 R21, RZ, RZ, R15 ;  /* 0x000000ffff157224 */ /* 0x000fe200078e000f */
[----:B------:R-:W-:Y:S04]  /*79dc0*/  STL [R1+0x47a8], R23 ;  /* 0x0047a81701007387 */ /* 0x000fe80000100800 */
[----:B------:R-:W2:Y:S04]  /*79dd0*/  LDL.LU R14, [R1+0x490c] ;  /* 0x00490c00010e7983 */ /* 0x000ea80000300800 */
[----:B------:R-:W2:Y:S04]  /*79de0*/  LDL.LU R15, [R1+0x4908] ;  /* 0x00490800010f7983 */ /* 0x000ea80000300800 */
[----:B------:R-:W4:Y:S04]  /*79df0*/  LDL.LU.64 R26, [R1+0x4900] ;  /* 0x00490000011a7983 */ /* 0x000f280000300a00 */
[----:B------:R-:W-:Y:S04]  /*79e00*/  STL.64 [R1+0x2c0], R16 ;  /* 0x0002c01001007387 */ /* 0x000fe80000100a00 */
[----:B------:R0:W-:Y:S04]  /*79e10*/  STL [R1+0x2cc], R19 ;  /* 0x0002cc1301007387 */ /* 0x0001e80000100800 */
[----:B0-----:R-:W2:Y:S04]  /*79e20*/  LDL.LU.64 R18, [R1+0x48f8] ;  /* 0x0048f80001127983 */ /* 0x001ea80000300a00 */
[----:B------:R-:W2:Y:S04]  /*79e30*/  LDL.LU.64 R16, [R1+0x48f0] ;  /* 0x0048f00001107983 */ /* 0x000ea80000300a00 */
[----:B------:R-:W-:Y:S01]  /*79e40*/  STL [R1+0x4788], R2 ;  /* 0x0047880201007387 */ /* 0x000fe20000100800 */
[----:B--2---:R-:W-:Y:S03]  /*79e50*/  HMMA.16816.F32.BF16 R20, R4, R20, R16 ;  /* 0x000000140414723c */ /* 0x004fe60000041810 */
[----:B------:R-:W2:Y:S04]  /*79e60*/  LDL.LU.64 R18, [R1+0x48e8] ;  /* 0x0048e80001127983 */ /* 0x000ea80000300a00 */
[----:B------:R-:W2:-:S12]  /*79e70*/  LDL.LU.64 R16, [R1+0x48e0] ;  /* 0x0048e00001107983 */ /* 0x000e980000300a00 */
[----:B------:R-:W-:Y:S02]  /*79e80*/  IMAD.MOV.U32 R25, RZ, RZ, R20 ;  /* 0x000000ffff197224 */ /* 0x000fe400078e0014 */
[----:B------:R-:W-:Y:S02]  /*79e90*/  IMAD.MOV.U32 R24, RZ, RZ, R21 ;  /* 0x000000ffff187224 */ /* 0x000fe400078e0015 */
[----:B------:R-:W-:Y:S01]  /*79ea0*/  IMAD.MOV.U32 R13, RZ, RZ, R22 ;  /* 0x000000ffff0d7224 */ /* 0x000fe200078e0016 */
[----:B------:R-:W2:Y:S01]  /*79eb0*/  LDL.LU R20, [R1+0x290] ;  /* 0x0002900001147983 */ /* 0x000ea20000300800 */
[----:B----4-:R-:W-:-:S03]  /*79ec0*/  IMAD.MOV.U32 R21, RZ, RZ, R26 ;  /* 0x000000ffff157224 */ /* 0x010fc600078e001a */
[----:B------:R-:W4:Y:S01]  /*79ed0*/  LDL.LU R26, [R1+0x48dc] ;  /* 0x0048dc00011a7983 */ /* 0x000f220000300800 */
[----:B------:R-:W-:-:S03]  /*79ee0*/  IMAD.MOV.U32 R22, RZ, RZ, R27 ;  /* 0x000000ffff167224 */ /* 0x000fc600078e001b */
[----:B------:R-:W4:Y:S01]  /*79ef0*/  LDL.LU R27, [R1+0x48d8] ;  /* 0x0048d800011b7983 */ /* 0x000f220000300800 */
[----:B------:R-:W-:-:S03]  /*79f00*/  IMAD.MOV.U32 R12, RZ, RZ, R23 ;  /* 0x000000ffff0c7224 */ /* 0x000fc600078e0017 */
[----:B------:R-:W2:Y:S04]  /*79f10*/  LDL.LU R23, [R1+0x29c] ;  /* 0x00029c0001177983 */ /* 0x000ea80000300800 */
[----:B------:R-:W-:Y:S04]  /*79f20*/  STL.64 [R1+0x4828], R14 ;  /* 0x0048280e01007387 */ /* 0x000fe80000100a00 */
[----:B------:R0:W-:Y:S02]  /*79f30*/  STL.64 [R1+0x4820], R12 ;  /* 0x0048200c01007387 */ /* 0x0001e40000100a00 */
[----:B0-----:R-:W-:-:S02]  /*79f40*/  IMAD.MOV.U32 R12, RZ, RZ, R0 ;  /* 0x000000ffff0c7224 */ /* 0x001fc400078e0000 */
[----:B---3--:R-:W-:Y:S01]  /*79f50*/  IMAD.MOV.U32 R13, RZ, RZ, R10 ;  /* 0x000000ffff0d7224 */ /* 0x008fe200078e000a */
[----:B------:R-:W3:Y:S04]  /*79f60*/  LDL.LU R0, [R1+0x48d4] ;  /* 0x0048d40001007983 */ /* 0x000ee80000300800 */
[----:B------:R-:W2:Y:S04]  /*79f70*/  LDL.LU R10, [R1+0x48d0] ;  /* 0x0048d000010a7983 */ /* 0x000ea80000300800 */
[----:B------:R0:W-:Y:S04]  /*79f80*/  STL [R1+0x467c], R24 ;  /* 0x00467c1801007387 */ /* 0x0001e80000100800 */
[----:B------:R1:W-:Y:S04]  /*79f90*/  STL [R1+0x4678], R25 ;  /* 0x0046781901007387 */ /* 0x0003e80000100800 */
[----:B----4-:R4:W-:Y:S04]  /*79fa0*/  STL.64 [R1+0x4830], R26 ;  /* 0x0048301a01007387 */ /* 0x0109e80000100a00 */
[----:B0-----:R-:W2:Y:S04]  /*79fb0*/  LDL.LU R24, [R1+0x2a0] ;  /* 0x0002a00001187983 */ /* 0x001ea80000300800 */
[----:B-1----:R-:W2:Y:S04]  /*79fc0*/  LDL.LU R25, [R1+0x2a4] ;  /* 0x0002a40001197983 */ /* 0x002ea80000300800 */
[----:B----4-:R-:W2:Y:S04]  /*79fd0*/  LDL.LU R26, [R1+0x2a8] ;  /* 0x0002a800011a7983 */ /* 0x010ea80000300800 */
[----:B------:R-:W2:Y:S02]  /*79fe0*/  LDL.LU R27, [R1+0x2ac] ;  /* 0x0002ac00011b7983 */ /* 0x000ea40000300800 */
[----:B--2---:R-:W-:-:S15]  /*79ff0*/  HMMA.16816.F32.BF16 R4, R4, R12, R24 ;  /* 0x0000000c0404723c */ /* 0x004fde0000041818 */
[----:B------:R-:W-:-:S04]  /*7a000*/  NOP ;  /* 0x0000000000007918 */ /* 0x000fc80000000000 */
[----:B------:R-:W-:Y:S01]  /*7a010*/  IMAD.MOV.U32 R9, RZ, RZ, R6 ;  /* 0x000000ffff097224 */ /* 0x000fe200078e0006 */
[----:B------:R-:W-:Y:S01]  /*7a020*/  STL.64 [R1+0x2a0], R4 ;  /* 0x0002a00401007387 */ /* 0x000fe20000100a00 */
[----:B------:R-:W-:-:S03]  /*7a030*/  IMAD.MOV.U32 R8, RZ, RZ, R7 ;  /* 0x000000ffff087224 */ /* 0x000fc600078e0007 */
[----:B------:R-:W2:Y:S04]  /*7a040*/  LDL.LU.64 R6, [R1+0x58] ;  /* 0x0000580001067983 */ /* 0x000ea80000300a00 */
[----:B--2---:R0:W-:Y:S04]  /*7a050*/  STL.64 [R1+0x4880], R6 ;  /* 0x0048800601007387 */ /* 0x0041e80000100a00 */
[----:B0-----:R-:W2:Y:S04]  /*7a060*/  LDL.LU.64 R6, [R1+0x68] ;  /* 0x0000680001067983 */ /* 0x001ea80000300a00 */
[----:B--2---:R0:W-:Y:S04]  /*7a070*/  STL.64 [R1+0x4888], R6 ;  /* 0x0048880601007387 */ /* 0x0041e80000100a00 */
[----:B0-----:R-:W2:Y:S04]  /*7a080*/  LDL.LU.64 R6, [R1+0x78] ;  /* 0x0000780001067983 */ /* 0x001ea80000300a00 */
[----:B--2---:R0:W-:Y:S04]  /*7a090*/  STL.64 [R1+0x4890], R6 ;  /* 0x0048900601007387 */ /* 0x0041e80000100a00 */
[----:B------:R-:W2:Y:S04]  /*7a0a0*/  LDL.LU R4, [R1+0x280] ;  /* 0x0002800001047983 */ /* 0x000ea80000300800 */
[----:B------:R-:W2:Y:S04]  /*7a0b0*/  LDL.LU R5, [R1+0x284] ;  /* 0x0002840001057983 */ /* 0x000ea80000300800 */
[----:B0-----:R-:W4:Y:S01]  /*7a0c0*/  LDL.LU R6, [R1+0x288] ;  /* 0x0002880001067983 */ /* 0x001f220000300800 */
[----:B------:R-:W-:-:S03]  /*7a0d0*/  IMAD.MOV.U32 R7, RZ, RZ, R10 ;  /* 0x000000ffff077224 */ /* 0x000fc600078e000a */
[----:B------:R-:W2:Y:S01]  /*7a0e0*/  LDL.LU R10, [R1+0x48cc] ;  /* 0x0048cc00010a7983 */ /* 0x000ea20000300800 */
[----:B------:R-:W-:-:S03]  /*7a0f0*/  IMAD.MOV.U32 R24, RZ, RZ, R11 ;  /* 0x000000ffff187224 */ /* 0x000fc600078e000b */
[----:B----4-:R0:W-:Y:S04]  /*7a100*/  STL.64 [R1+0x48b0], R6 ;  /* 0x0048b00601007387 */ /* 0x0101e80000100a00 */
[----:B--2---:R-:W-:Y:S04]  /*7a110*/  STL.64 [R1+0x48a8], R4 ;  /* 0x0048a80401007387 */ /* 0x004fe80000100a00 */
[----:B0-----:R-:W2:Y:S04]  /*7a120*/  LDL.LU.64 R6, [R1+0x98] ;  /* 0x0000980001067983 */ /* 0x001ea80000300a00 */
[----:B------:R-:W4:Y:S04]  /*7a130*/  LDL.LU R11, [R1+0x48c8] ;  /* 0x0048c800010b7983 */ /* 0x000f280000300800 */
[----:B------:R-:W3:Y:S04]  /*7a140*/  LDL.LU R25, [R1+0x244] ;  /* 0x0002440001197983 */ /* 0x000ee80000300800 */
[----:B------:R-:W3:Y:S04]  /*7a150*/  LDL.LU R26, [R1+0x248] ;  /* 0x00024800011a7983 */ /* 0x000ee80000300800 */
[----:B------:R-:W3:Y:S01]  /*7a160*/  LDL.LU R27, [R1+0x24c] ;  /* 0x00024c00011b7983 */ /* 0x000ee20000300800 */
[----:B--2---:R-:W-:Y:S03]  /*7a170*/  HMMA.16816.F32.BF16 R20, R16, R6, R20 ;  /* 0x000000061014723c */ /* 0x004fe60000041814 */
[----:B---3--:R0:W-:Y:S04]  /*7a180*/  STL.64 [R1+0x48a0], R26 ;  /* 0x0048a01a01007387 */ /* 0x0081e80000100a00 */
[----:B------:R-:W-:Y:S04]  /*7a190*/  STL.64 [R1+0x4898], R24 ;  /* 0x0048981801007387 */ /* 0x000fe80000100a00 */
[----:B0-----:R-:W2:Y:S04]  /*7a1a0*/  LDL.LU.64 R26, [R1+0x88] ;  /* 0x00008800011a7983 */ /* 0x001ea80000300a00 */
[----:B------:R-:W3:Y:S04]  /*7a1b0*/  LDL.LU.64 R14, [R1+0x48] ;  /* 0x00004800010e7983 */ /* 0x000ee80000300a00 */
[----:B----4-:R-:W-:Y:S04]  /*7a1c0*/  STL.64 [R1+0x4818], R10 ;  /* 0x0048180a01007387 */ /* 0x010fe80000100a00 */
[----:B------:R0:W-:Y:S02]  /*7a1d0*/  STL.64 [R1+0x4810], R8 ;  /* 0x0048100801007387 */ /* 0x0001e40000100a00 */
[----:B0-----:R-:W-:-:S02]  /*7a1e0*/  IMAD.MOV.U32 R8, RZ, RZ, R0 ;  /* 0x000000ffff087224 */ /* 0x001fc400078e0000 */
[----:B------:R-:W-:Y:S01]  /*7a1f0*/  IMAD.MOV.U32 R9, RZ, RZ, R3 ;  /* 0x000000ffff097224 */ /* 0x000fe200078e0003 */
[----:B------:R-:W4:Y:S04]  /*7a200*/  LDL.LU R0, [R1+0x48c4] ;  /* 0x0048c40001007983 */ /* 0x000f280000300800 */
[----:B------:R-:W3:Y:S01]  /*7a210*/  LDL.LU R3, [R1+0x48c0] ;  /* 0x0048c00001037983 */ /* 0x000ee20000300800 */
[----:B------:R-:W-:Y:S02]  /*7a220*/  IMAD.MOV.U32 R10, RZ, RZ, R29 ;  /* 0x000000ffff0a7224 */ /* 0x000fe400078e001d */
[----:B------:R-:W-:Y:S01]  /*7a230*/  IMAD.MOV.U32 R11, RZ, RZ, R28 ;  /* 0x000000ffff0b7224 */ /* 0x000fe200078e001c */
[----:B------:R-:W3:Y:S04]  /*7a240*/  LDL.LU R29, [R1+0x48bc] ;  /* 0x0048bc00011d7983 */ /* 0x000ee80000300800 */
[----:B------:R-:W3:Y:S04]  /*7a250*/  LDL.LU R28, [R1+0x48b8] ;  /* 0x0048b800011c7983 */ /* 0x000ee80000300800 */
[----:B------:R0:W-:Y:S04]  /*7a260*/  STL.64 [R1+0x290], R20 ;  /* 0x0002901401007387 */ /* 0x0001e80000100a00 */
[----:B------:R4:W-:Y:S01]  /*7a270*/  STL.64 [R1+0x298], R22 ;  /* 0x0002981601007387 */ /* 0x0009e20000100a00 */
[----:B0-----:R-:W-:-:S02]  /*7a280*/  IMAD.MOV.U32 R21, RZ, RZ, R6 ;  /* 0x000000ffff157224 */ /* 0x001fc400078e0006 */
[----:B------:R-:W-:Y:S02]  /*7a290*/  IMAD.MOV.U32 R20, RZ, RZ, R7 ;  /* 0x000000ffff147224 */ /* 0x000fe400078e0007 */
[----:B------:R-:W3:Y:S04]  /*7a2a0*/  LDL.LU.64 R6, [R1+0x48b0] ;  /* 0x0048b00001067983 */ /* 0x000ee80000300a00 */
[----:B------:R-:W3:Y:S04]  /*7a2b0*/  LDL.LU.64 R4, [R1+0x48a8] ;  /* 0x0048a80001047983 */ /* 0x000ee80000300a00 */
[----:B------:R-:W-:Y:S04]  /*7a2c0*/  STL [R1+0x47b0], R20 ;  /* 0x0047b01401007387 */ /* 0x000fe80000100800 */
[----:B------:R0:W-:Y:S01]  /*7a2d0*/  STL [R1+0x47ac], R21 ;  /* 0x0047ac1501007387 */ /* 0x0001e20000100800 */
[----:B--2---:R-:W-:-:S02]  /*7a2e0*/  IMAD.MOV.U32 R2, RZ, RZ, R26 ;  /* 0x000000ffff027224 */ /* 0x004fc400078e001a */
[----:B----4-:R-:W-:Y:S02]  /*7a2f0*/  IMAD.MOV.U32 R23, RZ, RZ, R0 ;  /* 0x000000ffff177224 */ /* 0x010fe400078e0000 */
[----:B------:R-:W-:Y:S02]  /*7a300*/  IMAD.MOV.U32 R0, RZ, RZ, R27 ;  /* 0x000000ffff007224 */ /* 0x000fe400078e001b */
[----:B---3--:R-:W-:Y:S01]  /*7a310*/  IMAD.MOV.U32 R22, RZ, RZ, R3 ;  /* 0x000000ffff167224 */ /* 0x008fe200078e0003 */
[----:B------:R-:W-:Y:S01]  /*7a320*/  HMMA.16816.F32.BF16 R4, R16, R26, R4 ;  /* 0x0000001a1004723c */ /* 0x000fe20000041804 */
[----:B------:R-:W2:Y:S01]  /*7a330*/  LDL.LU.64 R26, [R1+0x48a0] ;  /* 0x0048a000011a7983 */ /* 0x000ea20000300a00 */
[----:B0-----:R-:W-:-:S03]  /*7a340*/  IMAD.MOV.U32 R21, RZ, RZ, R28 ;  /* 0x000000ffff157224 */ /* 0x001fc600078e001c */
[----:B------:R-:W2:-:S14]  /*7a350*/  LDL.LU.64 R24, [R1+0x4898] ;  /* 0x0048980001187983 */ /* 0x000e9c0000300a00 */
[----:B------:R-:W-:Y:S01]  /*7a360*/  IMAD.MOV.U32 R28, RZ, RZ, R6 ;  /* 0x000000ffff1c7224 */ /* 0x000fe200078e0006 */
[----:B------:R-:W-:Y:S01]  /*7a370*/  STL [R1+0x280], R4 ;  /* 0x0002800401007387 */ /* 0x000fe20000100800 */
[----:B------:R-:W-:-:S03]  /*7a380*/  IMAD.MOV.U32 R3, RZ, RZ, R7 ;  /* 0x000000ffff037224 */ /* 0x000fc600078e0007 */
[----:B------:R-:W3:Y:S01]  /*7a390*/  LDL.LU.64 R6, [R1+0x4890] ;  /* 0x0048900001067983 */ /* 0x000ee20000300a00 */
[----:B------:R-:W-:Y:S02]  /*7a3a0*/  IMAD.MOV.U32 R20, RZ, RZ, R29 ;  /* 0x000000ffff147224 */ /* 0x000fe400078e001d */
[----:B------:R-:W-:Y:S01]  /*7a3b0*/  IMAD.MOV.U32 R29, RZ, RZ, R5 ;  /* 0x000000ffff1d7224 */ /* 0x000fe200078e0005 */
[----:B------:R-:W-:Y:S04]  /*7a3c0*/  STL [R1+0x47c4], R3 ;  /* 0x0047c40301007387 */ /* 0x000fe80000100800 */
[----:B------:R-:W-:Y:S04]  /*7a3d0*/  STL [R1+0x47c0], R28 ;  /* 0x0047c01c01007387 */ /* 0x000fe80000100800 */
[----:B------:R-:W-:Y:S04]  /*7a3e0*/  STL [R1+0x47bc], R29 ;  /* 0x0047bc1d01007387 */ /* 0x000fe80000100800 */
[----:B------:R-:W-:Y:S04]  /*7a3f0*/  STL [R1+0x47b8], R0 ;  /* 0x0047b80001007387 */ /* 0x000fe80000100800 */
[----:B------:R-:W-:Y:S01]  /*7a400*/  STL [R1+0x47b4], R2 ;  /* 0x0047b40201007387 */ /* 0x000fe20000100800 */
[----:B---3--:R-:W-:-:S15]  /*7a410*/  HMMA.16816.F32.BF16 R20, R16, R6, R20 ;  /* 0x000000061014723c */ /* 0x008fde0000041814 */
[----:B------:R-:W-:-:S04]  /*7a420*/  NOP ;  /* 0x0000000000007918 */ /* 0x000fc80000000000 */
[----:B------:R-:W-:Y:S04]  /*7a430*/  STL.64 [R1+0x270], R20 ;  /* 0x0002701401007387 */ /* 0x000fe80000100a00 */
[----:B------:R0:W-:Y:S02]  /*7a440*/  STL.64 [R1+0x278], R22 ;  /* 0x0002781601007387 */ /* 0x0001e40000100a00 */
[----:B0-----:R-:W-:Y:S02]  /*7a450*/  IMAD.MOV.U32 R22, RZ, RZ, R7 ;  /* 0x000000ffff167224 */ /* 0x001fe400078e0007 */
[----:B------:R-:W-:Y:S02]  /*7a460*/  IMAD.MOV.U32 R23, RZ, RZ, R6 ;  /* 0x000000ffff177224 */ /* 0x000fe400078e0006 */
[----:B------:R-:W3:Y:S04]  /*7a470*/  LDL.LU.64 R6, [R1+0x4888] ;  /* 0x0048880001067983 */ /* 0x000ee80000300a00 */
[----:B------:R0:W-:Y:S04]  /*7a480*/  STL [R1+0x47cc], R22 ;  /* 0x0047cc1601007387 */ /* 0x0001e80000100800 */
[----:B------:R1:W-:Y:S04]  /*7a490*/  STL [R1+0x47c8], R23 ;  /* 0x0047c81701007387 */ /* 0x0003e80000100800 */
[----:B------:R-:W3:Y:S04]  /*7a4a0*/  LDL.LU R20, [R1+0x260] ;  /* 0x0002600001147983 */ /* 0x000ee80000300800 */
[----:B------:R-:W3:Y:S04]  /*7a4b0*/  LDL.LU R21, [R1+0x264] ;  /* 0x0002640001157983 */ /* 0x000ee80000300800 */
[----:B0-----:R-:W3:Y:S04]  /*7a4c0*/  LDL.LU R22, [R1+0x268] ;  /* 0x0002680001167983 */ /* 0x001ee80000300800 */
[----:B-1----:R-:W3:Y:S02]  /*7a4d0*/  LDL.LU R23, [R1+0x26c] ;  /* 0x00026c0001177983 */ /* 0x002ee40000300800 */
[----:B---3--:R-:W-:-:S15]  /*7a4e0*/  HMMA.16816.F32.BF16 R20, R16, R6, R20 ;  /* 0x000000061014723c */ /* 0x008fde0000041814 */
[----:B------:R-:W-:-:S04]  /*7a4f0*/  NOP ;  /* 0x0000000000007918 */ /* 0x000fc80000000000 */
[----:B------:R0:W-:Y:S04]  /*7a500*/  STL.64 [R1+0x260], R20 ;  /* 0x0002601401007387 */ /* 0x0001e80000100a00 */
[----:B------:R-:W-:Y:S01]  /*7a510*/  STL.64 [R1+0x268], R22 ;  /* 0x0002681601007387 */ /* 0x000fe20000100a00 */
[----:B0-----:R-:W-:Y:S02]  /*7a520*/  IMAD.MOV.U32 R20, RZ, RZ, R6 ;  /* 0x000000ffff147224 */ /* 0x001fe400078e0006 */
[----:B------:R-:W-:Y:S02]  /*7a530*/  IMAD.MOV.U32 R21, RZ, RZ, R7 ;  /* 0x000000ffff157224 */ /* 0x000fe400078e0007 */
[----:B------:R-:W3:Y:S04]  /*7a540*/  LDL.LU.64 R6, [R1+0x4880] ;  /* 0x0048800001067983 */ /* 0x000ee80000300a00 */
[----:B------:R-:W-:Y:S04]  /*7a550*/  STL [R1+0x47d4], R21 ;  /* 0x0047d41501007387 */ /* 0x000fe80000100800 */
[----:B------:R-:W-:Y:S01]  /*7a560*/  STL [R1+0x47d0], R20 ;  /* 0x0047d01401007387 */ /* 0x000fe20000100800 */
[----:B---3--:R-:W-:Y:S01]  /*7a570*/  HMMA.16816.F32.BF16 R8, R16, R6, R8 ;  /* 0x000000061008723c */ /* 0x008fe20000041808 */
[----:B------:R-:W-:-:S02]  /*7a580*/  IMAD.MOV.U32 R0, RZ, RZ, R6 ;  /* 0x000000ffff007224 */ /* 0x000fc400078e0006 */
[----:B------:R-:W-:-:S05]  /*7a590*/  IMAD.MOV.U32 R2, RZ, RZ, R7 ;  /* 0x000000ffff027224 */ /* 0x000fca00078e0007 */
[----:B--2---:R-:W-:Y:S11]  /*7a5a0*/  HMMA.16816.F32.BF16 R4, R16, R14, R24 ;  /* 0x0000000e1004723c */ /* 0x004ff60000041818 */
[----:B------:R0:W-:Y:S04]  /*7a5b0*/  STL.64 [R1+0x250], R8 ;  /* 0x0002500801007387 */ /* 0x0001e80000100a00 */
[----:B------:R1:W-:Y:S04]  /*7a5c0*/  STL.64 [R1+0x258], R10 ;  /* 0x0002580a01007387 */ /* 0x0003e80000100a00 */
[----:B------:R-:W-:Y:S04]  /*7a5d0*/  STL [R1+0x47dc], R2 ;  /* 0x0047dc0201007387 */ /* 0x000fe80000100800 */
[----:B------:R-:W-:Y:S04]  /*7a5e0*/  STL [R1+0x47d8], R0 ;  /* 0x0047d80001007387 */ /* 0x000fe80000100800 */
[----:B------:R-:W-:Y:S04]  /*7a5f0*/  STL.64 [R1+0x240], R4 ;  /* 0x0002400401007387 */ /* 0x000fe80000100a00 */
[----:B------:R-:W-:Y:S04]  /*7a600*/  STL.64 [R1+0x248], R6 ;  /* 0x0002480601007387 */ /* 0x000fe80000100a00 */
[----:B0-----:R-:W2:Y:S04]  /*7a610*/  LDL.LU R8, [R1+0x1c0] ;  /* 0x0001c00001087983 */ /* 0x001ea80000300800 */
[----:B------:R-:W2:Y:S04]  /*7a620*/  LDL.LU R9, [R1+0x1c4] ;  /* 0x0001c40001097983 */ /* 0x000ea80000300800 */
[----:B-1----:R-:W3:Y:S04]  /*7a630*/  LDL.LU R10, [R1+0x1c8] ;  /* 0x0001c800010a7983 */ /* 0x002ee80000300800 */
[----:B------:R-:W3:Y:S04]  /*7a640*/  LDL.LU R11, [R1+0x1cc] ;  /* 0x0001cc00010b7983 */ /* 0x000ee80000300800 */
        /* <DEDUP_REMOVED lines=10> */
[----:B---3--:R0:W-:Y:S04]  /*7a6f0*/  STL.64 [R1+0x4850], R10 ;  /* 0x0048500a01007387 */ /* 0x0081e80000100a00 */
[----:B--2---:R-:W-:Y:S04]  /*7a700*/  STL.64 [R1+0x4848], R8 ;  /* 0x0048480801007387 */ /* 0x004fe80000100a00 */
[----:B0-----:R-:W2:Y:S04]  /*7a710*/  LDL.LU.64 R10, [R1+0x18] ;  /* 0x00001800010a7983 */ /* 0x001ea80000300a00 */
[----:B--2---:R0:W-:Y:S04]  /*7a720*/  STL.64 [R1+0x4860], R10 ;  /* 0x0048600a01007387 */ /* 0x0041e80000100a00 */
[----:B0-----:R-:W2:Y:S04]  /*7a730*/  LDL.LU.64 R10, [R1+0x28] ;  /* 0x00002800010a7983 */ /* 0x001ea80000300a00 */
[----:B--2---:R0:W-:Y:S04]  /*7a740*/  STL.64 [R1+0x4878], R10 ;  /* 0x0048780a01007387 */ /* 0x0041e80000100a00 */
[----:B0-----:R-:W4:Y:S04]  /*7a750*/  LDL.LU.64 R10, [R1+0x38] ;  /* 0x00003800010a7983 */ /* 0x001f280000300a00 */
[----:B------:R-:W2:Y:S04]  /*7a760*/  LDL.LU.64 R26, [R1+0x8] ;  /* 0x00000800011a7983 */ /* 0x000ea80000300a00 */
[----:B--2---:R0:W-:Y:S04]  /*7a770*/  STL.64 [R1+0x4858], R26 ;  /* 0x0048581a01007387 */ /* 0x0041e80000100a00 */
[----:B------:R-:W2:Y:S04]  /*7a780*/  LDL.LU R24, [R1+0x200] ;  /* 0x0002000001187983 */ /* 0x000ea80000300800 */
[----:B------:R-:W2:Y:S04]  /*7a790*/  LDL.LU R25, [R1+0x204] ;  /* 0x0002040001197983 */ /* 0x000ea80000300800 */
[----:B0-----:R-:W3:Y:S04]  /*7a7a0*/  LDL.LU R26, [R1+0x208] ;  /* 0x00020800011a7983 */ /* 0x001ee80000300800 */
[----:B------:R-:W3:Y:S01]  /*7a7b0*/  LDL.LU R27, [R1+0x20c] ;  /* 0x00020c00011b7983 */ /* 0x000ee20000300800 */
[----:B------:R-:W-:-:S02]  /*7a7c0*/  IMAD.MOV.U32 R28, RZ, RZ, R14 ;  /* 0x000000ffff1c7224 */ /* 0x000fc400078e000e */
[----:B------:R-:W-:Y:S01]  /*7a7d0*/  IMAD.MOV.U32 R29, RZ, RZ, R15 ;  /* 0x000000ffff1d7224 */ /* 0x000fe200078e000f */
[----:B---3--:R-:W-:Y:S04]  /*7a7e0*/  STL.64 [R1+0x4870], R26 ;  /* 0x0048701a01007387 */ /* 0x008fe80000100a00 */
[----:B--2---:R0:W-:Y:S04]  /*7a7f0*/  STL.64 [R1+0x4868], R24 ;  /* 0x0048681801007387 */ /* 0x0041e80000100a00 */
[----:B0-----:R-:W2:Y:S04]  /*7a800*/  LDL.LU R24, [R1+0x220] ;  /* 0x0002200001187983 */ /* 0x001ea80000300800 */
[----:B------:R-:W2:Y:S04]  /*7a810*/  LDL.LU R25, [R1+0x224] ;  /* 0x0002240001197983 */ /* 0x000ea80000300800 */
[----:B------:R-:W2:Y:S04]  /*7a820*/  LDL.LU R26, [R1+0x228] ;  /* 0x00022800011a7983 */ /* 0x000ea80000300800 */
[----:B------:R-:W2:Y:S04]  /*7a830*/  LDL.LU R27, [R1+0x22c] ;  /* 0x00022c00011b7983 */ /* 0x000ea80000300800 */
[----:B------:R-:W3:Y:S04]  /*7a840*/  LDL.LU R12, [R1+0x1d0] ;  /* 0x0001d000010c7983 */ /* 0x000ee80000300800 */
[----:B------:R-:W3:Y:S04]  /*7a850*/  LDL.LU R13, [R1+0x1d4] ;  /* 0x0001d400010d7983 */ /* 0x000ee80000300800 */
[----:B------:R-:W3:Y:S04]  /*7a860*/  LDL.LU R14, [R1+0x1d8] ;  /* 0x0001d800010e7983 */ /* 0x000ee80000300800 */
[----:B------:R-:W3:Y:S04]  /*7a870*/  LDL.LU R15, [R1+0x1dc] ;  /* 0x0001dc00010f7983 */ /* 0x000ee80000300800 */
[----:B------:R-:W2:Y:S04]  /*7a880*/  LDL.LU R4, [R1+0x190] ;  /* 0x0001900001047983 */ /* 0x000ea80000300800 */
[----:B------:R-:W2:Y:S04]  /*7a890*/  LDL.LU R5, [R1+0x194] ;  /* 0x0001940001057983 */ /* 0x000ea80000300800 */
[----:B------:R-:W2:Y:S04]  /*7a8a0*/  LDL.LU R6, [R1+0x198] ;  /* 0x0001980001067983 */ /* 0x000ea80000300800 */
[----:B------:R-:W2:Y:S01]  /*7a8b0*/  LDL.LU R7, [R1+0x19c] ;  /* 0x00019c0001077983 */ /* 0x000ea20000300800 */
[----:B----4-:R-:W-:Y:S03]  /*7a8c0*/  HMMA.16816.F32.BF16 R20, R16, R10, R20 ;  /* 0x0000000a1014723c */ /* 0x010fe60000041814 */
[----:B--2---:R0:W-:Y:S04]  /*7a8d0*/  STL.64 [R1+0x47f0], R6 ;  /* 0x0047f00601007387 */ /* 0x0041e80000100a00 */
[----:B------:R1:W-:Y:S04]  /*7a8e0*/  STL.64 [R1+0x47e8], R4 ;  /* 0x0047e80401007387 */ /* 0x0003e80000100a00 */
[----:B0-----:R-:W2:Y:S01]  /*7a8f0*/  LDL.LU.64 R6, [R1+0xb8] ;  /* 0x0000b80001067983 */ /* 0x001ea20000300a00 */
[----:B------:R-:W-:-:S03]  /*7a900*/  IMAD.MOV.U32 R3, RZ, RZ, R11 ;  /* 0x000000ffff037224 */ /* 0x000fc600078e000b */
[----:B--2---:R0:W-:Y:S04]  /*7a910*/  STL.64 [R1+0x4808], R6 ;  /* 0x0048080601007387 */ /* 0x0041e80000100a00 */
[----:B-1----:R-:W2:Y:S04]  /*7a920*/  LDL.LU R4, [R1+0x1b0] ;  /* 0x0001b00001047983 */ /* 0x002ea80000300800 */
[----:B------:R-:W2:Y:S04]  /*7a930*/  LDL.LU R5, [R1+0x1b4] ;  /* 0x0001b40001057983 */ /* 0x000ea80000300800 */
[----:B0-----:R-:W2:Y:S04]  /*7a940*/  LDL.LU R6, [R1+0x1b8] ;  /* 0x0001b80001067983 */ /* 0x001ea80000300800 */
[----:B------:R-:W2:Y:S04]  /*7a950*/  LDL.LU R7, [R1+0x1bc] ;  /* 0x0001bc0001077983 */ /* 0x000ea80000300800 */
[----:B------:R-:W-:Y:S04]  /*7a960*/  STL [R1+0x47e0], R28 ;  /* 0x0047e01c01007387 */ /* 0x000fe80000100800 */
[----:B------:R-:W-:Y:S04]  /*7a970*/  STL.64 [R1+0x230], R20 ;  /* 0x0002301401007387 */ /* 0x000fe80000100a00 */
[----:B------:R0:W-:Y:S02]  /*7a980*/  STL.64 [R1+0x238], R22 ;  /* 0x0002381601007387 */ /* 0x0001e40000100a00 */
[----:B0-----:R-:W-:-:S02]  /*7a990*/  IMAD.MOV.U32 R23, RZ, RZ, R10 ;  /* 0x000000ffff177224 */ /* 0x001fc400078e000a */
        /* <DEDUP_REMOVED lines=18> */
[----:B------:R-:W4:Y:S04]  /*7aac0*/  LDL.LU.64 R8, [R1+0x4848] ;  /* 0x0048480001087983 */ /* 0x000f280000300a00 */
[----:B------:R-:W-:Y:S04]  /*7aad0*/  STL.64 [R1+0x4800], R22 ;  /* 0x0048001601007387 */ /* 0x000fe80000100a00 */
[----:B------:R0:W-:Y:S04]  /*7aae0*/  STL.64 [R1+0x47f8], R20 ;  /* 0x0047f81401007387 */ /* 0x0001e80000100a00 */
[----:B0-----:R-:W2:Y:S04]  /*7aaf0*/  LDL.LU R20, [R1+0x1a0] ;  /* 0x0001a00001147983 */ /* 0x001ea80000300800 */
[----:B------:R-:W2:Y:S04]  /*7ab00*/  LDL.LU R21, [R1+0x1a4] ;  /* 0x0001a40001157983 */ /* 0x000ea80000300800 */
[----:B------:R-:W2:Y:S04]  /*7ab10*/  LDL.LU R22, [R1+0x1a8] ;  /* 0x0001a80001167983 */ /* 0x000ea80000300800 */
[----:B------:R-:W2:Y:S01]  /*7ab20*/  LDL.LU R23, [R1+0x1ac] ;  /* 0x0001ac0001177983 */ /* 0x000ea20000300800 */
        /* <DEDUP_REMOVED lines=8> */
[----:B------:R-:W3:Y:S02]  /*7abb0*/  LDL.LU.64 R26, [R1+0x4830] ;  /* 0x00483000011a7983 */ /* 0x000ee40000300a00 */
[----:B---3--:R-:W-:-:S15]  /*7abc0*/  HMMA.16816.F32.BF16 R12, R16, R26, R12 ;  /* 0x0000001a100c723c */ /* 0x008fde000004180c */
[----:B------:R-:W-:-:S04]  /*7abd0*/  NOP ;  /* 0x0000000000007918 */ /* 0x000fc80000000000 */
[----:B------:R-:W-:Y:S04]  /*7abe0*/  STL.64 [R1+0x1f0], R12 ;  /* 0x0001f00c01007387 */ /* 0x000fe80000100a00 */
[----:B------:R0:W-:Y:S04]  /*7abf0*/  STL.64 [R1+0x1f8], R14 ;  /* 0x0001f80e01007387 */ /* 0x0001e80000100a00 */
[----:B0-----:R-:W4:Y:S04]  /*7ac00*/  LDL.LU.64 R14, [R1+0x4828] ;  /* 0x00482800010e7983 */ /* 0x001f280000300a00 */
[----:B------:R-:W3:Y:S01]  /*7ac10*/  LDL.LU.64 R12, [R1+0x4820] ;  /* 0x00482000010c7983 */ /* 0x000ee20000300a00 */
[----:B----4-:R-:W-:-:S15]  /*7ac20*/  HMMA.16816.F32.BF16 R8, R16, R14, R8 ;  /* 0x0000000e1008723c */ /* 0x010fde0000041808 */
[----:B------:R-:W-:-:S04]  /*7ac30*/  NOP ;  /* 0x0000000000007918 */ /* 0x000fc80000000000 */
[----:B------:R-:W-:Y:S04]  /*7ac40*/  STL.64 [R1+0x2d0], R8 ;  /* 0x0002d00801007387 */ /* 0x000fe80000100a00 */
[----:B------:R0:W-:Y:S04]  /*7ac50*/  STL.64 [R1+0x2d8], R10 ;  /* 0x0002d80a01007387 */ /* 0x0001e80000100a00 */
[----:B0-----:R-:W2:Y:S04]  /*7ac60*/  LDL.LU.64 R10, [R1+0x4818] ;  /* 0x00481800010a7983 */ /* 0x001ea80000300a00 */
[----:B------:R-:W4:Y:S04]  /*7ac70*/  LDL.LU.64 R8, [R1+0x4810] ;  /* 0x0048100001087983 */ /* 0x000f280000300a00 */
[----:B------:R0:W-:Y:S04]  /*7ac80*/  STL.64 [R1+0x4688], R14 ;  /* 0x0046880e01007387 */ /* 0x0001e80000100a00 */
[----:B---3--:R-:W-:Y:S04]  /*7ac90*/  STL.64 [R1+0x4680], R12 ;  /* 0x0046800c01007387 */ /* 0x008fe80000100a00 */
[----:B0-----:R-:W3:Y:S01]  /*7aca0*/  LDL.LU.64 R14, [R1+0x218] ;  /* 0x00021800010e7983 */ /* 0x001ee20000300a00 */
[----:B--2---:R-:W-:-:S15]  /*7acb0*/  HMMA.16816.F32.BF16 R4, R16, R10, R4 ;  /* 0x0000000a1004723c */ /* 0x004fde0000041804 */
[----:B------:R-:W-:-:S04]  /*7acc0*/  NOP ;  /* 0x0000000000007918 */ /* 0x000fc80000000000 */
[----:B------:R-:W-:Y:S04]  /*7acd0*/  STL.64 [R1+0x1d0], R4 ;  /* 0x0001d00401007387 */ /* 0x000fe80000100a00 */
[----:B------:R0:W-:Y:S04]  /*7ace0*/  STL.64 [R1+0x1d8], R6 ;  /* 0x0001d80601007387 */ /* 0x0001e80000100a00 */
[----:B0-----:R-:W2:Y:S04]  /*7acf0*/  LDL.LU.64 R6, [R1+0x4808] ;  /* 0x0048080001067983 */ /* 0x001ea80000300a00 */
[----:B------:R-:W-:Y:S04]  /*7ad00*/  STL.64 [R1+0x4698], R10 ;  /* 0x0046980a01007387 */ /* 0x000fe80000100a00 */
[----:B----4-:R0:W-:Y:S04]  /*7ad10*/  STL.64 [R1+0x4690], R8 ;  /* 0x0046900801007387 */ /* 0x0101e80000100a00 */
        /* <DEDUP_REMOVED lines=12> */
[----:B------:R-:W2:Y:S04]  /*7ade0*/  LDL.LU.64 R6, [R1+0x47f0] ;  /* 0x0047f00001067983 */ /* 0x000ea80000300a00 */
[----:B------:R-:W2:Y:S04]  /*7adf0*/  LDL.LU.64 R4, [R1+0x47e8] ;  /* 0x0047e80001047983 */ /* 0x000ea80000300a00 */
[----:B------:R0:W-:Y:S04]  /*7ae00*/  STL.64 [R1+0x46a8], R26 ;  /* 0x0046a81a01007387 */ /* 0x0001e80000100a00 */
[----:B------:R-:W-:Y:S04]  /*7ae10*/  STL.64 [R1+0x46a0], R24 ;  /* 0x0046a01801007387 */ /* 0x000fe80000100a00 */
[----:B0-----:R-:W2:Y:S01]  /*7ae20*/  LDL.LU.64 R26, [R1+0x1e8] ;  /* 0x0001e800011a7983 */ /* 0x001ea20000300a00 */
[C---:B---3--:R-:W-:Y:S08]  /*7ae30*/  HMMA.16816.F32.BF16 R8, R16.reuse, R14, R8 ;  /* 0x0000000e1008723c */ /* 0x048ff00000041808 */
[----:B--2---:R-:W-:-:S15]  /*7ae40*/  HMMA.16816.F32.BF16 R4, R16, R26, R4 ;  /* 0x0000001a1004723c */ /* 0x004fde0000041804 */
[----:B------:R-:W-:-:S04]  /*7ae50*/  NOP ;  /* 0x0000000000007918 */ /* 0x000fc80000000000 */
[----:B------:R-:W-:Y:S04]  /*7ae60*/  STL.64 [R1+0x1b0], R4 ;  /* 0x0001b00401007387 */ /* 0x000fe80000100a00 */
[----:B------:R0:W-:Y:S04]  /*7ae70*/  STL.64 [R1+0x1b8], R6 ;  /* 0x0001b80601007387 */ /* 0x0001e80000100a00 */
[----:B------:R-:W-:Y:S04]  /*7ae80*/  STL.64 [R1+0x190], R8 ;  /* 0x0001900801007387 */ /* 0x000fe80000100a00 */
[----:B------:R1:W-:Y:S04]  /*7ae90*/  STL.64 [R1+0x198], R10 ;  /* 0x0001980a01007387 */ /* 0x0003e80000100a00 */
[----:B------:R-:W2:Y:S04]  /*7aea0*/  LDL.LU R12, [R1+0xd0] ;  /* 0x0000d000010c7983 */ /* 0x000ea80000300800 */
[----:B------:R-:W2:Y:S01]  /*7aeb0*/  LDL.LU R13, [R1+0xd4] ;  /* 0x0000d400010d7983 */ /* 0x000ea20000300800 */
[----:B0-----:R-:W-:-:S02]  /*7aec0*/  IMAD.MOV.U32 R7, RZ, RZ, R14 ;  /* 0x000000ffff077224 */ /* 0x001fc400078e000e */
[----:B------:R-:W-:Y:S01]  /*7aed0*/  IMAD.MOV.U32 R6, RZ, RZ, R15 ;  /* 0x000000ffff067224 */ /* 0x000fe200078e000f */
[----:B------:R-:W3:Y:S04]  /*7aee0*/  LDL.LU R14, [R1+0xd8] ;  /* 0x0000d800010e7983 */ /* 0x000ee80000300800 */
[----:B------:R-:W3:Y:S01]  /*7aef0*/  LDL.LU R15, [R1+0xdc] ;  /* 0x0000dc00010f7983 */ /* 0x000ee20000300800 */
[----:B-1----:R-:W-:Y:S02]  /*7af00*/  IMAD.MOV.U32 R10, RZ, RZ, R28 ;  /* 0x000000ffff0a7224 */ /* 0x002fe400078e001c */
[----:B------:R-:W-:Y:S01]  /*7af10*/  IMAD.MOV.U32 R11, RZ, RZ, R2 ;  /* 0x000000ffff0b7224 */ /* 0x000fe200078e0002 */
[----:B---3--:R0:W-:Y:S04]  /*7af20*/  STL.64 [R1+0x46b8], R14 ;  /* 0x0046b80e01007387 */ /* 0x0081e80000100a00 */
[----:B--2---:R-:W-:Y:S04]  /*7af30*/  STL.64 [R1+0x46b0], R12 ;  /* 0x0046b00c01007387 */ /* 0x004fe80000100a00 */
[----:B------:R-:W2:Y:S04]  /*7af40*/  LDL.LU R28, [R1+0x47e0] ;  /* 0x0047e000011c7983 */ /* 0x000ea80000300800 */
[----:B------:R-:W3:Y:S04]  /*7af50*/  LDL.LU R2, [R1+0x47dc] ;  /* 0x0047dc0001027983 */ /* 0x000ee80000300800 */
[----:B------:R1:W-:Y:S01]  /*7af60*/  STL.64 [R1+0x46c0], R10 ;  /* 0x0046c00a01007387 */ /* 0x0003e20000100a00 */
[----:B0-----:R-:W-:-:S02]  /*7af70*/  IMAD.MOV.U32 R14, RZ, RZ, R0 ;  /* 0x000000ffff0e7224 */ /* 0x001fc400078e0000 */
[----:B----4-:R-:W-:Y:S01]  /*7af80*/  IMAD.MOV.U32 R15, RZ, RZ, R21 ;  /* 0x000000ffff0f7224 */ /* 0x010fe200078e0015 */
[----:B------:R-:W4:Y:S04]  /*7af90*/  LDL.LU R0, [R1+0x47d8] ;  /* 0x0047d80001007983 */ /* 0x000f280000300800 */
[----:B------:R-:W2:Y:S04]  /*7afa0*/  LDL.LU R21, [R1+0x47d4] ;  /* 0x0047d40001157983 */ /* 0x000ea80000300800 */
[----:B------:R0:W-:Y:S04]  /*7afb0*/  STL.64 [R1+0x46c8], R14 ;  /* 0x0046c80e01007387 */ /* 0x0001e80000100a00 */
[----:B------:R-:W2:Y:S04]  /*7afc0*/  LDL.LU R8, [R1+0xf0] ;  /* 0x0000f00001087983 */ /* 0x000ea80000300800 */
[----:B------:R-:W2:Y:S04]  /*7afd0*/  LDL.LU R9, [R1+0xf4] ;  /* 0x0000f40001097983 */ /* 0x000ea80000300800 */
[----:B-1----:R-:W2:Y:S04]  /*7afe0*/  LDL.LU R10, [R1+0xf8] ;  /* 0x0000f800010a7983 */ /* 0x002ea80000300800 */
[----:B------:R-:W2:Y:S01]  /*7aff0*/  LDL.LU R11, [R1+0xfc] ;  /* 0x0000fc00010b7983 */ /* 0x000ea20000300800 */
[----:B0-----:R-:W-:-:S02]  /*7b000*/  IMAD.MOV.U32 R14, RZ, RZ, R20 ;  /* 0x000000ffff0e7224 */ /* 0x001fc400078e0014 */
[----:B------:R-:W-:Y:S01]  /*7b010*/  IMAD.MOV.U32 R15, RZ, RZ, R22 ;  /* 0x000000ffff0f7224 */ /* 0x000fe200078e0016 */
[----:B--2---:R-:W-:Y:S04]  /*7b020*/  STL.64 [R1+0x46d8], R10 ;  /* 0x0046d80a01007387 */ /* 0x004fe80000100a00 */
[----:B------:R0:W-:Y:S04]  /*7b030*/  STL.64 [R1+0x46d0], R8 ;  /* 0x0046d00801007387 */ /* 0x0001e80000100a00 */
[----:B------:R-:W2:Y:S04]  /*7b040*/  LDL.LU R20, [R1+0x47d0] ;  /* 0x0047d00001147983 */ /* 0x000ea80000300800 */
[----:B------:R-:W2:Y:S04]  /*7b050*/  LDL.LU R22, [R1+0x47cc] ;  /* 0x0047cc0001167983 */ /* 0x000ea80000300800 */
[----:B------:R1:W-:Y:S04]  /*7b060*/  STL.64 [R1+0x46e0], R14 ;  /* 0x0046e00e01007387 */ /* 0x0003e80000100a00 */
[----:B0-----:R-:W2:Y:S04]  /*7b070*/  LDL.LU R8, [R1+0x100] ;  /* 0x0001000001087983 */ /* 0x001ea80000300800 */
[----:B------:R-:W2:Y:S04]  /*7b080*/  LDL.LU R9, [R1+0x104] ;  /* 0x0001040001097983 */ /* 0x000ea80000300800 */
[----:B------:R-:W2:Y:S04]  /*7b090*/  LDL.LU R10, [R1+0x108] ;  /* 0x00010800010a7983 */ /* 0x000ea80000300800 */
[----:B------:R-:W2:Y:S01]  /*7b0a0*/  LDL.LU R11, [R1+0x10c] ;  /* 0x00010c00010b7983 */ /* 0x000ea20000300800 */
[----:B-1----:R-:W-:-:S02]  /*7b0b0*/  IMAD.MOV.U32 R14, RZ, RZ, R23 ;  /* 0x000000ffff0e7224 */ /* 0x002fc400078e0017 */
        /* <DEDUP_REMOVED lines=13> */
[----:B------:R-:W-:Y:S04]  /*7b190*/  STL.64 [R1+0x4700], R8 ;  /* 0x0047000801007387 */ /* 0x000fe80000100a00 */
[----:B------:R-:W2:Y:S04]  /*7b1a0*/  LDL.LU R28, [R1+0x47c0] ;  /* 0x0047c000011c7983 */ /* 0x000ea80000300800 */
[----:B------:R-:W2:Y:S04]  /*7b1b0*/  LDL.LU R29, [R1+0x47bc] ;  /* 0x0047bc00011d7983 */ /* 0x000ea80000300800 */
[----:B------:R4:W-:Y:S02]  /*7b1c0*/  STL.64 [R1+0x4710], R14 ;  /* 0x0047100e01007387 */ /* 0x0009e40000100a00 */
[----:B----4-:R-:W-:-:S02]  /*7b1d0*/  IMAD.MOV.U32 R14, RZ, RZ, R0 ;  /* 0x000000ffff0e7224 */ /* 0x010fc400078e0000 */
[----:B---3--:R-:W-:Y:S01]  /*7b1e0*/  IMAD.MOV.U32 R15, RZ, RZ, R2 ;  /* 0x000000ffff0f7224 */ /* 0x008fe200078e0002 */
[----:B------:R-:W3:Y:S04]  /*7b1f0*/  LDL.LU R0, [R1+0x47b8] ;  /* 0x0047b80001007983 */ /* 0x000ee80000300800 */
[----:B------:R-:W4:Y:S04]  /*7b200*/  LDL.LU R2, [R1+0x47b4] ;  /* 0x0047b40001027983 */ /* 0x000f280000300800 */
[----:B------:R0:W-:Y:S04]  /*7b210*/  STL.64 [R1+0x4728], R14 ;  /* 0x0047280e01007387 */ /* 0x0001e80000100a00 */
[----:B------:R-:W2:Y:S04]  /*7b220*/  LDL.LU R8, [R1+0x120] ;  /* 0x0001200001087983 */ /* 0x000ea80000300800 */
[----:B------:R-:W2:Y:S04]  /*7b230*/  LDL.LU R9, [R1+0x124] ;  /* 0x0001240001097983 */ /* 0x000ea80000300800 */
[----:B------:R-:W2:Y:S04]  /*7b240*/  LDL.LU R10, [R1+0x128] ;  /* 0x00012800010a7983 */ /* 0x000ea80000300800 */
[----:B------:R-:W2:Y:S01]  /*7b250*/  LDL.LU R11, [R1+0x12c] ;  /* 0x00012c00010b7983 */ /* 0x000ea20000300800 */
[----:B0-----:R-:W-:-:S02]  /*7b260*/  IMAD.MOV.U32 R14, RZ, RZ, R20 ;  /* 0x000000ffff0e7224 */ /* 0x001fc400078e0014 */
[----:B------:R-:W-:Y:S01]  /*7b270*/  IMAD.MOV.U32 R15, RZ, RZ, R21 ;  /* 0x000000ffff0f7224 */ /* 0x000fe200078e0015 */
[----:B------:R-:W3:Y:S04]  /*7b280*/  LDL.LU R20, [R1+0x47b0] ;  /* 0x0047b00001147983 */ /* 0x000ee80000300800 */
[----:B------:R-:W3:Y:S04]  /*7b290*/  LDL.LU R21, [R1+0x47ac] ;  /* 0x0047ac0001157983 */ /* 0x000ee80000300800 */
[----:B------:R0:W-:Y:S02]  /*7b2a0*/  STL.64 [R1+0x4740], R14 ;  /* 0x0047400e01007387 */ /* 0x0001e40000100a00 */
[----:B0-----:R-:W-:-:S02]  /*7b2b0*/  IMAD.MOV.U32 R14, RZ, RZ, R23 ;  /* 0x000000ffff0e7224 */ /* 0x001fc400078e0017 */
[----:B------:R-:W-:Y:S01]  /*7b2c0*/  IMAD.MOV.U32 R15, RZ, RZ, R22 ;  /* 0x000000ffff0f7224 */ /* 0x000fe200078e0016 */
[----:B--2---:R-:W-:Y:S04]  /*7b2d0*/  STL.64 [R1+0x4720], R10 ;  /* 0x0047200a01007387 */ /* 0x004fe80000100a00 */
[----:B------:R0:W-:Y:S04]  /*7b2e0*/  STL.64 [R1+0x4718], R8 ;  /* 0x0047180801007387 */ /* 0x0001e80000100a00 */
[----:B0-----:R-:W2:Y:S04]  /*7b2f0*/  LDL.LU R8, [R1+0x130] ;  /* 0x0001300001087983 */ /* 0x001ea80000300800 */
[----:B------:R-:W2:Y:S04]  /*7b300*/  LDL.LU R9, [R1+0x134] ;  /* 0x0001340001097983 */ /* 0x000ea80000300800 */
[----:B------:R-:W2:Y:S04]  /*7b310*/  LDL.LU R10, [R1+0x138] ;  /* 0x00013800010a7983 */ /* 0x000ea80000300800 */
[----:B------:R-:W2:Y:S04]  /*7b320*/  LDL.LU R11, [R1+0x13c] ;  /* 0x00013c00010b7983 */ /* 0x000ea80000300800 */
[----:B------:R-:W2:Y:S04]  /*7b330*/  LDL.LU R23, [R1+0x47a8] ;  /* 0x0047a80001177983 */ /* 0x000ea80000300800 */
[----:B------:R-:W2:Y:S04]  /*7b340*/  LDL.LU R22, [R1+0x47a4] ;  /* 0x0047a40001167983 */ /* 0x000ea80000300800 */
[----:B------:R0:W-:Y:S04]  /*7b350*/  STL.64 [R1+0x4760], R14 ;  /* 0x0047600e01007387 */ /* 0x0001e80000100a00 */
[----:B------:R-:W2:Y:S04]  /*7b360*/  LDL.LU R12, [R1+0x160] ;  /* 0x00016000010c7983 */ /* 0x000ea80000300800 */
[----:B------:R-:W2:Y:S04]  /*7b370*/  LDL.LU R13, [R1+0x164] ;  /* 0x00016400010d7983 */ /* 0x000ea80000300800 */
[----:B0-----:R-:W2:Y:S04]  /*7b380*/  LDL.LU R14, [R1+0x168] ;  /* 0x00016800010e7983 */ /* 0x001ea80000300800 */
[----:B------:R-:W2:Y:S04]  /*7b390*/  LDL.LU R15, [R1+0x16c] ;  /* 0x00016c00010f7983 */ /* 0x000ea80000300800 */
[----:B--2---:R3:W-:Y:S04]  /*7b3a0*/  STL.64 [R1+0x4770], R14 ;  /* 0x0047700e01007387 */ /* 0x0047e80000100a00 */
[----:B------:R-:W-:Y:S01]  /*7b3b0*/  STL.64 [R1+0x4768], R12 ;  /* 0x0047680c01007387 */ /* 0x000fe20000100a00 */
[----:B---3--:R-:W-:-:S02]  /*7b3c0*/  IMAD.MOV.U32 R14, RZ, RZ, R21 ;  /* 0x000000ffff0e7224 */ /* 0x008fc400078e0015 */
[----:B------:R-:W-:Y:S01]  /*7b3d0*/  IMAD.MOV.U32 R15, RZ, RZ, R20 ;  /* 0x000000ffff0f7224 */ /* 0x000fe200078e0014 */
[----:B------:R-:W2:Y:S04]  /*7b3e0*/  LDL.LU R21, [R1+0x47a0] ;  /* 0x0047a00001157983 */ /* 0x000ea80000300800 */
[----:B------:R-:W3:Y:S04]  /*7b3f0*/  LDL.LU R20, [R1+0x479c] ;  /* 0x00479c0001147983 */ /* 0x000ee80000300800 */
        /* <DEDUP_REMOVED lines=12> */
[----:B------:R-:W-:-:S02]  /*7b4c0*/  IMAD.MOV.U32 R5, RZ, RZ, R26 ;  /* 0x000000ffff057224 */ /* 0x000fc400078e001a */
[----:B---3--:R-:W-:Y:S02]  /*7b4d0*/  IMAD.MOV.U32 R25, RZ, RZ, R20 ;  /* 0x000000ffff197224 */ /* 0x008fe400078e0014 */
[----:B------:R-:W-:Y:S02]  /*7b4e0*/  IMAD.MOV.U32 R4, RZ, RZ, R27 ;  /* 0x000000ffff047224 */ /* 0x000fe400078e001b */
[----:B------:R-:W-:Y:S02]  /*7b4f0*/  IMAD.MOV.U32 R26, RZ, RZ, R21 ;  /* 0x000000ffff1a7224 */ /* 0x000fe400078e0015 */
[----:B------:R-:W-:Y:S02]  /*7b500*/  IMAD.MOV.U32 R27, RZ, RZ, R22 ;  /* 0x000000ffff1b7224 */ /* 0x000fe400078e0016 */
[----:B------:R-:W-:Y:S01]  /*7b510*/  IMAD.MOV.U32 R16, RZ, RZ, R23 ;  /* 0x000000ffff107224 */ /* 0x000fe200078e0017 */
[----:B--2---:R-:W-:Y:S04]  /*7b520*/  STL.64 [R1+0x4780], R10 ;  /* 0x0047800a01007387 */ /* 0x004fe80000100a00 */
[----:B------:R0:W-:Y:S04]  /*7b530*/  STL.64 [R1+0x4778], R8 ;  /* 0x0047780801007387 */ /* 0x0001e80000100a00 */
[----:B0-----:R-:W2:Y:S04]  /*7b540*/  LDL.LU R8, [R1+0x170] ;  /* 0x0001700001087983 */ /* 0x001ea80000300800 */
[----:B------:R-:W2:Y:S04]  /*7b550*/  LDL.LU R9, [R1+0x174] ;  /* 0x0001740001097983 */ /* 0x000ea80000300800 */
[----:B------:R-:W2:Y:S04]  /*7b560*/  LDL.LU R10, [R1+0x178] ;  /* 0x00017800010a7983 */ /* 0x000ea80000300800 */
[----:B------:R-:W2:Y:S04]  /*7b570*/  LDL.LU R11, [R1+0x17c] ;  /* 0x00017c00010b7983 */ /* 0x000ea80000300800 */
[----:B------:R-:W3:Y:S04]  /*7b580*/  LDL.LU R24, [R1+0xe0] ;  /* 0x0000e00001187983 */ /* 0x000ee80000300800 */
[----:B------:R-:W2:Y:S04]  /*7b590*/  LDL.LU R20, [R1+0x4798] ;  /* 0x0047980001147983 */ /* 0x000ea80000300800 */
[----:B------:R-:W2:Y:S04]  /*7b5a0*/  LDL.LU R21, [R1+0x4794] ;  /* 0x0047940001157983 */ /* 0x000ea80000300800 */
[----:B------:R-:W2:Y:S04]  /*7b5b0*/  LDL.LU R22, [R1+0x4790] ;  /* 0x0047900001167983 */ /* 0x000ea80000300800 */
[----:B------:R-:W2:Y:S04]  /*7b5c0*/  LDL.LU R23, [R1+0x478c] ;  /* 0x00478c0001177983 */ /* 0x000ea80000300800 */
[----:B------:R-:W3:Y:S04]  /*7b5d0*/  LDL.LU R17, [R1+0xa4] ;  /* 0x0000a40001117983 */ /* 0x000ee80000300800 */
[----:B------:R-:W3:Y:S04]  /*7b5e0*/  LDL.LU R18, [R1+0xa8] ;  /* 0x0000a80001127983 */ /* 0x000ee80000300800 */
[----:B------:R-:W3:Y:S04]  /*7b5f0*/  LDL.LU R19, [R1+0xac] ;  /* 0x0000ac0001137983 */ /* 0x000ee80000300800 */
[----:B------:R4:W-:Y:S04]  /*7b600*/  STL.64 [R1+0x4660], R6 ;  /* 0x0046600601007387 */ /* 0x0009e80000100a00 */
[----:B------:R-:W-:Y:S01]  /*7b610*/  STL.64 [R1+0x4658], R4 ;  /* 0x0046580401007387 */ /* 0x000fe20000100a00 */
[----:B----4-:R-:W-:-:S03]  /*7b620*/  IMAD.MOV.U32 R6, RZ, RZ, R2 ;  /* 0x000000ffff067224 */ /* 0x010fc600078e0002 */
[----:B------:R-:W4:Y:S01]  /*7b630*/  LDL.LU R2, [R1+0x4788] ;  /* 0x0047880001027983 */ /* 0x000f220000300800 */
[----:B------:R-:W-:Y:S01]  /*7b640*/  IMAD.MOV.U32 R7, RZ, RZ, R0 ;  /* 0x000000ffff077224 */ /* 0x000fe200078e0000 */
[----:B--2---:R-:W-:Y:S02]  /*7b650*/  HMMA.16816.F32.BF16 R12, R20, R14, R8 ;  /* 0x0000000e140c723c */ /* 0x004fe40000041808 */
[----:B------:R-:W2:Y:S04]  /*7b660*/  LDL.LU.64 R10, [R1+0x4780] ;  /* 0x00478000010a7983 */ /* 0x000ea80000300a00 */
[----:B------:R-:W2:-:S13]  /*7b670*/  LDL.LU.64 R8, [R1+0x4778] ;  /* 0x0047780001087983 */ /* 0x000e9a0000300a00 */
[----:B------:R-:W-:Y:S04]  /*7b680*/  STL.64 [R1+0x170], R12 ;  /* 0x0001700c01007387 */ /* 0x000fe80000100a00 */
[----:B------:R0:W-:Y:S01]  /*7b690*/  STL [R1+0x178], R14 ;  /* 0x0001780e01007387 */ /* 0x0001e20000100800 */
[----:B------:R-:W-:-:S03]  /*7b6a0*/  IMAD.MOV.U32 R0, RZ, RZ, R15 ;  /* 0x000000ffff007224 */ /* 0x000fc600078e000f */
[----:B0-----:R-:W2:Y:S04]  /*7b6b0*/  LDL.LU.64 R14, [R1+0x4770] ;  /* 0x00477000010e7983 */ /* 0x001ea80000300a00 */
[----:B------:R-:W2:Y:S04]  /*7b6c0*/  LDL.LU.64 R12, [R1+0x4768] ;  /* 0x00476800010c7983 */ /* 0x000ea80000300a00 */
[----:B------:R-:W-:Y:S01]  /*7b6d0*/  STL [R1+0x4530], R0 ;  /* 0x0045300001007387 */ /* 0x000fe20000100800 */
[----:B--2---:R-:W-:Y:S03]  /*7b6e0*/  HMMA.16816.F32.BF16 R4, R20, R6, R12 ;  /* 0x000000061404723c */ /* 0x004fe6000004180c */
[----:B------:R-:W2:-:S15]  /*7b6f0*/  LDL.LU.64 R14, [R1+0x4760] ;  /* 0x00476000010e7983 */ /* 0x000e9e0000300a00 */
[----:B------:R-:W-:Y:S01]  /*7b700*/  NOP ;  /* 0x0000000000007918 */ /* 0x000fe20000000000 */
[----:B------:R0:W-:Y:S04]  /*7b710*/  STL.64 [R1+0x160], R4 ;  /* 0x0001600401007387 */ /* 0x0001e80000100a00 */
[----:B------:R4:W-:Y:S04]  /*7b720*/  STL.64 [R1+0x168], R6 ;  /* 0x0001680601007387 */ /* 0x0009e80000100a00 */
[----:B0-----:R-:W3:Y:S04]  /*7b730*/  LDL.LU R4, [R1+0x2c0] ;  /* 0x0002c00001047983 */ /* 0x001ee80000300800 */
[----:B------:R-:W3:Y:S01]  /*7b740*/  LDL.LU R5, [R1+0x2c4] ;  /* 0x0002c40001057983 */ /* 0x000ee20000300800 */
[----:B----4-:R-:W-:-:S03]  /*7b750*/  IMAD.MOV.U32 R6, RZ, RZ, R2 ;  /* 0x000000ffff067224 */ /* 0x010fc600078e0002 */
[----:B------:R-:W4:Y:S04]  /*7b760*/  LDL.LU R2, [R1+0x475c] ;  /* 0x00475c0001027983 */ /* 0x000f280000300800 */
[----:B------:R-:W3:Y:S01]  /*7b770*/  LDL.LU R7, [R1+0x2cc] ;  /* 0x0002cc0001077983 */ /* 0x000ee20000300800 */
[----:B--2---:R-:W-:-:S15]  /*7b780*/  HMMA.16816.F32.BF16 R12, R20, R14, R8 ;  /* 0x0000000e140c723c */ /* 0x004fde0000041808 */
[----:B------:R-:W-:-:S04]  /*7b790*/  NOP ;  /* 0x0000000000007918 */ /* 0x000fc80000000000 */
[----:B------:R-:W-:Y:S01]  /*7b7a0*/  IMAD.MOV.U32 R0, RZ, RZ, R14 ;  /* 0x000000ffff007224 */ /* 0x000fe200078e000e */
[----:B---3--:R-:W-:Y:S04]  /*7b7b0*/  STL.64 [R1+0x4670], R6 ;  /* 0x0046700601007387 */ /* 0x008fe80000100a00 */
[----:B------:R0:W-:Y:S04]  /*7b7c0*/  STL.64 [R1+0x4668], R4 ;  /* 0x0046680401007387 */ /* 0x0001e80000100a00 */
[----:B0-----:R-:W2:Y:S04]  /*7b7d0*/  LDL.LU R4, [R1+0xc0] ;  /* 0x0000c00001047983 */ /* 0x001ea80000300800 */
[----:B------:R-:W2:Y:S04]  /*7b7e0*/  LDL.LU R5, [R1+0xc4] ;  /* 0x0000c40001057983 */ /* 0x000ea80000300800 */
[----:B------:R-:W2:Y:S01]  /*7b7f0*/  LDL.LU R6, [R1+0xc8] ;  /* 0x0000c80001067983 */ /* 0x000ea20000300800 */
[----:B----4-:R-:W-:-:S03]  /*7b800*/  IMAD.MOV.U32 R7, RZ, RZ, R2 ;  /* 0x000000ffff077224 */ /* 0x010fc600078e0002 */
[----:B------:R-:W3:Y:S04]  /*7b810*/  LDL.LU R2, [R1+0x4758] ;  /* 0x0047580001027983 */ /* 0x000ee80000300800 */
[----:B------:R-:W4:Y:S04]  /*7b820*/  LDL.LU.64 R10, [R1+0x4750] ;  /* 0x00475000010a7983 */ /* 0x000f280000300a00 */
[----:B------:R-:W4:Y:S04]  /*7b830*/  LDL.LU.64 R8, [R1+0x4748] ;  /* 0x0047480001087983 */ /* 0x000f280000300a00 */
[----:B------:R-:W-:Y:S04]  /*7b840*/  STL.64 [R1+0x150], R12 ;  /* 0x0001500c01007387 */ /* 0x000fe80000100a00 */
[----:B------:R0:W-:Y:S04]  /*7b850*/  STL [R1+0x15c], R15 ;  /* 0x00015c0f01007387 */ /* 0x0001e80000100800 */
[----:B0-----:R-:W4:Y:S04]  /*7b860*/  LDL.LU.64 R14, [R1+0x4740] ;  /* 0x00474000010e7983 */ /* 0x001f280000300a00 */
[----:B------:R0:W-:Y:S04]  /*7b870*/  STL [R1+0x4558], R0 ;  /* 0x0045580001007387 */ /* 0x0001e80000100800 */
        /* <DEDUP_REMOVED lines=32> */
[----:B------:R-:W4:-:S15]  /*7ba80*/  LDL.LU.64 R10, [R1+0x46c0] ;  /* 0x0046c000010a7983 */ /* 0x000f1e0000300a00 */
[----:B------:R-:W-:Y:S02]  /*7ba90*/  NOP ;  /* 0x0000000000007918 */ /* 0x000fe40000000000 */
[----:B------:R-:W-:Y:S04]  /*7baa0*/  STL.64 [R1+0xf0], R12 ;  /* 0x0000f00c01007387 */ /* 0x000fe80000100a00 */
[----:B------:R0:W-:Y:S04]  /*7bab0*/  STL.64 [R1+0xf8], R14 ;  /* 0x0000f80e01007387 */ /* 0x0001e80000100a00 */
[----:B0-----:R-:W2:Y:S04]  /*7bac0*/  LDL.LU.64 R14, [R1+0x46b8] ;  /* 0x0046b800010e7983 */ /* 0x001ea80000300a00 */
[----:B------:R-:W2:Y:S01]  /*7bad0*/  LDL.LU.64 R12, [R1+0x46b0] ;  /* 0x0046b000010c7983 */ /* 0x000ea20000300a00 */
[----:B----4-:R-:W-:Y:S03]  /*7bae0*/  HMMA.16816.F32.BF16 R8, R20, R10, R24 ;  /* 0x0000000a1408723c */ /* 0x010fe60000041818 */
[----:B------:R-:W2:Y:S04]  /*7baf0*/  LDL.LU.64 R26, [R1+0x46a8] ;  /* 0x0046a800011a7983 */ /* 0x000ea80000300a00 */
[----:B------:R-:W4:-:S12]  /*7bb00*/  LDL.LU.64 R24, [R1+0x46a0] ;  /* 0x0046a00001187983 */ /* 0x000f180000300a00 */
[----:B------:R-:W-:Y:S04]  /*7bb10*/  STL.64 [R1+0xe0], R8 ;  /* 0x0000e00801007387 */ /* 0x000fe80000100a00 */
[----:B------:R0:W-:Y:S04]  /*7bb20*/  STL.64 [R1+0xe8], R10 ;  /* 0x0000e80a01007387 */ /* 0x0001e80000100a00 */
[----:B0-----:R-:W3:Y:S04]  /*7bb30*/  LDL.LU.64 R10, [R1+0x4698] ;  /* 0x00469800010a7983 */ /* 0x001ee80000300a00 */
[----:B------:R-:W3:Y:S01]  /*7bb40*/  LDL.LU.64 R8, [R1+0x4690] ;  /* 0x0046900001087983 */ /* 0x000ee20000300a00 */
[----:B--2---:R-:W-:-:S15]  /*7bb50*/  HMMA.16816.F32.BF16 R12, R20, R26, R12 ;  /* 0x0000001a140c723c */ /* 0x004fde000004180c */
[----:B------:R-:W-:-:S04]  /*7bb60*/  NOP ;  /* 0x0000000000007918 */ /* 0x000fc80000000000 */
[----:B------:R-:W-:Y:S04]  /*7bb70*/  STL.64 [R1+0xd0], R12 ;  /* 0x0000d00c01007387 */ /* 0x000fe80000100a00 */
[----:B------:R0:W-:Y:S04]  /*7bb80*/  STL.64 [R1+0xd8], R14 ;  /* 0x0000d80e01007387 */ /* 0x0001e80000100a00 */
[----:B0-----:R-:W2:Y:S04]  /*7bb90*/  LDL.LU.64 R14, [R1+0x4688] ;  /* 0x00468800010e7983 */ /* 0x001ea80000300a00 */
[----:B------:R-:W3:Y:S01]  /*7bba0*/  LDL.LU.64 R12, [R1+0x4680] ;  /* 0x00468000010c7983 */ /* 0x000ee20000300a00 */
[----:B--2---:R-:W-:-:S15]  /*7bbb0*/  HMMA.16816.F32.BF16 R4, R20, R14, R4 ;  /* 0x0000000e1404723c */ /* 0x004fde0000041804 */
[----:B------:R-:W-:-:S04]  /*7bbc0*/  NOP ;  /* 0x0000000000007918 */ /* 0x000fc80000000000 */
[----:B------:R-:W-:Y:S04]  /*7bbd0*/  STL.64 [R1+0xc0], R4 ;  /* 0x0000c00401007387 */ /* 0x000fe80000100a00 */
[----:B------:R3:W-:Y:S02]  /*7bbe0*/  STL.64 [R1+0xc8], R6 ;  /* 0x0000c80601007387 */ /* 0x0007e40000100a00 */
[----:B---3--:R-:W-:Y:S02]  /*7bbf0*/  HMMA.16816.F32.BF16 R4, R20, R10, R16 ;  /* 0x0000000a1404723c */ /* 0x008fe40000041810 */
[----:B------:R-:W0:Y:S04]  /*7bc00*/  LDSM.16.MT88.4 R16, [R2+UR5+0x42800] ;  /* 0x042800050210783b */ /* 0x000e280008004200 */
[----:B0-----:R4:W-:-:S13]  /*7bc10*/  STL.64 [R1+0x4628], R18 ;  /* 0x0046281201007387 */ /* 0x0019da0000100a00 */
[----:B------:R-:W-:Y:S04]  /*7bc20*/  STL.64 [R1+0xa0], R4 ;  /* 0x0000a00401007387 */ /* 0x000fe80000100a00 */
[----:B------:R-:W-:Y:S04]  /*7bc30*/  STL.64 [R1+0xa8], R6 ;  /* 0x0000a80601007387 */ /* 0x000fe80000100a00 */
[----:B------:R-:W0:Y:S04]  /*7bc40*/  LDSM.16.M88.4 R4, [R0+UR5+0x100] ;  /* 0x000100050004783b */ /* 0x000e280008000200 */
[----:B------:R-:W-:Y:S01]  /*7bc50*/  STL.64 [R1+0x4620], R16 ;  /* 0x0046201001007387 */ /* 0x000fe20000100a00 */
[----:B----4-:R-:W-:-:S02]  /*7bc60*/  IMAD.MOV.U32 R18, RZ, RZ, R24 ;  /* 0x000000ffff127224 */ /* 0x010fc400078e0018 */
[----:B------:R-:W-:Y:S01]  /*7bc70*/  IMAD.MOV.U32 R19, RZ, RZ, R25 ;  /* 0x000000ffff137224 */ /* 0x000fe200078e0019 */
[----:B------:R-:W2:Y:S04]  /*7bc80*/  LDL.LU R24, [R1+0x467c] ;  /* 0x00467c0001187983 */ /* 0x000ea80000300800 */
[----:B------:R-:W3:Y:S04]  /*7bc90*/  LDL.LU R25, [R1+0x4678] ;  /* 0x0046780001197983 */ /* 0x000ee80000300800 */
        /* <DEDUP_REMOVED lines=11> */
[----:B------:R-:W-:Y:S01]  /*7bd50*/  STL.64 [R1+0x68], R6 ;  /* 0x0000680601007387 */ /* 0x000fe20000100a00 */
[----:B------:R-:W-:-:S03]  /*7bd60*/  IMAD.MOV.U32 R2, RZ, RZ, R5 ;  /* 0x000000ffff027224 */ /* 0x000fc600078e0005 */
[----:B------:R-:W0:Y:S04]  /*7bd70*/  LDSM.16.M88.4 R4, [R0+UR5+0x10100] ;  /* 0x010100050004783b */ /* 0x000e280008000200 */
[----:B------:R-:W-:Y:S04]  /*7bd80*/  STL [R1+0x460c], R2 ;  /* 0x00460c0201007387 */ /* 0x000fe80000100800 */
[----:B0-----:R-:W-:Y:S04]  /*7bd90*/  STL.64 [R1+0x50], R4 ;  /* 0x0000500401007387 */ /* 0x001fe80000100a00 */
[----:B------:R-:W-:Y:S04]  /*7bda0*/  STL.64 [R1+0x58], R6 ;  /* 0x0000580601007387 */ /* 0x000fe80000100a00 */
[----:B------:R-:W0:Y:S04]  /*7bdb0*/  LDSM.16.M88.4 R4, [R0+UR5+0x14100] ;  /* 0x014100050004783b */ /* 0x000e280008000200 */
[----:B0-----:R-:W-:Y:S04]  /*7bdc0*/  STL.64 [R1+0x40], R4 ;  /* 0x0000400401007387 */ /* 0x001fe80000100a00 */
[----:B------:R-:W-:Y:S01]  /*7bdd0*/  STL.64 [R1+0x48], R6 ;  /* 0x0000480601007387 */ /* 0x000fe20000100a00 */
[----:B------:R-:W-:-:S03]  /*7bde0*/  IMAD.MOV.U32 R2, RZ, RZ, R5 ;  /* 0x000000ffff027224 */ /* 0x000fc600078e0005 */
[----:B------:R-:W0:Y:S04]  /*7bdf0*/  LDSM.16.M88.4 R4, [R0+UR5+0x18100] ;  /* 0x018100050004783b */ /* 0x000e280008000200 */
[----:B0-----:R-:W-:Y:S04]  /*7be00*/  STL.64 [R1+0x30], R4 ;  /* 0x0000300401007387 */ /* 0x001fe80000100a00 */
[----:B------:R0:W-:Y:S04]  /*7be10*/  STL.64 [R1+0x38], R6 ;  /* 0x0000380601007387 */ /* 0x0001e80000100a00 */
[----:B0-----:R-:W4:Y:S04]  /*7be20*/  LDL.LU.64 R6, [R1+0x4670] ;  /* 0x0046700001067983 */ /* 0x001f280000300a00 */
[----:B------:R-:W4:Y:S02]  /*7be30*/  LDL.LU.64 R4, [R1+0x4668] ;  /* 0x0046680001047983 */ /* 0x000f240000300a00 */
[----:B----4-:R-:W-:Y:S02]  /*7be40*/  HMMA.16816.F32.BF16 R16, R20, R18, R4 ;  /* 0x000000121410723c */ /* 0x010fe40000041804 */
[----:B------:R-:W4:Y:S04]  /*7be50*/  LDL.LU.64 R6, [R1+0x4660] ;  /* 0x0046600001067983 */ /* 0x000f280000300a00 */
[----:B------:R-:W2:Y:S04]  /*7be60*/  LDL.LU.64 R4, [R1+0x4658] ;  /* 0x0046580001047983 */ /* 0x000ea80000300a00 */
[----:B------:R-:W-:Y:S04]  /*7be70*/  STL.64 [R1+0x4650], R22 ;  /* 0x0046501601007387 */ /* 0x000fe80000100a00 */
[----:B------:R-:W-:Y:S04]  /*7be80*/  STL.64 [R1+0x4648], R20 ;  /* 0x0046481401007387 */ /* 0x000fe80000100a00 */
[----:B------:R-:W0:Y:S04]  /*7be90*/  LDSM.16.M88.4 R20, [R0+UR5+0x1c100] ;  /* 0x01c100050014783b */ /* 0x000e280008000200 */
[----:B------:R-:W-:Y:S04]  /*7bea0*/  STL.64 [R1+0x2c0], R16 ;  /* 0x0002c01001007387 */ /* 0x000fe80000100a00 */
[----:B------:R-:W-:Y:S04]  /*7beb0*/  STL.64 [R1+0x2c8], R18 ;  /* 0x0002c81201007387 */ /* 0x000fe80000100a00 */
[----:B------:R-:W1:Y:S04]  /*7bec0*/  LDSM.16.M88.4 R16, [R0+UR5+0x20100] ;  /* 0x020100050010783b */ /* 0x000e680008000200 */
[----:B0-----:R-:W-:Y:S04]  /*7bed0*/  STL.64 [R1+0x20], R20 ;  /* 0x0000201401007387 */ /* 0x001fe80000100a00 */
[----:B------:R-:W-:Y:S04]  /*7bee0*/  STL.64 [R1+0x28], R22 ;  /* 0x0000281601007387 */ /* 0x000fe80000100a00 */
[----:B------:R-:W0:Y:S04]  /*7bef0*/  LDSM.16.M88.4 R20, [R0+UR5+0x24100] ;  /* 0x024100050014783b */ /* 0x000e280008000200 */
[----:B-1----:R-:W-:Y:S04]  /*7bf00*/  STL.64 [R1+0x10], R16 ;  /* 0x0000101001007387 */ /* 0x002fe80000100a00 */
[----:B------:R4:W-:Y:S04]  /*7bf10*/  STL.64 [R1+0x18], R18 ;  /* 0x0000181201007387 */ /* 0x0009e80000100a00 */
[----:B0-----:R-:W-:Y:S04]  /*7bf20*/  STL.64 [R1], R20 ;  /* 0x0000001401007387 */ /* 0x001fe80000100a00 */
[----:B------:R-:W-:Y:S04]  /*7bf30*/  STL.64 [R1+0x8], R22 ;  /* 0x0000081601007387 */ /* 0x000fe80000100a00 */
[----:B------:R-:W-:Y:S01]  /*7bf40*/  LDSM.16.M88.4 R20, [R0+UR5+0x34100] ;  /* 0x034100050014783b */ /* 0x000fe20008000200 */
[----:B----4-:R-:W-:-:S02]  /*7bf50*/  IMAD.MOV.U32 R18, RZ, RZ, R7 ;  /* 0x000000ffff127224 */ /* 0x010fc400078e0007 */
[----:B------:R-:W-:-:S05]  /*7bf60*/  IMAD.MOV.U32 R19, RZ, RZ, R6 ;  /* 0x000000ffff137224 */ /* 0x000fca00078e0006 */
[----:B------:R2:W-:Y:S04]  /*7bf70*/  STL.64 [R1+0x4638], R18 ;  /* 0x0046381201007387 */ /* 0x0005e80000100a00 */
[----:B------:R-:W4:Y:S01]  /*7bf80*/  LDL R7, [R1+0x384] ;  /* 0x0003840001077983 */ /* 0x000f220000100800 */
[----:B------:R-:W-:Y:S02]  /*7bf90*/  IMAD.MOV.U32 R6, RZ, RZ, R13 ;  /* 0x000000ffff067224 */ /* 0x000fe400078e000d */
[----:B--2---:R-:W-:Y:S02]  /*7bfa0*/  IMAD.MOV.U32 R18, RZ, RZ, R5 ;  /* 0x000000ffff127224 */ /* 0x004fe400078e0005 */
[----:B------:R-:W-:Y:S02]  /*7bfb0*/  IMAD.MOV.U32 R19, RZ, RZ, R4 ;  /* 0x000000ffff137224 */ /* 0x000fe400078e0004 */
[----:B---3--:R-:W-:-:S02]  /*7bfc0*/  IMAD.MOV.U32 R4, RZ, RZ, R25 ;  /* 0x000000ffff047224 */ /* 0x008fc400078e0019 */
[----:B------:R-:W-:Y:S02]  /*7bfd0*/  IMAD.MOV.U32 R5, RZ, RZ, R24 ;  /* 0x000000ffff057224 */ /* 0x000fe400078e0018 */
[----:B------:R-:W0:Y:S04]  /*7bfe0*/  LDSM.16.M88.4 R24, [R0+UR5+0x28100] ;  /* 0x028100050018783b */ /* 0x000e280008000200 */
[----:B----4-:R1:W-:Y:S02]  /*7bff0*/  STL [R1+0x4640], R7 ;  /* 0x0046400701007387 */ /* 0x0103e40000100800 */
[----:B-1----:R-:W-:Y:S02]  /*7c000*/  IMAD.MOV.U32 R7, RZ, RZ, R12 ;  /* 0x000000ffff077224 */ /* 0x002fe400078e000c */
[----:B------:R-:W1:Y:S04]  /*7c010*/  LDSM.16.M88.4 R12, [R0+UR5+0x2c100] ;  /* 0x02c10005000c783b */ /* 0x000e680008000200 */
[----:B0-----:R-:W-:Y:S04]  /*7c020*/  STL [R1+0x4560], R26 ;  /* 0x0045601a01007387 */ /* 0x001fe80000100800 */
[----:B------:R-:W-:Y:S04]  /*7c030*/  STL [R1+0x455c], R27 ;  /* 0x00455c1b01007387 */ /* 0x000fe80000100800 */
[----:B-1----:R-:W-:Y:S04]  /*7c040*/  STL [R1+0x43ac], R14 ;  /* 0x0043ac0e01007387 */ /* 0x002fe80000100800 */
[----:B------:R-:W-:Y:S04]  /*7c050*/  STL [R1+0x43a8], R15 ;  /* 0x0043a80f01007387 */ /* 0x000fe80000100800 */
[----:B------:R0:W-:Y:S04]  /*7c060*/  STL.64 [R1+0x4610], R12 ;  /* 0x0046100c01007387 */ /* 0x0001e80000100a00 */
[----:B0-----:R-:W2:Y:S01]  /*7c070*/  LDL.LU.64 R12, [R1+0x80] ;  /* 0x00008000010c7983 */ /* 0x001ea20000300a00 */
[----:B------:R-:W-:-:S02]  /*7c080*/  IMAD.MOV.U32 R14, RZ, RZ, R9 ;  /* 0x000000ffff0e7224 */ /* 0x000fc400078e0009 */
[----:B------:R-:W-:Y:S02]  /*7c090*/  IMAD.MOV.U32 R15, RZ, RZ, R8 ;  /* 0x000000ffff0f7224 */ /* 0x000fe400078e0008 */
[----:B------:R-:W0:Y:S04]  /*7c0a0*/  LDSM.16.M88.4 R8, [R0+UR5+0x30100] ;  /* 0x030100050008783b */ /* 0x000e280008000200 */
[----:B--2---:R1:W-:Y:S04]  /*7c0b0*/  STL.64 [R1+0x4618], R12 ;  /* 0x0046180c01007387 */ /* 0x0043e80000100a00 */
[----:B-1----:R-:W2:Y:S04]  /*7c0c0*/  LDL.LU.64 R12, [R1+0x90] ;  /* 0x00009000010c7983 */ /* 0x002ea80000300a00 */
[----:B--2---:R1:W-:Y:S04]  /*7c0d0*/  STL.64 [R1+0x4630], R12 ;  /* 0x0046300c01007387 */ /* 0x0043e80000100a00 */
[----:B-1----:R-:W2:Y:S04]  /*7c0e0*/  LDL.LU R12, [R1+0x2a0] ;  /* 0x0002a000010c7983 */ /* 0x002ea80000300800 */
[----:B------:R-:W2:Y:S04]  /*7c0f0*/  LDL.LU R13, [R1+0x2a4] ;  /* 0x0002a400010d7983 */ /* 0x000ea80000300800 */
[----:B0-----:R-:W-:Y:S04]  /*7c100*/  STL [R1+0x4374], R10 ;  /* 0x0043740a01007387 */ /* 0x001fe80000100800 */
[----:B------:R-:W-:Y:S04]  /*7c110*/  STL [R1+0x4370], R11 ;  /* 0x0043700b01007387 */ /* 0x000fe80000100800 */
[----:B------:R0:W-:Y:S04]  /*7c120*/  STL.64 [R1+0x45b0], R8 ;  /* 0x0045b00801007387 */ /* 0x0001e80000100a00 */
[----:B0-----:R-:W3:Y:S04]  /*7c130*/  LDL.LU R8, [R1+0x270] ;  /* 0x0002700001087983 */ /* 0x001ee80000300800 */
[----:B------:R-:W3:Y:S04]  /*7c140*/  LDL.LU R9, [R1+0x274] ;  /* 0x0002740001097983 */ /* 0x000ee80000300800 */
[----:B------:R-:W3:Y:S04]  /*7c150*/  LDL.LU R10, [R1+0x278] ;  /* 0x00027800010a7983 */ /* 0x000ee80000300800 */
[----:B------:R-:W3:Y:S04]  /*7c160*/  LDL.LU R11, [R1+0x27c] ;  /* 0x00027c00010b7983 */ /* 0x000ee80000300800 */
[----:B------:R-:W-:Y:S04]  /*7c170*/  STL.64 [R1+0xb0], R20 ;  /* 0x0000b01401007387 */ /* 0x000fe80000100a00 */
[----:B------:R-:W-:Y:S04]  /*7c180*/  STL.64 [R1+0xb8], R22 ;  /* 0x0000b81601007387 */ /* 0x000fe80000100a00 */
[----:B------:R-:W0:Y:S04]  /*7c190*/  LDSM.16.M88.4 R20, [R0+UR5+0x38100] ;  /* 0x038100050014783b */ /* 0x000e280008000200 */
[----:B0-----:R-:W-:Y:S04]  /*7c1a0*/  STL.64 [R1+0x180], R20 ;  /* 0x0001801401007387 */ /* 0x001fe80000100a00 */
[----:B------:R-:W-:Y:S04]  /*7c1b0*/  STL.64 [R1+0x188], R22 ;  /* 0x0001881601007387 */ /* 0x000fe80000100a00 */
[----:B------:R-:W0:Y:S04]  /*7c1c0*/  LDSM.16.M88.4 R20, [R0+UR5+0x3c100] ;  /* 0x03c100050014783b */ /* 0x000e280008000200 */
[----:B0-----:R-:W-:Y:S04]  /*7c1d0*/  STL.64 [R1+0x1a0], R20 ;  /* 0x0001a01401007387 */ /* 0x001fe80000100a00 */
[----:B------:R0:W-:Y:S01]  /*7c1e0*/  STL.64 [R1+0x1a8], R22 ;  /* 0x0001a81601007387 */ /* 0x0001e20000100a00 */
[----:B------:R-:W-:-:S02]  /*7c1f0*/  IMAD.MOV.U32 R26, RZ, RZ, R20 ;  /* 0x000000ffff1a7224 */ /* 0x000fc400078e0014 */
[----:B------:R-:W-:Y:S01]  /*7c200*/  IMAD.MOV.U32 R27, RZ, RZ, R21 ;  /* 0x000000ffff1b7224 */ /* 0x000fe200078e0015 */
[----:B0-----:R-:W4:Y:S04]  /*7c210*/  LDL.LU.64 R22, [R1+0x4650] ;  /* 0x0046500001167983 */ /* 0x001f280000300a00 */
[----:B------:R-:W4:Y:S04]  /*7c220*/  LDL.LU.64 R20, [R1+0x4648] ;  /* 0x0046480001147983 */ /* 0x000f280000300a00 */
[----:B------:R-:W-:Y:S04]  /*7c230*/  STL.64 [R1+0x4570], R26 ;  /* 0x0045701a01007387 */ /* 0x000fe80000100a00 */
[----:B------:R0:W-:Y:S04]  /*7c240*/  STL.64 [R1+0x4568], R24 ;  /* 0x0045681801007387 */ /* 0x0001e80000100a00 */
[----:B0-----:R-:W3:Y:S01]  /*7c250*/  LDL.LU.64 R24, [R1+0x70] ;  /* 0x0000700001187983 */ /* 0x001ee20000300a00 */
[----:B----4-:R-:W-:Y:S03]  /*7c260*/  HMMA.16816.F32.BF16 R16, R20, R18, R4 ;  /* 0x000000121410723c */ /* 0x010fe60000041804 */
[----:B------:R-:W4:-:S15]  /*7c270*/  LDL.LU R7, [R1+0x4640] ;  /* 0x0046400001077983 */ /* 0x000f1e0000300800 */
[----:B------:R-:W-:Y:S01]  /*7c280*/  NOP ;  /* 0x0000000000007918 */ /* 0x000fe20000000000 */
[----:B------:R-:W-:Y:S04]  /*7c290*/  STL.64 [R1+0x2b0], R16 ;  /* 0x0002b01001007387 */ /* 0x000fe80000100a00 */
[----:B------:R0:W-:Y:S04]  /*7c2a0*/  STL.64 [R1+0x2b8], R18 ;  /* 0x0002b81201007387 */ /* 0x0001e80000100a00 */
[----:B0-----:R-:W2:Y:S04]  /*7c2b0*/  LDL.LU.64 R18, [R1+0x4638] ;  /* 0x0046380001127983 */ /* 0x001ea80000300a00 */
[----:B----4-:R-:W0:Y:S01]  /*7c2c0*/  LDSM.16.MT88.4 R4, [R7+UR5+0x42800] ;  /* 0x042800050704783b */ /* 0x010e220008004200 */
[----:B--2---:R-:W-:Y:S03]  /*7c2d0*/  HMMA.16816.F32.BF16 R20, R20, R18, R12 ;  /* 0x000000121414723c */ /* 0x004fe6000004180c */
[----:B0-----:R-:W-:Y:S04]  /*7c2e0*/  STL.64 [R1+0x44e0], R6 ;  /* 0x0044e00601007387 */ /* 0x001fe80000100a00 */
[----:B------:R0:W-:Y:S04]  /*7c2f0*/  STL.64 [R1+0x44d8], R4 ;  /* 0x0044d80401007387 */ /* 0x0001e80000100a00 */
[----:B0-----:R-:W2:Y:S04]  /*7c300*/  LDL.LU R4, [R1+0x290] ;  /* 0x0002900001047983 */ /* 0x001ea80000300800 */
[----:B------:R-:W2:Y:S04]  /*7c310*/  LDL.LU R5, [R1+0x294] ;  /* 0x0002940001057983 */ /* 0x000ea80000300800 */
[----:B------:R-:W2:Y:S04]  /*7c320*/  LDL.LU R6, [R1+0x298] ;  /* 0x0002980001067983 */ /* 0x000ea80000300800 */
[----:B------:R-:W2:Y:S04]  /*7c330*/  LDL.LU R7, [R1+0x29c] ;  /* 0x00029c0001077983 */ /* 0x000ea80000300800 */
[----:B------:R-:W2:Y:S04]  /*7c340*/  LDL.LU.64 R12, [R1+0x4630] ;  /* 0x00463000010c7983 */ /* 0x000ea80000300a00 */
[----:B------:R-:W2:Y:S04]  /*7c350*/  LDL.LU.64 R18, [R1+0x4628] ;  /* 0x0046280001127983 */ /* 0x000ea80000300a00 */
[----:B------:R-:W2:Y:S04]  /*7c360*/  LDL.LU.64 R16, [R1+0x4620] ;  /* 0x0046200001107983 */ /* 0x000ea80000300a00 */
[----:B------:R0:W-:Y:S04]  /*7c370*/  STL.64 [R1+0x2a0], R20 ;  /* 0x0002a01401007387 */ /* 0x0001e80000100a00 */
[----:B------:R-:W-:Y:S04]  /*7c380*/  STL.64 [R1+0x2a8], R22 ;  /* 0x0002a81601007387 */ /* 0x000fe80000100a00 */
[----:B0-----:R-:W4:Y:S01]  /*7c390*/  LDL.LU R20, [R1+0x280] ;  /* 0x0002800001147983 */ /* 0x001f220000300800 */
[----:B--2---:R-:W-:-:S15]  /*7c3a0*/  HMMA.16816.F32.BF16 R4, R16, R12, R4 ;  /* 0x0000000c1004723c */ /* 0x004fde0000041804 */
[----:B------:R-:W-:-:S04]  /*7c3b0*/  NOP ;  /* 0x0000000000007918 */ /* 0x000fc80000000000 */
[----:B------:R0:W-:Y:S04]  /*7c3c0*/  STL.64 [R1+0x290], R4 ;  /* 0x0002900401007387 */ /* 0x0001e80000100a00 */
[----:B------:R1:W-:Y:S01]  /*7c3d0*/  STL.64 [R1+0x298], R6 ;  /* 0x0002980601007387 */ /* 0x0003e20000100a00 */
[----:B0-----:R-:W-:Y:S02]  /*7c3e0*/  IMAD.MOV.U32 R5, RZ, RZ, R12 ;  /* 0x000000ffff057224 */ /* 0x001fe400078e000c */
[----:B------:R-:W-:Y:S02]  /*7c3f0*/  IMAD.MOV.U32 R4, RZ, RZ, R13 ;  /* 0x000000ffff047224 */ /* 0x000fe400078e000d */
[----:B------:R-:W4:Y:S01]  /*7c400*/  LDL.LU.64 R12, [R1+0x4618] ;  /* 0x00461800010c7983 */ /* 0x000f220000300a00 */
[----:B------:R-:W-:-:S02]  /*7c410*/  IMAD.MOV.U32 R21, RZ, RZ, R29 ;  /* 0x000000ffff157224 */ /* 0x000fc400078e001d */
[----:B------:R-:W-:Y:S02]  /*7c420*/  IMAD.MOV.U32 R22, RZ, RZ, R28 ;  /* 0x000000ffff167224 */ /* 0x000fe400078e001c */
[----:B------:R-:W-:-:S07]  /*7c430*/  IMAD.MOV.U32 R23, RZ, RZ, R3 ;  /* 0x000000ffff177224 */ /* 0x000fce00078e0003 */
[----:B----4-:R-:W-:Y:S01]  /*7c440*/  HMMA.16816.F32.BF16 R20, R16, R12, R20 ;  /* 0x0000000c1014723c */ /* 0x010fe20000041814 */
[----:B-1----:R-:W-:Y:S02]  /*7c450*/  IMAD.MOV.U32 R7, RZ, RZ, R12 ;  /* 0x000000ffff077224 */ /* 0x002fe400078e000c */
[----:B------:R-:W-:Y:S02]  /*7c460*/  IMAD.MOV.U32 R6, RZ, RZ, R13 ;  /* 0x000000ffff067224 */ /* 0x000fe400078e000d */
[----:B------:R-:W2:-:S14]  /*7c470*/  LDL.LU.64 R12, [R1+0x4610] ;  /* 0x00461000010c7983 */ /* 0x000e9c0000300a00 */
[----:B------:R-:W-:Y:S01]  /*7c480*/  IMAD.MOV.U32 R14, RZ, RZ, R20 ;  /* 0x000000ffff0e7224 */ /* 0x000fe200078e0014 */
[----:B------:R-:W-:Y:S01]  /*7c490*/  STL.64 [R1+0x288], R22 ;  /* 0x0002881601007387 */ /* 0x000fe20000100a00 */
[----:B------:R-:W-:-:S03]  /*7c4a0*/  IMAD.MOV.U32 R15, RZ, RZ, R21 ;  /* 0x000000ffff0f7224 */ /* 0x000fc600078e0015 */
[----:B------:R-:W4:Y:S01]  /*7c4b0*/  LDL.LU.64 R20, [R1+0x30] ;  /* 0x0000300001147983 */ /* 0x000f220000300a00 */
[----:B---3--:R-:W-:Y:S03]  /*7c4c0*/  HMMA.16816.F32.BF16 R8, R16, R24, R8 ;  /* 0x000000181008723c */ /* 0x008fe60000041808 */
[----:B----4-:R0:W-:Y:S04]  /*7c4d0*/  STL.64 [R1+0x45c0], R20 ;  /* 0x0045c01401007387 */ /* 0x0101e80000100a00 */
[----:B------:R-:W-:Y:S04]  /*7c4e0*/  STL.64 [R1+0x4580], R6 ;  /* 0x0045800601007387 */ /* 0x000fe80000100a00 */
[----:B------:R-:W-:Y:S04]  /*7c4f0*/  STL.64 [R1+0x4578], R4 ;  /* 0x0045780401007387 */ /* 0x000fe80000100a00 */
[----:B------:R-:W-:Y:S04]  /*7c500*/  STL [R1+0x43e8], R14 ;  /* 0x0043e80e01007387 */ /* 0x000fe80000100800 */
[----:B------:R-:W-:Y:S04]  /*7c510*/  STL [R1+0x270], R8 ;  /* 0x0002700801007387 */ /* 0x000fe80000100800 */
[----:B0-----:R-:W3:Y:S01]  /*7c520*/  LDL R20, [R1+0x40] ;  /* 0x0000400001147983 */ /* 0x001ee20000100800 */
[----:B------:R-:W-:-:S03]  /*7c530*/  IMAD.MOV.U32 R21, RZ, RZ, R2 ;  /* 0x000000ffff157224 */ /* 0x000fc600078e0002 */
[----:B------:R-:W4:Y:S04]  /*7c540*/  LDL.LU R2, [R1+0x460c] ;  /* 0x00460c0001027983 */ /* 0x000f280000300800 */
[----:B---3--:R0:W-:Y:S04]  /*7c550*/  STL.64 [R1+0x45d8], R20 ;  /* 0x0045d81401007387 */ /* 0x0081e80000100a00 */
[----:B0-----:R-:W3:Y:S01]  /*7c560*/  LDL.64 R20, [R1+0x50] ;  /* 0x0000500001147983 */ /* 0x001ee20000100a00 */
[----:B------:R-:W-:-:S03]  /*7c570*/  IMAD.MOV.U32 R29, RZ, RZ, R9 ;  /* 0x000000ffff1d7224 */ /* 0x000fc600078e0009 */
[----:B---3--:R-:W-:Y:S04]  /*7c580*/  STL.64 [R1+0x45f0], R20 ;  /* 0x0045f01401007387 */ /* 0x008fe80000100a00 */
[----:B------:R-:W3:Y:S01]  /*7c590*/  LDL.LU.64 R8, [R1+0x20] ;  /* 0x0000200001087983 */ /* 0x000ee20000300a00 */
[----:B------:R-:W-:Y:S02]  /*7c5a0*/  IMAD.MOV.U32 R28, RZ, RZ, R10 ;  /* 0x000000ffff1c7224 */ /* 0x000fe400078e000a */
[----:B------:R-:W-:Y:S01]  /*7c5b0*/  IMAD.MOV.U32 R3, RZ, RZ, R11 ;  /* 0x000000ffff037224 */ /* 0x000fe200078e000b */
[----:B---3--:R0:W-:Y:S04]  /*7c5c0*/  STL.64 [R1+0x45b8], R8 ;  /* 0x0045b80801007387 */ /* 0x0081e80000100a00 */
[----:B0-----:R-:W3:Y:S04]  /*7c5d0*/  LDL.LU R8, [R1+0x230] ;  /* 0x0002300001087983 */ /* 0x001ee80000300800 */
[----:B------:R-:W3:Y:S04]  /*7c5e0*/  LDL.LU R9, [R1+0x234] ;  /* 0x0002340001097983 */ /* 0x000ee80000300800 */
[----:B------:R-:W2:Y:S04]  /*7c5f0*/  LDL.LU R10, [R1+0x238] ;  /* 0x00023800010a7983 */ /* 0x000ea80000300800 */
[----:B------:R-:W2:Y:S04]  /*7c600*/  LDL.LU R11, [R1+0x23c] ;  /* 0x00023c00010b7983 */ /* 0x000ea80000300800 */
[----:B------:R-:W3:Y:S01]  /*7c610*/  LDL R20, [R1+0x60] ;  /* 0x0000600001147983 */ /* 0x000ee20000100800 */
[----:B----4-:R-:W-:-:S03]  /*7c620*/  IMAD.MOV.U32 R21, RZ, RZ, R2 ;  /* 0x000000ffff157224 */ /* 0x010fc600078e0002 */
[----:B------:R-:W4:Y:S04]  /*7c630*/  LDL.LU R2, [R1+0x4608] ;  /* 0x0046080001027983 */ /* 0x000f280000300800 */
[----:B--2---:R-:W-:Y:S04]  /*7c640*/  STL.64 [R1+0x45d0], R10 ;  /* 0x0045d00a01007387 */ /* 0x004fe80000100a00 */
[----:B---3--:R0:W-:Y:S04]  /*7c650*/  STL.64 [R1+0x45c8], R8 ;  /* 0x0045c80801007387 */ /* 0x0081e80000100a00 */
        /* <DEDUP_REMOVED lines=10> */
[----:B------:R-:W-:-:S03]  /*7c700*/  IMAD.MOV.U32 R14, RZ, RZ, R25 ;  /* 0x000000ffff0e7224 */ /* 0x000fc600078e0019 */
        /* <DEDUP_REMOVED lines=8> */
[----:B0-----:R-:W3:Y:S01]  /*7c790*/  LDL.LU.64 R12, [R1+0x10] ;  /* 0x00001000010c7983 */ /* 0x001ee20000300a00 */
[----:B------:R-:W-:-:S03]  /*7c7a0*/  IMAD.MOV.U32 R0, RZ, RZ, R24 ;  /* 0x000000ffff007224 */ /* 0x000fc600078e0018 */
[----:B---3--:R0:W-:Y:S04]  /*7c7b0*/  STL.64 [R1+0x45a8], R12 ;  /* 0x0045a80c01007387 */ /* 0x0081e80000100a00 */
[----:B0-----:R-:W3:Y:S04]  /*7c7c0*/  LDL.LU R12, [R1+0x220] ;  /* 0x00022000010c7983 */ /* 0x001ee80000300800 */
[----:B------:R-:W3:Y:S04]  /*7c7d0*/  LDL.LU R13, [R1+0x224] ;  /* 0x00022400010d7983 */ /* 0x000ee80000300800 */
[----:B------:R-:W3:Y:S04]  /*7c7e0*/  LDL.LU R14, [R1+0x228] ;  /* 0x00022800010e7983 */ /* 0x000ee80000300800 */
[----:B------:R-:W3:Y:S04]  /*7c7f0*/  LDL.LU R15, [R1+0x22c] ;  /* 0x00022c00010f7983 */ /* 0x000ee80000300800 */
[----:B------:R-:W3:Y:S04]  /*7c800*/  LDL.LU R24, [R1+0x200] ;  /* 0x0002000001187983 */ /* 0x000ee80000300800 */
        /* <DEDUP_REMOVED lines=8> */
[----:B------:R-:W2:Y:S04]  /*7c890*/  LDL.LU R26, [R1+0x2e8] ;  /* 0x0002e800011a7983 */ /* 0x000ea80000300800 */
[----:B------:R-:W2:Y:S04]  /*7c8a0*/  LDL.LU R27, [R1+0x2ec] ;  /* 0x0002ec00011b7983 */ /* 0x000ea80000300800 */
[----:B------:R-:W3:Y:S04]  /*7c8b0*/  LDL.LU.64 R4, [R1] ;  /* 0x0000000001047983 */ /* 0x000ee80000300a00 */
[----:B------:R-:W-:Y:S04]  /*7c8c0*/  STL [R1+0x44a8], R3 ;  /* 0x0044a80301007387 */ /* 0x000fe80000100800 */
[----:B------:R-:W-:Y:S04]  /*7c8d0*/  STL [R1+0x44a4], R28 ;  /* 0x0044a41c01007387 */ /* 0x000fe80000100800 */
[----:B------:R-:W-:Y:S04]  /*7c8e0*/  STL [R1+0x44a0], R29 ;  /* 0x0044a01d01007387 */ /* 0x000fe80000100800 */
[----:B------:R-:W2:Y:S04]  /*7c8f0*/  LDL.LU.64 R10, [R1+0x4600] ;  /* 0x00460000010a7983 */ /* 0x000ea80000300a00 */
[----:B------:R-:W2:Y:S04]  /*7c900*/  LDL.LU.64 R8, [R1+0x45f8] ;  /* 0x0045f80001087983 */ /* 0x000ea80000300a00 */
[----:B------:R0:W-:Y:S04]  /*7c910*/  STL.64 [R1+0x260], R20 ;  /* 0x0002601401007387 */ /* 0x0001e80000100a00 */
[----:B------:R-:W-:Y:S04]  /*7c920*/  STL.64 [R1+0x268], R22 ;  /* 0x0002681601007387 */ /* 0x000fe80000100a00 */
[----:B0-----:R-:W2:Y:S02]  /*7c930*/  LDL.LU.64 R20, [R1+0x45f0] ;  /* 0x0045f00001147983 */ /* 0x001ea40000300a00 */
[----:B--2---:R-:W-:Y:S01]  /*7c940*/  HMMA.16816.F32.BF16 R8, R16, R20, R8 ;  /* 0x000000141008723c */ /* 0x004fe20000041808 */
[----:B------:R-:W-:-:S15]  /*7c950*/  IMAD.MOV.U32 R3, RZ, RZ, R21 ;  /* 0x000000ffff037224 */ /* 0x000fde00078e0015 */
[----:B------:R-:W-:-:S03]  /*7c960*/  NOP ;  /* 0x0000000000007918 */ /* 0x000fc60000000000 */
[----:B------:R-:W-:Y:S04]  /*7c970*/  STL.64 [R1+0x250], R8 ;  /* 0x0002500801007387 */ /* 0x000fe80000100a00 */
[----:B------:R0:W-:Y:S04]  /*7c980*/  STL.64 [R1+0x258], R10 ;  /* 0x0002580a01007387 */ /* 0x0001e80000100a00 */
[----:B0-----:R-:W2:Y:S04]  /*7c990*/  LDL.LU.64 R10, [R1+0x45e8] ;  /* 0x0045e800010a7983 */ /* 0x001ea80000300a00 */
[----:B------:R-:W2:Y:S04]  /*7c9a0*/  LDL.LU.64 R8, [R1+0x45e0] ;  /* 0x0045e00001087983 */ /* 0x000ea80000300a00 */
[----:B------:R-:W2:Y:S04]  /*7c9b0*/  LDL.LU.64 R20, [R1+0x45d8] ;  /* 0x0045d80001147983 */ /* 0x000ea80000300a00 */
[----:B------:R-:W-:Y:S01]  /*7c9c0*/  STL [R1+0x44ac], R3 ;  /* 0x0044ac0301007387 */ /* 0x000fe20000100800 */
[----:B--2---:R-:W-:Y:S03]  /*7c9d0*/  HMMA.16816.F32.BF16 R20, R16, R20, R8 ;  /* 0x000000141014723c */ /* 0x004fe60000041808 */
[----:B------:R-:W2:Y:S04]  /*7c9e0*/  LDL.LU.64 R10, [R1+0x45d0] ;  /* 0x0045d000010a7983 */ /* 0x000ea80000300a00 */
[----:B------:R-:W2:-:S12]  /*7c9f0*/  LDL.LU.64 R8, [R1+0x45c8] ;  /* 0x0045c80001087983 */ /* 0x000e980000300a00 */
[----:B------:R0:W-:Y:S04]  /*7ca00*/  STL.64 [R1+0x240], R20 ;  /* 0x0002401401007387 */ /* 0x0001e80000100a00 */
[----:B------:R-:W-:Y:S04]  /*7ca10*/  STL.64 [R1+0x248], R22 ;  /* 0x0002481601007387 */ /* 0x000fe80000100a00 */
[----:B0-----:R-:W2:Y:S02]  /*7ca20*/  LDL.LU.64 R20, [R1+0x45c0] ;  /* 0x0045c00001147983 */ /* 0x001ea40000300a00 */
[----:B--2---:R-:W-:-:S15]  /*7ca30*/  HMMA.16816.F32.BF16 R8, R16, R20, R8 ;  /* 0x000000141008723c */ /* 0x004fde0000041808 */
[----:B------:R-:W-:-:S04]  /*7ca40*/  NOP ;  /* 0x0000000000007918 */ /* 0x000fc80000000000 */
[----:B------:R0:W-:Y:S04]  /*7ca50*/  STL.64 [R1+0x230], R8 ;  /* 0x0002300801007387 */ /* 0x0001e80000100a00 */
[----:B------:R-:W-:Y:S04]  /*7ca60*/  STL.64 [R1+0x238], R10 ;  /* 0x0002380a01007387 */ /* 0x000fe80000100a00 */
[----:B0-----:R-:W2:Y:S01]  /*7ca70*/  LDL.LU.64 R8, [R1+0x45b8] ;  /* 0x0045b80001087983 */ /* 0x001ea20000300a00 */
[----:B------:R-:W-:Y:S02]  /*7ca80*/  IMAD.MOV.U32 R28, RZ, RZ, R20 ;  /* 0x000000ffff1c7224 */ /* 0x000fe400078e0014 */
[----:B------:R-:W-:-:S02]  /*7ca90*/  IMAD.MOV.U32 R29, RZ, RZ, R21 ;  /* 0x000000ffff1d7224 */ /* 0x000fc400078e0015 */
[----:B----4-:R-:W0:Y:S04]  /*7caa0*/  LDSM.16.MT88.4 R20, [R2+UR5+0x42c00] ;  /* 0x042c00050214783b */ /* 0x010e280008004200 */
[----:B------:R-:W-:Y:S04]  /*7cab0*/  STL [R1+0x44b0], R28 ;  /* 0x0044b01c01007387 */ /* 0x000fe80000100800 */
[----:B0-----:R-:W-:Y:S04]  /*7cac0*/  STL.64 [R1+0x43a0], R22 ;  /* 0x0043a01601007387 */ /* 0x001fe80000100a00 */
[----:B------:R0:W-:Y:S04]  /*7cad0*/  STL.64 [R1+0x4398], R20 ;  /* 0x0043981401007387 */ /* 0x0001e80000100a00 */
[----:B------:R-:W-:Y:S01]  /*7cae0*/  STL [R1+0x4258], R2 ;  /* 0x0042580201007387 */ /* 0x000fe20000100800 */
[----:B--2---:R-:W-:Y:S01]  /*7caf0*/  HMMA.16816.F32.BF16 R12, R16, R8, R12 ;  /* 0x00000008100c723c */ /* 0x004fe2000004180c */
[----:B0-----:R-:W-:-:S02]  /*7cb00*/  IMAD.MOV.U32 R21, RZ, RZ, R8 ;  /* 0x000000ffff157224 */ /* 0x001fc400078e0008 */
[----:B------:R-:W-:Y:S02]  /*7cb10*/  IMAD.MOV.U32 R20, RZ, RZ, R9 ;  /* 0x000000ffff147224 */ /* 0x000fe400078e0009 */
[----:B------:R-:W2:-:S14]  /*7cb20*/  LDL.LU.64 R8, [R1+0x45b0] ;  /* 0x0045b00001087983 */ /* 0x000e9c0000300a00 */
[----:B------:R0:W-:Y:S04]  /*7cb30*/  STL.64 [R1+0x220], R12 ;  /* 0x0002200c01007387 */ /* 0x0001e80000100a00 */
[----:B0-----:R-:W4:Y:S01]  /*7cb40*/  LDL.LU.64 R12, [R1+0x45a8] ;  /* 0x0045a800010c7983 */ /* 0x001f220000300a00 */
[----:B------:R-:W-:Y:S02]  /*7cb50*/  IMAD.MOV.U32 R11, RZ, RZ, R15 ;  /* 0x000000ffff0b7224 */ /* 0x000fe400078e000f */
[----:B------:R-:W-:-:S03]  /*7cb60*/  IMAD.MOV.U32 R10, RZ, RZ, R14 ;  /* 0x000000ffff0a7224 */ /* 0x000fc600078e000e */
[----:B------:R-:W-:Y:S04]  /*7cb70*/  STL [R1+0x437c], R11 ;  /* 0x00437c0b01007387 */ /* 0x000fe80000100800 */
[----:B------:R-:W-:Y:S01]  /*7cb80*/  STL [R1+0x4378], R10 ;  /* 0x0043780a01007387 */ /* 0x000fe20000100800 */
[----:B----4-:R-:W-:-:S15]  /*7cb90*/  HMMA.16816.F32.BF16 R24, R16, R12, R24 ;  /* 0x0000000c1018723c */ /* 0x010fde0000041818 */
[----:B------:R-:W-:-:S04]  /*7cba0*/  NOP ;  /* 0x0000000000007918 */ /* 0x000fc80000000000 */
[----:B------:R-:W-:Y:S04]  /*7cbb0*/  STL.64 [R1+0x210], R24 ;  /* 0x0002101801007387 */ /* 0x000fe80000100a00 */
[----:B------:R0:W-:Y:S04]  /*7cbc0*/  STL.64 [R1+0x218], R26 ;  /* 0x0002181a01007387 */ /* 0x0001e80000100a00 */
[----:B0-----:R-:W4:Y:S04]  /*7cbd0*/  LDL.LU.64 R26, [R1+0x45a0] ;  /* 0x0045a000011a7983 */ /* 0x001f280000300a00 */
[----:B------:R-:W4:Y:S01]  /*7cbe0*/  LDL.LU.64 R24, [R1+0x4598] ;  /* 0x0045980001187983 */ /* 0x000f220000300a00 */
[----:B------:R-:W-:-:S02]  /*7cbf0*/  IMAD.MOV.U32 R23, RZ, RZ, R12 ;  /* 0x000000ffff177224 */ /* 0x000fc400078e000c */
[----:B------:R-:W-:Y:S01]  /*7cc00*/  IMAD.MOV.U32 R22, RZ, RZ, R13 ;  /* 0x000000ffff167224 */ /* 0x000fe200078e000d */
[----:B------:R-:W2:Y:S04]  /*7cc10*/  LDL.LU.64 R14, [R1+0x4590] ;  /* 0x00459000010e7983 */ /* 0x000ea80000300a00 */
[----:B------:R-:W2:Y:S04]  /*7cc20*/  LDL.LU.64 R12, [R1+0x4588] ;  /* 0x00458800010c7983 */ /* 0x000ea80000300a00 */
[----:B------:R-:W-:Y:S04]  /*7cc30*/  STL.64 [R1+0x44c0], R22 ;  /* 0x0044c01601007387 */ /* 0x000fe80000100a00 */
[----:B------:R0:W-:Y:S01]  /*7cc40*/  STL.64 [R1+0x44b8], R20 ;  /* 0x0044b81401007387 */ /* 0x0001e20000100a00 */
[----:B---3--:R-:W-:-:S02]  /*7cc50*/  IMAD.MOV.U32 R28, RZ, RZ, R4 ;  /* 0x000000ffff1c7224 */ /* 0x008fc400078e0004 */
[----:B------:R-:W-:Y:S01]  /*7cc60*/  IMAD.MOV.U32 R3, RZ, RZ, R5 ;  /* 0x000000ffff037224 */ /* 0x000fe200078e0005 */
[----:B0-----:R-:W3:Y:S04]  /*7cc70*/  LDL.LU R20, [R1+0x1f0] ;  /* 0x0001f00001147983 */ /* 0x001ee80000300800 */
[----:B------:R-:W3:Y:S04]  /*7cc80*/  LDL.LU R21, [R1+0x1f4] ;  /* 0x0001f40001157983 */ /* 0x000ee80000300800 */
[----:B------:R-:W3:Y:S04]  /*7cc90*/  LDL.LU R22, [R1+0x1f8] ;  /* 0x0001f80001167983 */ /* 0x000ee80000300800 */
[----:B------:R-:W3:Y:S04]  /*7cca0*/  LDL.LU R23, [R1+0x1fc] ;  /* 0x0001fc0001177983 */ /* 0x000ee80000300800 */
[----:B------:R-:W3:Y:S01]  /*7ccb0*/  LDL.LU.64 R6, [R1+0x4580] ;  /* 0x0045800001067983 */ /* 0x000ee20000300a00 */
[----:B----4-:R-:W-:Y:S03]  /*7ccc0*/  HMMA.16816.F32.BF16 R24, R16, R4, R24 ;  /* 0x000000041018723c */ /* 0x010fe60000041818 */
[----:B------:R-:W4:-:S15]  /*7ccd0*/  LDL.LU.64 R4, [R1+0x4578] ;  /* 0x0045780001047983 */ /* 0x000f1e0000300a00 */
[----:B------:R-:W-:Y:S01]  /*7cce0*/  NOP ;  /* 0x0000000000007918 */ /* 0x000fe20000000000 */
[----:B------:R-:W-:Y:S01]  /*7ccf0*/  IMAD.MOV.U32 R11, RZ, RZ, R26 ;  /* 0x000000ffff0b7224 */ /* 0x000fe200078e001a */
[----:B------:R0:W-:Y:S01]  /*7cd00*/  STL.64 [R1+0x200], R24 ;  /* 0x0002001801007387 */ /* 0x0001e20000100a00 */
[----:B------:R-:W-:-:S03]  /*7cd10*/  IMAD.MOV.U32 R10, RZ, RZ, R27 ;  /* 0x000000ffff0a7224 */ /* 0x000fc600078e001b */
[----:B------:R-:W3:Y:S04]  /*7cd20*/  LDL.LU.64 R26, [R1+0x4570] ;  /* 0x00457000011a7983 */ /* 0x000ee80000300a00 */
[----:B0-----:R-:W3:Y:S04]  /*7cd30*/  LDL.LU.64 R24, [R1+0x4568] ;  /* 0x0045680001187983 */ /* 0x001ee80000300a00 */
[----:B------:R-:W-:Y:S04]  /*7cd40*/  STL.64 [R1+0x4550], R10 ;  /* 0x0045500a01007387 */ /* 0x000fe80000100a00 */
[----:B--2---:R3:W-:Y:S02]  /*7cd50*/  STL.64 [R1+0x4548], R8 ;  /* 0x0045480801007387 */ /* 0x0047e40000100a00 */
[----:B---3--:R-:W-:Y:S01]  /*7cd60*/  HMMA.16816.F32.BF16 R8, R16, R24, R20 ;  /* 0x000000181008723c */ /* 0x008fe20000041814 */
[----:B----4-:R-:W-:-:S02]  /*7cd70*/  IMAD.MOV.U32 R21, RZ, RZ, R4 ;  /* 0x000000ffff157224 */ /* 0x010fc400078e0004 */
[----:B------:R-:W-:Y:S02]  /*7cd80*/  IMAD.MOV.U32 R20, RZ, RZ, R5 ;  /* 0x000000ffff147224 */ /* 0x000fe400078e0005 */
[----:B------:R-:W-:Y:S02]  /*7cd90*/  IMAD.MOV.U32 R4, RZ, RZ, R26 ;  /* 0x000000ffff047224 */ /* 0x000fe400078e001a */
[----:B------:R-:W-:-:S12]  /*7cda0*/  IMAD.MOV.U32 R5, RZ, RZ, R27 ;  /* 0x000000ffff057224 */ /* 0x000fd800078e001b */
[----:B------:R0:W-:Y:S04]  /*7cdb0*/  STL.64 [R1+0x1f0], R8 ;  /* 0x0001f00801007387 */ /* 0x0001e80000100a00 */
[----:B------:R1:W-:Y:S04]  /*7cdc0*/  STL.64 [R1+0x1f8], R10 ;  /* 0x0001f80a01007387 */ /* 0x0003e80000100a00 */
[----:B------:R-:W2:Y:S04]  /*7cdd0*/  LDL.LU R26, [R1+0x4560] ;  /* 0x00456000011a7983 */ /* 0x000ea80000300800 */
[----:B------:R-:W2:Y:S04]  /*7cde0*/  LDL.LU R27, [R1+0x455c] ;  /* 0x00455c00011b7983 */ /* 0x000ea80000300800 */
[----:B0-----:R-:W3:Y:S04]  /*7cdf0*/  LDL.LU R8, [R1+0x2d0] ;  /* 0x0002d00001087983 */ /* 0x001ee80000300800 */
[----:B------:R-:W3:Y:S04]  /*7ce00*/  LDL.LU R9, [R1+0x2d4] ;  /* 0x0002d40001097983 */ /* 0x000ee80000300800 */
[----:B-1----:R-:W3:Y:S04]  /*7ce10*/  LDL.LU R10, [R1+0x2d8] ;  /* 0x0002d800010a7983 */ /* 0x002ee80000300800 */
[----:B------:R-:W3:Y:S04]  /*7ce20*/  LDL.LU R11, [R1+0x2dc] ;  /* 0x0002dc00010b7983 */ /* 0x000ee80000300800 */
[----:B------:R-:W-:Y:S04]  /*7ce30*/  STL.64 [R1+0x4500], R6 ;  /* 0x0045000601007387 */ /* 0x000fe80000100a00 */
[----:B------:R0:W-:Y:S04]  /*7ce40*/  STL.64 [R1+0x44f8], R4 ;  /* 0x0044f80401007387 */ /* 0x0001e80000100a00 */
[----:B0-----:R-:W4:Y:S04]  /*7ce50*/  LDL.LU.64 R4, [R1+0x180] ;  /* 0x0001800001047983 */ /* 0x001f280000300a00 */
[----:B----4-:R0:W-:Y:S04]  /*7ce60*/  STL.64 [R1+0x4518], R4 ;  /* 0x0045180401007387 */ /* 0x0101e80000100a00 */
        /* <DEDUP_REMOVED lines=10> */
[----:B------:R-:W4:Y:S04]  /*7cf10*/  LDL R23, [R1+0x384] ;  /* 0x0003840001177983 */ /* 0x000f280000100800 */
[----:B----4-:R-:W-:Y:S04]  /*7cf20*/  STL [R1+0x44f0], R23 ;  /* 0x0044f01701007387 */ /* 0x010fe80000100800 */
        /* <DEDUP_REMOVED lines=8> */
[----:B0-----:R-:W2:Y:S04]  /*7cfb0*/  LDL.LU R20, [R1+0x1b0] ;  /* 0x0001b00001147983 */ /* 0x001ea80000300800 */
[----:B------:R-:W2:Y:S04]  /*7cfc0*/  LDL.LU R21, [R1+0x1b4] ;  /* 0x0001b40001157983 */ /* 0x000ea80000300800 */
[----:B------:R-:W3:Y:S04]  /*7cfd0*/  LDL.LU R22, [R1+0x1b8] ;  /* 0x0001b80001167983 */ /* 0x000ee80000300800 */
[----:B------:R-:W3:Y:S04]  /*7cfe0*/  LDL.LU R23, [R1+0x1bc] ;  /* 0x0001bc0001177983 */ /* 0x000ee80000300800 */
[----:B---3--:R-:W-:Y:S04]  /*7cff0*/  STL.64 [R1+0x4528], R22 ;  /* 0x0045281601007387 */ /* 0x008fe80000100a00 */
[----:B--2---:R0:W-:Y:S04]  /*7d000*/  STL.64 [R1+0x4520], R20 ;  /* 0x0045201401007387 */ /* 0x0041e80000100a00 */
[----:B0-----:R-:W2:Y:S04]  /*7d010*/  LDL.LU.64 R20, [R1+0xb0] ;  /* 0x0000b00001147983 */ /* 0x001ea80000300a00 */
[----:B------:R-:W-:Y:S04]  /*7d020*/  STL.64 [R1+0x4408], R26 ;  /* 0x0044081a01007387 */ /* 0x000fe80000100a00 */
[----:B------:R0:W-:Y:S02]  /*7d030*/  STL.64 [R1+0x4400], R24 ;  /* 0x0044001801007387 */ /* 0x0001e40000100a00 */
[----:B0-----:R-:W-:-:S02]  /*7d040*/  IMAD.MOV.U32 R24, RZ, RZ, R0 ;  /* 0x000000ffff187224 */ /* 0x001fc400078e0000 */
[----:B------:R-:W3:Y:S04]  /*7d050*/  LDL.LU R0, [R1+0x4558] ;  /* 0x0045580001007983 */ /* 0x000ee80000300800 */
[----:B------:R-:W-:Y:S04]  /*7d060*/  STL.64 [R1+0x1e0], R8 ;  /* 0x0001e00801007387 */ /* 0x000fe80000100a00 */
[----:B------:R0:W-:Y:S04]  /*7d070*/  STL.64 [R1+0x1e8], R10 ;  /* 0x0001e80a01007387 */ /* 0x0001e80000100a00 */
[----:B0-----:R-:W4:Y:S04]  /*7d080*/  LDL.LU.64 R10, [R1+0x4550] ;  /* 0x00455000010a7983 */ /* 0x001f280000300a00 */
[----:B------:R-:W2:Y:S02]  /*7d090*/  LDL.LU.64 R8, [R1+0x4548] ;  /* 0x0045480001087983 */ /* 0x000ea40000300a00 */
[----:B--2---:R-:W-:-:S15]  /*7d0a0*/  HMMA.16816.F32.BF16 R4, R16, R8, R4 ;  /* 0x000000081004723c */ /* 0x004fde0000041804 */
[----:B------:R-:W-:-:S04]  /*7d0b0*/  NOP ;  /* 0x0000000000007918 */ /* 0x000fc80000000000 */
[----:B------:R-:W-:Y:S04]  /*7d0c0*/  STL.64 [R1+0x1d0], R4 ;  /* 0x0001d00401007387 */ /* 0x000fe80000100a00 */
[----:B------:R0:W-:Y:S04]  /*7d0d0*/  STL.64 [R1+0x1d8], R6 ;  /* 0x0001d80601007387 */ /* 0x0001e80000100a00 */
[----:B0-----:R-:W2:Y:S04]  /*7d0e0*/  LDL.LU.64 R6, [R1+0x4540] ;  /* 0x0045400001067983 */ /* 0x001ea80000300a00 */
[----:B------:R-:W2:Y:S04]  /*7d0f0*/  LDL.LU.64 R4, [R1+0x4538] ;  /* 0x0045380001047983 */ /* 0x000ea80000300a00 */
[----:B----4-:R3:W-:Y:S04]  /*7d100*/  STL.64 [R1+0x43e0], R10 ;  /* 0x0043e00a01007387 */ /* 0x0107e80000100a00 */
[----:B------:R0:W-:Y:S01]  /*7d110*/  STL.64 [R1+0x43d8], R8 ;  /* 0x0043d80801007387 */ /* 0x0001e20000100a00 */
[----:B---3--:R-:W-:-:S03]  /*7d120*/  IMAD.MOV.U32 R10, RZ, RZ, R0 ;  /* 0x000000ffff0a7224 */ /* 0x008fc600078e0000 */
[----:B0-----:R-:W3:Y:S04]  /*7d130*/  LDL.LU R8, [R1+0x150] ;  /* 0x0001500001087983 */ /* 0x001ee80000300800 */
[----:B------:R-:W3:Y:S04]  /*7d140*/  LDL.LU R9, [R1+0x154] ;  /* 0x0001540001097983 */ /* 0x000ee80000300800 */
[----:B------:R-:W4:Y:S04]  /*7d150*/  LDL.LU R0, [R1+0x4530] ;  /* 0x0045300001007983 */ /* 0x000f280000300800 */
[----:B------:R-:W3:Y:S01]  /*7d160*/  LDL.LU R11, [R1+0x15c] ;  /* 0x00015c00010b7983 */ /* 0x000ee20000300800 */
[----:B------:R-:W-:-:S02]  /*7d170*/  IMAD.MOV.U32 R27, RZ, RZ, R20 ;  /* 0x000000ffff1b7224 */ /* 0x000fc400078e0014 */
[----:B------:R-:W-:Y:S01]  /*7d180*/  IMAD.MOV.U32 R26, RZ, RZ, R21 ;  /* 0x000000ffff1a7224 */ /* 0x000fe200078e0015 */
[----:B--2---:R-:W-:Y:S01]  /*7d190*/  HMMA.16816.F32.BF16 R4, R16, R20, R4 ;  /* 0x000000141004723c */ /* 0x004fe20000041804 */
[----:B---3--:R-:W-:Y:S04]  /*7d1a0*/  STL.64 [R1+0x44d0], R10 ;  /* 0x0044d00a01007387 */ /* 0x008fe80000100a00 */
[----:B------:R0:W-:Y:S04]  /*7d1b0*/  STL.64 [R1+0x44c8], R8 ;  /* 0x0044c80801007387 */ /* 0x0001e80000100a00 */
[----:B0-----:R-:W2:Y:S04]  /*7d1c0*/  LDL.LU R8, [R1+0x170] ;  /* 0x0001700001087983 */ /* 0x001ea80000300800 */
[----:B------:R-:W2:Y:S04]  /*7d1d0*/  LDL.LU R9, [R1+0x174] ;  /* 0x0001740001097983 */ /* 0x000ea80000300800 */
[----:B------:R-:W2:Y:S04]  /*7d1e0*/  LDL.LU R10, [R1+0x178] ;  /* 0x00017800010a7983 */ /* 0x000ea80000300800 */
[----:B------:R-:W3:Y:S04]  /*7d1f0*/  LDL.LU.64 R22, [R1+0x4528] ;  /* 0x0045280001167983 */ /* 0x000ee80000300a00 */
[----:B------:R-:W3:Y:S04]  /*7d200*/  LDL.LU.64 R20, [R1+0x4520] ;  /* 0x0045200001147983 */ /* 0x000ee80000300a00 */
[----:B------:R0:W-:Y:S04]  /*7d210*/  STL.64 [R1+0x1c0], R4 ;  /* 0x0001c00401007387 */ /* 0x0001e80000100a00 */
[----:B------:R-:W-:Y:S04]  /*7d220*/  STL [R1+0x1c8], R6 ;  /* 0x0001c80601007387 */ /* 0x000fe80000100800 */
[----:B0-----:R-:W3:Y:S01]  /*7d230*/  LDL.LU.64 R4, [R1+0x4518] ;  /* 0x0045180001047983 */ /* 0x001ee20000300a00 */
[----:B----4-:R-:W-:-:S02]  /*7d240*/  IMAD.MOV.U32 R11, RZ, RZ, R0 ;  /* 0x000000ffff0b7224 */ /* 0x010fc400078e0000 */
[----:B------:R-:W-:Y:S02]  /*7d250*/  IMAD.MOV.U32 R25, RZ, RZ, R14 ;  /* 0x000000ffff197224 */ /* 0x000fe400078e000e */
[----:B------:R-:W-:Y:S01]  /*7d260*/  IMAD.MOV.U32 R0, RZ, RZ, R7 ;  /* 0x000000ffff007224 */ /* 0x000fe200078e0007 */
        /* <DEDUP_REMOVED lines=8> */
[----:B------:R-:W4:Y:S04]  /*7d2f0*/  LDL.LU.64 R6, [R1+0x4500] ;  /* 0x0045000001067983 */ /* 0x000f280000300a00 */
[----:B------:R-:W3:Y:S04]  /*7d300*/  LDL.LU.64 R4, [R1+0x44f8] ;  /* 0x0044f80001047983 */ /* 0x000ee80000300a00 */
[----:B------:R-:W-:Y:S04]  /*7d310*/  STL.64 [R1+0x43f8], R14 ;  /* 0x0043f80e01007387 */ /* 0x000fe80000100a00 */
[----:B------:R4:W-:Y:S01]  /*7d320*/  STL.64 [R1+0x43f0], R12 ;  /* 0x0043f00c01007387 */ /* 0x0009e20000100a00 */
[----:B---3--:R-:W-:Y:S03]  /*7d330*/  HMMA.16816.F32.BF16 R16, R16, R4, R20 ;  /* 0x000000041010723c */ /* 0x008fe60000041814 */
[----:B------:R-:W3:Y:S01]  /*7d340*/  LDL.LU R23, [R1+0x44f0] ;  /* 0x0044f00001177983 */ /* 0x000ee20000300800 */
[----:B----4-:R-:W-:-:S02]  /*7d350*/  IMAD.MOV.U32 R12, RZ, RZ, R7 ;  /* 0x000000ffff0c7224 */ /* 0x010fc400078e0007 */
[----:B------:R-:W-:Y:S01]  /*7d360*/  IMAD.MOV.U32 R13, RZ, RZ, R6 ;  /* 0x000000ffff0d7224 */ /* 0x000fe200078e0006 */
[----:B------:R-:W2:Y:S04]  /*7d370*/  LDL.LU.64 R20, [R1+0x44e8] ;  /* 0x0044e80001147983 */ /* 0x000ea80000300a00 */
[----:B------:R-:W2:Y:S04]  /*7d380*/  LDL.LU.64 R6, [R1+0x44e0] ;  /* 0x0044e00001067983 */ /* 0x000ea80000300a00 */
[----:B------:R-:W2:Y:S04]  /*7d390*/  LDL.LU.64 R4, [R1+0x44d8] ;  /* 0x0044d80001047983 */ /* 0x000ea80000300a00 */
[----:B------:R-:W-:Y:S04]  /*7d3a0*/  STL.64 [R1+0x190], R16 ;  /* 0x0001901001007387 */ /* 0x000fe80000100a00 */
[----:B------:R-:W-:Y:S04]  /*7d3b0*/  STL.64 [R1+0x198], R18 ;  /* 0x0001981201007387 */ /* 0x000fe80000100a00 */
[----:B---3--:R2:W0:Y:S02]  /*7d3c0*/  LDSM.16.MT88.4 R16, [R23+UR5+0x42c00] ;  /* 0x042c00051710783b */ /* 0x0084240008004200 */
[C---:B--2---:R-:W-:Y:S02]  /*7d3d0*/  HMMA.16816.F32.BF16 R20, R4.reuse, R20, R8 ;  /* 0x000000140414723c */ /* 0x044fe40000041808 */
[----:B0-----:R0:W-:Y:S04]  /*7d3e0*/  STL [R1+0x4268], R16 ;  /* 0x0042681001007387 */ /* 0x0011e80000100800 */
[----:B------:R1:W-:Y:S04]  /*7d3f0*/  STL [R1+0x4264], R17 ;  /* 0x0042641101007387 */ /* 0x0003e80000100800 */
[----:B------:R2:W-:Y:S04]  /*7d400*/  STL [R1+0x4260], R18 ;  /* 0x0042601201007387 */ /* 0x0005e80000100800 */
[----:B------:R3:W-:Y:S04]  /*7d410*/  STL [R1+0x425c], R19 ;  /* 0x00425c1301007387 */ /* 0x0007e80000100800 */
[----:B0-----:R-:W4:Y:S04]  /*7d420*/  LDL.LU R16, [R1+0x160] ;  /* 0x0001600001107983 */ /* 0x001f280000300800 */
[----:B-1----:R-:W4:Y:S04]  /*7d430*/  LDL.LU R17, [R1+0x164] ;  /* 0x0001640001117983 */ /* 0x002f280000300800 */
[----:B--2---:R-:W4:Y:S04]  /*7d440*/  LDL.LU R18, [R1+0x168] ;  /* 0x0001680001127983 */ /* 0x004f280000300800 */
[----:B---3--:R-:W4:Y:S04]  /*7d450*/  LDL.LU R19, [R1+0x16c] ;  /* 0x00016c0001137983 */ /* 0x008f280000300800 */
[----:B------:R-:W2:Y:S04]  /*7d460*/  LDL.LU.64 R10, [R1+0x44d0] ;  /* 0x0044d000010a7983 */ /* 0x000ea80000300a00 */
[----:B------:R-:W2:Y:S04]  /*7d470*/  LDL.LU.64 R8, [R1+0x44c8] ;  /* 0x0044c80001087983 */ /* 0x000ea80000300a00 */
[----:B------:R-:W-:Y:S04]  /*7d480*/  STL.64 [R1+0x170], R20 ;  /* 0x0001701401007387 */ /* 0x000fe80000100a00 */
[----:B------:R0:W-:Y:S04]  /*7d490*/  STL.64 [R1+0x178], R22 ;  /* 0x0001781601007387 */ /* 0x0001e80000100a00 */
[----:B0-----:R-:W3:Y:S04]  /*7d4a0*/  LDL.LU.64 R22, [R1+0x44c0] ;  /* 0x0044c00001167983 */ /* 0x001ee80000300a00 */
[----:B------:R-:W3:Y:S01]  /*7d4b0*/  LDL.LU.64 R20, [R1+0x44b8] ;  /* 0x0044b80001147983 */ /* 0x000ee20000300a00 */
[C---:B----4-:R-:W-:Y:S08]  /*7d4c0*/  HMMA.16816.F32.BF16 R12, R4.reuse, R12, R16 ;  /* 0x0000000c040c723c */ /* 0x050ff00000041810 */
[----:B--2---:R-:W-:Y:S01]  /*7d4d0*/  HMMA.16816.F32.BF16 R8, R4, R24, R8 ;  /* 0x000000180408723c */ /* 0x004fe20000041808 */
[----:B------:R-:W-:-:S02]  /*7d4e0*/  IMAD.MOV.U32 R16, RZ, RZ, R27 ;  /* 0x000000ffff107224 */ /* 0x000fc400078e001b */
[----:B------:R-:W-:-:S08]  /*7d4f0*/  IMAD.MOV.U32 R17, RZ, RZ, R26 ;  /* 0x000000ffff117224 */ /* 0x000fd000078e001a */
[----:B------:R0:W-:Y:S04]  /*7d500*/  STL.64 [R1+0x160], R12 ;  /* 0x0001600c01007387 */ /* 0x0001e80000100a00 */
[----:B------:R1:W-:Y:S04]  /*7d510*/  STL.64 [R1+0x168], R14 ;  /* 0x0001680e01007387 */ /* 0x0003e80000100a00 */
[----:B------:R-:W-:Y:S04]  /*7d520*/  STL.64 [R1+0x43d0], R16 ;  /* 0x0043d01001007387 */ /* 0x000fe80000100a00 */
[----:B0-----:R-:W2:Y:S04]  /*7d530*/  LDL.LU R12, [R1+0xd0] ;  /* 0x0000d000010c7983 */ /* 0x001ea80000300800 */
[----:B------:R-:W-:Y:S04]  /*7d540*/  STL.64 [R1+0x150], R8 ;  /* 0x0001500801007387 */ /* 0x000fe80000100a00 */
[----:B------:R-:W-:Y:S04]  /*7d550*/  STL.64 [R1+0x158], R10 ;  /* 0x0001580a01007387 */ /* 0x000fe80000100a00 */
[----:B------:R-:W2:Y:S04]  /*7d560*/  LDL.LU R13, [R1+0xd4] ;  /* 0x0000d400010d7983 */ /* 0x000ea80000300800 */
[----:B-1----:R-:W4:Y:S04]  /*7d570*/  LDL.LU R14, [R1+0xd8] ;  /* 0x0000d800010e7983 */ /* 0x002f280000300800 */
[----:B------:R-:W4:Y:S01]  /*7d580*/  LDL.LU R15, [R1+0xdc] ;  /* 0x0000dc00010f7983 */ /* 0x000f220000300800 */
[----:B------:R-:W-:-:S02]  /*7d590*/  IMAD.MOV.U32 R24, RZ, RZ, R28 ;  /* 0x000000ffff187224 */ /* 0x000fc400078e001c */
[----:B------:R-:W-:Y:S01]  /*7d5a0*/  IMAD.MOV.U32 R25, RZ, RZ, R3 ;  /* 0x000000ffff197224 */ /* 0x000fe200078e0003 */
[----:B----4-:R-:W-:Y:S04]  /*7d5b0*/  STL.64 [R1+0x4418], R14 ;  /* 0x0044180e01007387 */ /* 0x010fe80000100a00 */
[----:B--2---:R-:W-:Y:S04]  /*7d5c0*/  STL.64 [R1+0x4410], R12 ;  /* 0x0044100c01007387 */ /* 0x004fe80000100a00 */
[----:B------:R-:W2:Y:S04]  /*7d5d0*/  LDL.LU R28, [R1+0x44b0] ;  /* 0x0044b000011c7983 */ /* 0x000ea80000300800 */
[----:B------:R-:W4:Y:S04]  /*7d5e0*/  LDL.LU R3, [R1+0x44ac] ;  /* 0x0044ac0001037983 */ /* 0x000f280000300800 */
[----:B------:R3:W-:Y:S02]  /*7d5f0*/  STL.64 [R1+0x4420], R24 ;  /* 0x0044201801007387 */ /* 0x0007e40000100a00 */
[----:B---3--:R-:W-:-:S02]  /*7d600*/  IMAD.MOV.U32 R24, RZ, RZ, R23 ;  /* 0x000000ffff187224 */ /* 0x008fc400078e0017 */
[----:B------:R-:W-:-:S05]  /*7d610*/  IMAD.MOV.U32 R25, RZ, RZ, R22 ;  /* 0x000000ffff197224 */ /* 0x000fca00078e0016 */
[----:B------:R0:W-:Y:S04]  /*7d620*/  STL.64 [R1+0x4438], R24 ;  /* 0x0044381801007387 */ /* 0x0001e80000100a00 */
[----:B------:R-:W3:Y:S04]  /*7d630*/  LDL.LU R12, [R1+0xe0] ;  /* 0x0000e000010c7983 */ /* 0x000ee80000300800 */
[----:B------:R-:W3:Y:S04]  /*7d640*/  LDL.LU R13, [R1+0xe4] ;  /* 0x0000e400010d7983 */ /* 0x000ee80000300800 */
[----:B------:R-:W2:Y:S04]  /*7d650*/  LDL.LU R14, [R1+0xe8] ;  /* 0x0000e800010e7983 */ /* 0x000ea80000300800 */
[----:B------:R-:W2:Y:S01]  /*7d660*/  LDL.LU R15, [R1+0xec] ;  /* 0x0000ec00010f7983 */ /* 0x000ea20000300800 */
[----:B0-----:R-:W-:-:S02]  /*7d670*/  IMAD.MOV.U32 R25, RZ, RZ, R20 ;  /* 0x000000ffff197224 */ /* 0x001fc400078e0014 */
[----:B------:R-:W-:Y:S01]  /*7d680*/  IMAD.MOV.U32 R24, RZ, RZ, R21 ;  /* 0x000000ffff187224 */ /* 0x000fe200078e0015 */
[----:B------:R-:W2:Y:S04]  /*7d690*/  LDL.LU R20, [R1+0x40] ;  /* 0x0000400001147983 */ /* 0x000ea80000300800 */
[----:B------:R-:W2:Y:S04]  /*7d6a0*/  LDL.LU R21, [R1+0x44] ;  /* 0x0000440001157983 */ /* 0x000ea80000300800 */
[----:B--2---:R0:W-:Y:S04]  /*7d6b0*/  STL.64 [R1+0x4470], R20 ;  /* 0x0044701401007387 */ /* 0x0041e80000100a00 */
[----:B0-----:R-:W2:Y:S01]  /*7d6c0*/  LDL.LU R20, [R1+0x50] ;  /* 0x0000500001147983 */ /* 0x001ea20000300800 */
[----:B----4-:R-:W-:-:S03]  /*7d6d0*/  IMAD.MOV.U32 R21, RZ, RZ, R3 ;  /* 0x000000ffff157224 */ /* 0x010fc600078e0003 */
[----:B------:R-:W4:Y:S04]  /*7d6e0*/  LDL.LU R3, [R1+0x44a8] ;  /* 0x0044a80001037983 */ /* 0x000f280000300800 */
[----:B--2---:R-:W-:Y:S04]  /*7d6f0*/  STL.64 [R1+0x4488], R20 ;  /* 0x0044881401007387 */ /* 0x004fe80000100a00 */
[----:B------:R-:W-:Y:S04]  /*7d700*/  STL.64 [R1+0x4450], R24 ;  /* 0x0044501801007387 */ /* 0x000fe80000100a00 */
[----:B------:R-:W-:Y:S04]  /*7d710*/  STL.64 [R1+0x4430], R14 ;  /* 0x0044300e01007387 */ /* 0x000fe80000100a00 */
        /* <DEDUP_REMOVED lines=9> */
[----:B------:R-:W2:Y:S04]  /*7d7b0*/  LDL.LU R20, [R1+0x60] ;  /* 0x0000600001147983 */ /* 0x000ea80000300800 */
[----:B------:R-:W2:Y:S04]  /*7d7c0*/  LDL.LU R21, [R1+0x64] ;  /* 0x0000640001157983 */ /* 0x000ea80000300800 */
        /* <DEDUP_REMOVED lines=17> */
[----:B---3--:R-:W-:Y:S04]  /*7d8e0*/  STL.64 [R1+0x4448], R14 ;  /* 0x0044480e01007387 */ /* 0x008fe80000100a00 */
[----:B------:R0:W-:Y:S04]  /*7d8f0*/  STL.64 [R1+0x4440], R12 ;  /* 0x0044400c01007387 */ /* 0x0001e80000100a00 */
[----:B0-----:R-:W3:Y:S04]  /*7d900*/  LDL.LU R12, [R1+0x100] ;  /* 0x00010000010c7983 */ /* 0x001ee80000300800 */
        /* <DEDUP_REMOVED lines=17> */
[----:B------:R-:W2:Y:S04]  /*7da20*/  LDL.LU R19, [R1+0xac] ;  /* 0x0000ac0001137983 */ /* 0x000ea80000300800 */
[----:B------:R-:W2:Y:S04]  /*7da30*/  LDL.LU.64 R26, [R1+0x4498] ;  /* 0x00449800011a7983 */ /* 0x000ea80000300a00 */
[----:B------:R-:W2:Y:S04]  /*7da40*/  LDL.LU.64 R24, [R1+0x4490] ;  /* 0x0044900001187983 */ /* 0x000ea80000300a00 */
        /* <DEDUP_REMOVED lines=8> */
[----:B0-----:R-:W2:Y:S02]  /*7dad0*/  LDL.LU.64 R20, [R1+0x4470] ;  /* 0x0044700001147983 */ /* 0x001ea40000300a00 */
[----:B--2---:R-:W-:Y:S02]  /*7dae0*/  HMMA.16816.F32.BF16 R20, R4, R20, R24 ;  /* 0x000000140414723c */ /* 0x004fe40000041818 */
[----:B------:R-:W2:-:S15]  /*7daf0*/  LDL.LU.64 R24, [R1+0x4468] ;  /* 0x0044680001187983 */ /* 0x000e9e0000300a00 */
[----:B------:R-:W-:Y:S02]  /*7db00*/  NOP ;  /* 0x0000000000007918 */ /* 0x000fe40000000000 */
[----:B------:R0:W-:Y:S04]  /*7db10*/  STL.64 [R1+0x120], R20 ;  /* 0x0001201401007387 */ /* 0x0001e80000100a00 */
[----:B------:R1:W-:Y:S04]  /*7db20*/  STL.64 [R1+0x128], R22 ;  /* 0x0001281601007387 */ /* 0x0003e80000100a00 */
[----:B0-----:R-:W2:Y:S04]  /*7db30*/  LDL.LU R20, [R1+0x2a0] ;  /* 0x0002a00001147983 */ /* 0x001ea80000300800 */
[----:B------:R-:W2:Y:S04]  /*7db40*/  LDL.LU R21, [R1+0x2a4] ;  /* 0x0002a40001157983 */ /* 0x000ea80000300800 */
[----:B-1----:R-:W2:Y:S04]  /*7db50*/  LDL.LU R22, [R1+0x2a8] ;  /* 0x0002a80001167983 */ /* 0x002ea80000300800 */
[----:B------:R-:W2:Y:S04]  /*7db60*/  LDL.LU R23, [R1+0x2ac] ;  /* 0x0002ac0001177983 */ /* 0x000ea80000300800 */
[----:B--2---:R-:W-:Y:S04]  /*7db70*/  STL.64 [R1+0x43b8], R22 ;  /* 0x0043b81601007387 */ /* 0x004fe80000100a00 */
[----:B------:R0:W-:Y:S04]  /*7db80*/  STL.64 [R1+0x43b0], R20 ;  /* 0x0043b01401007387 */ /* 0x0001e80000100a00 */
[----:B0-----:R-:W2:Y:S04]  /*7db90*/  LDL.LU R20, [R1+0x2b0] ;  /* 0x0002b00001147983 */ /* 0x001ea80000300800 */
[----:B------:R-:W2:Y:S04]  /*7dba0*/  LDL.LU R21, [R1+0x2b4] ;  /* 0x0002b40001157983 */ /* 0x000ea80000300800 */
[----:B------:R-:W2:Y:S04]  /*7dbb0*/  LDL.LU R22, [R1+0x2b8] ;  /* 0x0002b80001167983 */ /* 0x000ea80000300800 */
[----:B------:R-:W2:Y:S01]  /*7dbc0*/  LDL.LU R23, [R1+0x2bc] ;  /* 0x0002bc0001177983 */ /* 0x000ea20000300800 */
[C---:B------:R-:W-:Y:S03]  /*7dbd0*/  HMMA.16816.F32.BF16 R24, R4.reuse, R24, R12 ;  /* 0x000000180418723c */ /* 0x040fe6000004180c */
[----:B--2---:R-:W-:Y:S04]  /*7dbe0*/  STL.64 [R1+0x43c8], R22 ;  /* 0x0043c81601007387 */ /* 0x004fe80000100a00 */
[----:B------:R0:W-:Y:S04]  /*7dbf0*/  STL.64 [R1+0x43c0], R20 ;  /* 0x0043c01401007387 */ /* 0x0001e80000100a00 */
[----:B0-----:R-:W2:Y:S04]  /*7dc00*/  LDL.LU R20, [R1+0x2c0] ;  /* 0x0002c00001147983 */ /* 0x001ea80000300800 */
        /* <DEDUP_REMOVED lines=32> */
[----:B------:R-:W3:Y:S04]  /*7de10*/  LDL.LU.64 R12, [R1+0x43f0] ;  /* 0x0043f000010c7983 */ /* 0x000ee80000300a00 */
[----:B------:R-:W-:Y:S01]  /*7de20*/  STL.64 [R1+0x42f0], R26 ;  /* 0x0042f01a01007387 */ /* 0x000fe20000100a00 */
[----:B------:R-:W-:Y:S01]  /*7de30*/  IMAD.MOV.U32 R25, RZ, RZ, R2 ;  /* 0x000000ffff197224 */ /* 0x000fe200078e0002 */
[----:B---3--:R-:W-:Y:S01]  /*7de40*/  HMMA.16816.F32.BF16 R8, R4, R12, R8 ;  /* 0x0000000c0408723c */ /* 0x008fe20000041808 */
[----:B--2---:R-:W-:-:S02]  /*7de50*/  IMAD.MOV.U32 R24, RZ, RZ, R14 ;  /* 0x000000ffff187224 */ /* 0x004fc400078e000e */
[----:B------:R-:W2:-:S15]  /*7de60*/  LDL.LU R14, [R1+0x43e8] ;  /* 0x0043e800010e7983 */ /* 0x000e9e0000300800 */
[----:B------:R-:W-:Y:S01]  /*7de70*/  NOP ;  /* 0x0000000000007918 */ /* 0x000fe20000000000 */
[----:B------:R-:W-:Y:S04]  /*7de80*/  STL.64 [R1+0xc0], R8 ;  /* 0x0000c00801007387 */ /* 0x000fe80000100a00 */
[----:B------:R0:W-:Y:S01]  /*7de90*/  STL [R1+0xc8], R10 ;  /* 0x0000c80a01007387 */ /* 0x0001e20000100800 */
[----:B------:R-:W-:-:S03]  /*7dea0*/  IMAD.MOV.U32 R2, RZ, RZ, R11 ;  /* 0x000000ffff027224 */ /* 0x000fc600078e000b */
[----:B0-----:R-:W3:Y:S04]  /*7deb0*/  LDL.LU.64 R10, [R1+0x43e0] ;  /* 0x0043e000010a7983 */ /* 0x001ee80000300a00 */
[----:B------:R-:W2:Y:S04]  /*7dec0*/  LDL.LU.64 R8, [R1+0x43d8] ;  /* 0x0043d80001087983 */ /* 0x000ea80000300a00 */
[----:B------:R-:W-:Y:S01]  /*7ded0*/  STL [R1+0x4290], R2 ;  /* 0x0042900201007387 */ /* 0x000fe20000100800 */
[----:B--2---:R-:W-:-:S15]  /*7dee0*/  HMMA.16816.F32.BF16 R16, R4, R8, R16 ;  /* 0x000000080410723c */ /* 0x004fde0000041810 */
[----:B------:R-:W-:-:S04]  /*7def0*/  NOP ;  /* 0x0000000000007918 */ /* 0x000fc80000000000 */
[----:B------:R0:W-:Y:S04]  /*7df00*/  STL.64 [R1+0xa0], R16 ;  /* 0x0000a01001007387 */ /* 0x0001e80000100a00 */
[----:B------:R-:W-:Y:S04]  /*7df10*/  STL.64 [R1+0xa8], R18 ;  /* 0x0000a81201007387 */ /* 0x000fe80000100a00 */
[----:B0-----:R-:W2:Y:S04]  /*7df20*/  LDL.LU.64 R16, [R1+0x43d0] ;  /* 0x0043d00001107983 */ /* 0x001ea80000300a00 */
[----:B---3--:R0:W-:Y:S04]  /*7df30*/  STL.64 [R1+0x4390], R10 ;  /* 0x0043900a01007387 */ /* 0x0081e80000100a00 */
[----:B0-----:R-:W3:Y:S01]  /*7df40*/  LDL.LU.64 R10, [R1+0x88] ;  /* 0x00008800010a7983 */ /* 0x001ee20000300a00 */
[----:B--2---:R-:W-:-:S15]  /*7df50*/  HMMA.16816.F32.BF16 R20, R4, R16, R20 ;  /* 0x000000100414723c */ /* 0x004fde0000041814 */
[----:B------:R-:W-:-:S04]  /*7df60*/  NOP ;  /* 0x0000000000007918 */ /* 0x000fc80000000000 */
[----:B------:R-:W-:Y:S02]  /*7df70*/  IMAD.MOV.U32 R18, RZ, RZ, R22 ;  /* 0x000000ffff127224 */ /* 0x000fe400078e0016 */
[----:B------:R-:W-:Y:S02]  /*7df80*/  IMAD.MOV.U32 R19, RZ, RZ, R23 ;  /* 0x000000ffff137224 */ /* 0x000fe400078e0017 */
[----:B------:R-:W-:Y:S02]  /*7df90*/  IMAD.MOV.U32 R16, RZ, RZ, R20 ;  /* 0x000000ffff107224 */ /* 0x000fe400078e0014 */
[----:B------:R-:W-:Y:S01]  /*7dfa0*/  IMAD.MOV.U32 R17, RZ, RZ, R21 ;  /* 0x000000ffff117224 */ /* 0x000fe200078e0015 */
[----:B------:R-:W2:Y:S04]  /*7dfb0*/  LDL.LU.64 R22, [R1+0x43c8] ;  /* 0x0043c80001167983 */ /* 0x000ea80000300a00 */
[----:B------:R-:W2:Y:S04]  /*7dfc0*/  LDL.LU.64 R20, [R1+0x43c0] ;  /* 0x0043c00001147983 */ /* 0x000ea80000300a00 */
[----:B------:R-:W-:Y:S04]  /*7dfd0*/  STL.64 [R1+0x4278], R18 ;  /* 0x0042781201007387 */ /* 0x000fe80000100a00 */
[----:B------:R0:W-:Y:S04]  /*7dfe0*/  STL.64 [R1+0x4270], R16 ;  /* 0x0042701001007387 */ /* 0x0001e80000100a00 */
[----:B0-----:R-:W3:Y:S04]  /*7dff0*/  LDL.LU.64 R16, [R1+0x1a0] ;  /* 0x0001a00001107983 */ /* 0x001ee80000300a00 */
[----:B------:R-:W3:Y:S01]  /*7e000*/  LDL.LU.64 R18, [R1+0x1a8] ;  /* 0x0001a80001127983 */ /* 0x000ee20000300a00 */
[----:B--2---:R-:W-:Y:S03]  /*7e010*/  HMMA.16816.F32.BF16 R24, R4, R24, R20 ;  /* 0x000000180418723c */ /* 0x004fe60000041814 */
[----:B------:R-:W3:Y:S04]  /*7e020*/  LDL.LU.64 R22, [R1+0x43b8] ;  /* 0x0043b80001167983 */ /* 0x000ee80000300a00 */
[----:B------:R-:W3:-:S12]  /*7e030*/  LDL.LU.64 R20, [R1+0x43b0] ;  /* 0x0043b00001147983 */ /* 0x000ed80000300a00 */
[----:B------:R-:W-:Y:S04]  /*7e040*/  STL.64 [R1+0x2b0], R24 ;  /* 0x0002b01801007387 */ /* 0x000fe80000100a00 */
[----:B------:R0:W-:Y:S04]  /*7e050*/  STL.64 [R1+0x2b8], R26 ;  /* 0x0002b81a01007387 */ /* 0x0001e80000100a00 */
[----:B0-----:R-:W2:Y:S04]  /*7e060*/  LDL.LU.64 R26, [R1+0x68] ;  /* 0x00006800011a7983 */ /* 0x001ea80000300a00 */
[----:B--2---:R0:W-:Y:S04]  /*7e070*/  STL.64 [R1+0x4380], R26 ;  /* 0x0043801a01007387 */ /* 0x0041e80000100a00 */
[----:B0-----:R-:W2:Y:S01]  /*7e080*/  LDL.LU.64 R26, [R1+0x78] ;  /* 0x00007800011a7983 */ /* 0x001ea20000300a00 */
[----:B------:R-:W-:-:S02]  /*7e090*/  IMAD.MOV.U32 R24, RZ, RZ, R14 ;  /* 0x000000ffff187224 */ /* 0x000fc400078e000e */
[----:B------:R-:W-:Y:S01]  /*7e0a0*/  IMAD.MOV.U32 R25, RZ, RZ, R15 ;  /* 0x000000ffff197224 */ /* 0x000fe200078e000f */
[----:B---3--:R-:W-:Y:S01]  /*7e0b0*/  HMMA.16816.F32.BF16 R4, R4, R16, R20 ;  /* 0x000000100404723c */ /* 0x008fe20000041814 */
[----:B--2---:R0:W-:Y:S04]  /*7e0c0*/  STL.64 [R1+0x4388], R26 ;  /* 0x0043881a01007387 */ /* 0x0041e80000100a00 */
[----:B------:R-:W2:Y:S04]  /*7e0d0*/  LDL.LU R14, [R1+0x43ac] ;  /* 0x0043ac00010e7983 */ /* 0x000ea80000300800 */
[----:B------:R-:W2:Y:S10]  /*7e0e0*/  LDL.LU R15, [R1+0x43a8] ;  /* 0x0043a800010f7983 */ /* 0x000eb40000300800 */
[----:B------:R-:W-:-:S02]  /*7e0f0*/  IMAD.MOV.U32 R13, RZ, RZ, R6 ;  /* 0x000000ffff0d7224 */ /* 0x000fc400078e0006 */
[----:B------:R-:W-:Y:S01]  /*7e100*/  IMAD.MOV.U32 R12, RZ, RZ, R7 ;  /* 0x000000ffff0c7224 */ /* 0x000fe200078e0007 */
[----:B0-----:R-:W3:Y:S04]  /*7e110*/  LDL.LU R26, [R1+0x288] ;  /* 0x00028800011a7983 */ /* 0x001ee80000300800 */
[----:B------:R-:W3:Y:S04]  /*7e120*/  LDL.LU R27, [R1+0x28c] ;  /* 0x00028c00011b7983 */ /* 0x000ee80000300800 */
[----:B------:R-:W3:Y:S04]  /*7e130*/  LDL.LU.64 R22, [R1+0x43a0] ;  /* 0x0043a00001167983 */ /* 0x000ee80000300a00 */
[----:B------:R-:W3:Y:S04]  /*7e140*/  LDL.LU.64 R20, [R1+0x4398] ;  /* 0x0043980001147983 */ /* 0x000ee80000300a00 */
[----:B------:R-:W-:Y:S04]  /*7e150*/  STL.64 [R1+0x2a0], R4 ;  /* 0x0002a00401007387 */ /* 0x000fe80000100a00 */
[----:B------:R-:W3:Y:S04]  /*7e160*/  LDL.LU.64 R6, [R1+0x98] ;  /* 0x0000980001067983 */ /* 0x000ee80000300a00 */
[----:B--2---:R-:W-:Y:S04]  /*7e170*/  STL.64 [R1+0x42e8], R14 ;  /* 0x0042e80e01007387 */ /* 0x004fe80000100a00 */
[----:B------:R0:W-:Y:S04]  /*7e180*/  STL.64 [R1+0x42e0], R12 ;  /* 0x0042e00c01007387 */ /* 0x0001e80000100a00 */
[----:B0-----:R-:W2:Y:S04]  /*7e190*/  LDL.LU R12, [R1+0x260] ;  /* 0x00026000010c7983 */ /* 0x001ea80000300800 */
[----:B------:R-:W2:Y:S04]  /*7e1a0*/  LDL.LU R13, [R1+0x264] ;  /* 0x00026400010d7983 */ /* 0x000ea80000300800 */
[----:B------:R-:W2:Y:S04]  /*7e1b0*/  LDL.LU R14, [R1+0x268] ;  /* 0x00026800010e7983 */ /* 0x000ea80000300800 */
[----:B------:R-:W2:Y:S04]  /*7e1c0*/  LDL.LU R15, [R1+0x26c] ;  /* 0x00026c00010f7983 */ /* 0x000ea80000300800 */
[----:B------:R0:W-:Y:S04]  /*7e1d0*/  STL.64 [R1+0x4288], R18 ;  /* 0x0042881201007387 */ /* 0x0001e80000100a00 */
[----:B------:R-:W2:Y:S04]  /*7e1e0*/  LDL.LU R16, [R1+0x290] ;  /* 0x0002900001107983 */ /* 0x000ea80000300800 */
[----:B------:R-:W2:Y:S04]  /*7e1f0*/  LDL.LU R17, [R1+0x294] ;  /* 0x0002940001117983 */ /* 0x000ea80000300800 */
[----:B0-----:R-:W2:Y:S04]  /*7e200*/  LDL.LU R18, [R1+0x298] ;  /* 0x0002980001127983 */ /* 0x001ea80000300800 */
[----:B------:R-:W2:Y:S01]  /*7e210*/  LDL.LU R19, [R1+0x29c] ;  /* 0x00029c0001137983 */ /* 0x000ea20000300800 */
[----:B---3--:R-:W-:Y:S01]  /*7e220*/  HMMA.16816.F32.BF16 R24, R20, R10, R24 ;  /* 0x0000000a1418723c */ /* 0x008fe20000041818 */
[----:B------:R-:W-:-:S02]  /*7e230*/  IMAD.MOV.U32 R5, RZ, RZ, R10 ;  /* 0x000000ffff057224 */ /* 0x000fc400078e000a */
[----:B------:R-:W-:-:S15]  /*7e240*/  IMAD.MOV.U32 R4, RZ, RZ, R11 ;  /* 0x000000ffff047224 */ /* 0x000fde00078e000b */
[----:B------:R-:W-:Y:S01]  /*7e250*/  NOP ;  /* 0x0000000000007918 */ /* 0x000fe20000000000 */
[----:B------:R-:W-:Y:S02]  /*7e260*/  IMAD.MOV.U32 R9, RZ, RZ, R26 ;  /* 0x000000ffff097224 */ /* 0x000fe400078e001a */
[----:B------:R-:W-:Y:S01]  /*7e270*/  IMAD.MOV.U32 R8, RZ, RZ, R27 ;  /* 0x000000ffff087224 */ /* 0x000fe200078e001b */
[----:B--2---:R-:W-:-:S15]  /*7e280*/  HMMA.16816.F32.BF16 R16, R20, R6, R16 ;  /* 0x000000061410723c */ /* 0x004fde0000041810 */
[----:B------:R-:W-:-:S04]  /*7e290*/  NOP ;  /* 0x0000000000007918 */ /* 0x000fc80000000000 */
[----:B------:R0:W-:Y:S04]  /*7e2a0*/  STL.64 [R1+0x290], R16 ;  /* 0x0002901001007387 */ /* 0x0001e80000100a00 */
[----:B------:R-:W-:Y:S01]  /*7e2b0*/  STL.64 [R1+0x298], R18 ;  /* 0x0002981201007387 */ /* 0x000fe20000100a00 */
[----:B0-----:R-:W-:Y:S02]  /*7e2c0*/  IMAD.MOV.U32 R16, RZ, RZ, R7 ;  /* 0x000000ffff107224 */ /* 0x001fe400078e0007 */
[----:B------:R-:W-:-:S03]  /*7e2d0*/  IMAD.MOV.U32 R17, RZ, RZ, R6 ;  /* 0x000000ffff117224 */ /* 0x000fc600078e0006 */
[----:B------:R0:W-:Y:S04]  /*7e2e0*/  STL [R1+0x4298], R16 ;  /* 0x0042981001007387 */ /* 0x0001e80000100800 */
[----:B------:R1:W-:Y:S04]  /*7e2f0*/  STL [R1+0x4294], R17 ;  /* 0x0042941101007387 */ /* 0x0003e80000100800 */
[----:B0-----:R-:W2:Y:S04]  /*7e300*/  LDL.LU R16, [R1+0x270] ;  /* 0x0002700001107983 */ /* 0x001ea80000300800 */
[----:B------:R-:W3:Y:S04]  /*7e310*/  LDL.LU.64 R10, [R1+0x4390] ;  /* 0x00439000010a7983 */ /* 0x000ee80000300a00 */
[----:B------:R-:W-:Y:S04]  /*7e320*/  STL.64 [R1+0x280], R24 ;  /* 0x0002801801007387 */ /* 0x000fe80000100a00 */
[----:B------:R-:W2:Y:S01]  /*7e330*/  LDL.LU.64 R26, [R1+0x4388] ;  /* 0x00438800011a7983 */ /* 0x000ea20000300a00 */
[----:B-1----:R-:W-:-:S02]  /*7e340*/  IMAD.MOV.U32 R17, RZ, RZ, R29 ;  /* 0x000000ffff117224 */ /* 0x002fc400078e001d */
[----:B------:R-:W-:Y:S02]  /*7e350*/  IMAD.MOV.U32 R18, RZ, RZ, R28 ;  /* 0x000000ffff127224 */ /* 0x000fe400078e001c */
[----:B----4-:R-:W-:Y:S01]  /*7e360*/  IMAD.MOV.U32 R19, RZ, RZ, R3 ;  /* 0x000000ffff137224 */ /* 0x010fe200078e0003 */
[----:B------:R-:W-:Y:S04]  /*7e370*/  STL [R1+0x42a0], R4 ;  /* 0x0042a00401007387 */ /* 0x000fe80000100800 */
[----:B------:R-:W-:Y:S04]  /*7e380*/  STL [R1+0x429c], R5 ;  /* 0x00429c0501007387 */ /* 0x000fe80000100800 */
[----:B------:R0:W-:Y:S04]  /*7e390*/  STL [R1+0x412c], R8 ;  /* 0x00412c0801007387 */ /* 0x0001e80000100800 */
[----:B------:R1:W-:Y:S01]  /*7e3a0*/  STL [R1+0x4128], R9 ;  /* 0x0041280901007387 */ /* 0x0003e20000100800 */
[----:B--2---:R-:W-:Y:S01]  /*7e3b0*/  HMMA.16816.F32.BF16 R16, R20, R26, R16 ;  /* 0x0000001a1410723c */ /* 0x004fe20000041810 */
[----:B------:R-:W-:-:S02]  /*7e3c0*/  IMAD.MOV.U32 R7, RZ, RZ, R26 ;  /* 0x000000ffff077224 */ /* 0x000fc400078e001a */
[----:B------:R-:W-:Y:S02]  /*7e3d0*/  IMAD.MOV.U32 R6, RZ, RZ, R27 ;  /* 0x000000ffff067224 */ /* 0x000fe400078e001b */
[----:B------:R-:W2:-:S14]  /*7e3e0*/  LDL.LU.64 R26, [R1+0x4380] ;  /* 0x00438000011a7983 */ /* 0x000e9c0000300a00 */
[----:B------:R-:W-:Y:S02]  /*7e3f0*/  IMAD.MOV.U32 R3, RZ, RZ, R19 ;  /* 0x000000ffff037224 */ /* 0x000fe400078e0013 */
[----:B------:R-:W-:Y:S02]  /*7e400*/  IMAD.MOV.U32 R28, RZ, RZ, R18 ;  /* 0x000000ffff1c7224 */ /* 0x000fe400078e0012 */
[----:B------:R-:W-:Y:S01]  /*7e410*/  IMAD.MOV.U32 R29, RZ, RZ, R17 ;  /* 0x000000ffff1d7224 */ /* 0x000fe200078e0011 */
[----:B------:R-:W-:Y:S04]  /*7e420*/  STL [R1+0x270], R16 ;  /* 0x0002701001007387 */ /* 0x000fe80000100800 */
[----:B------:R-:W-:Y:S04]  /*7e430*/  STL [R1+0x42b4], R3 ;  /* 0x0042b40301007387 */ /* 0x000fe80000100800 */
[----:B------:R-:W-:Y:S04]  /*7e440*/  STL [R1+0x42b0], R28 ;  /* 0x0042b01c01007387 */ /* 0x000fe80000100800 */
[----:B------:R-:W-:Y:S04]  /*7e450*/  STL [R1+0x42ac], R29 ;  /* 0x0042ac1d01007387 */ /* 0x000fe80000100800 */
[----:B------:R-:W-:Y:S04]  /*7e460*/  STL [R1+0x42a8], R6 ;  /* 0x0042a80601007387 */ /* 0x000fe80000100800 */
[----:B------:R-:W-:Y:S01]  /*7e470*/  STL [R1+0x42a4], R7 ;  /* 0x0042a40701007387 */ /* 0x000fe20000100800 */
[----:B--2---:R-:W-:Y:S01]  /*7e480*/  HMMA.16816.F32.BF16 R12, R20, R26, R12 ;  /* 0x0000001a140c723c */ /* 0x004fe2000004180c */
[----:B------:R-:W-:-:S02]  /*7e490*/  IMAD.MOV.U32 R19, RZ, RZ, R26 ;  /* 0x000000ffff137224 */ /* 0x000fc400078e001a */
[----:B------:R-:W-:-:S15]  /*7e4a0*/  IMAD.MOV.U32 R18, RZ, RZ, R27 ;  /* 0x000000ffff127224 */ /* 0x000fde00078e001b */
[----:B------:R-:W-:Y:S01]  /*7e4b0*/  NOP ;  /* 0x0000000000007918 */ /* 0x000fe20000000000 */
[----:B------:R2:W-:Y:S04]  /*7e4c0*/  STL.64 [R1+0x268], R14 ;  /* 0x0002680e01007387 */ /* 0x0005e80000100a00 */
[----:B------:R-:W4:Y:S01]  /*7e4d0*/  LDL.LU.64 R26, [R1+0x8] ;  /* 0x00000800011a7983 */ /* 0x000f220000300a00 */
[----:B0-----:R-:W-:Y:S02]  /*7e4e0*/  IMAD.MOV.U32 R8, RZ, RZ, R12 ;  /* 0x000000ffff087224 */ /* 0x001fe400078e000c */
[----:B-1----:R-:W-:Y:S01]  /*7e4f0*/  IMAD.MOV.U32 R9, RZ, RZ, R13 ;  /* 0x000000ffff097224 */ /* 0x002fe200078e000d */
[----:B----4-:R-:W-:Y:S04]  /*7e500*/  STL.64 [R1+0x4308], R26 ;  /* 0x0043081a01007387 */ /* 0x010fe80000100a00 */
[----:B------:R-:W4:Y:S04]  /*7e510*/  LDL.LU R12, [R1+0x1f0] ;  /* 0x0001f000010c7983 */ /* 0x000f280000300800 */
[----:B------:R-:W4:Y:S04]  /*7e520*/  LDL.LU R13, [R1+0x1f4] ;  /* 0x0001f400010d7983 */ /* 0x000f280000300800 */
[----:B--2---:R-:W2:Y:S04]  /*7e530*/  LDL.LU R14, [R1+0x1f8] ;  /* 0x0001f800010e7983 */ /* 0x004ea80000300800 */
[----:B------:R-:W2:Y:S04]  /*7e540*/  LDL.LU R15, [R1+0x1fc] ;  /* 0x0001fc00010f7983 */ /* 0x000ea80000300800 */
[----:B------:R-:W2:Y:S04]  /*7e550*/  LDL.LU R4, [R1+0x240] ;  /* 0x0002400001047983 */ /* 0x000ea80000300800 */
[----:B------:R-:W2:Y:S04]  /*7e560*/  LDL.LU R5, [R1+0x244] ;  /* 0x0002440001057983 */ /* 0x000ea80000300800 */
[----:B------:R-:W2:Y:S04]  /*7e570*/  LDL.LU R6, [R1+0x248] ;  /* 0x0002480001067983 */ /* 0x000ea80000300800 */
[----:B------:R-:W2:Y:S04]  /*7e580*/  LDL.LU R7, [R1+0x24c] ;  /* 0x00024c0001077983 */ /* 0x000ea80000300800 */
[----:B--2---:R0:W-:Y:S04]  /*7e590*/  STL.64 [R1+0x4360], R6 ;  /* 0x0043600601007387 */ /* 0x0041e80000100a00 */
[----:B------:R-:W-:Y:S04]  /*7e5a0*/  STL.64 [R1+0x4358], R4 ;  /* 0x0043580401007387 */ /* 0x000fe80000100a00 */
[----:B0-----:R-:W2:Y:S04]  /*7e5b0*/  LDL.LU.64 R6, [R1+0x58] ;  /* 0x0000580001067983 */ /* 0x001ea80000300a00 */
[----:B------:R-:W2:Y:S04]  /*7e5c0*/  LDL.LU.64 R26, [R1+0x18] ;  /* 0x00001800011a7983 */ /* 0x000ea80000300a00 */
[----:B--2---:R0:W-:Y:S04]  /*7e5d0*/  STL.64 [R1+0x4320], R26 ;  /* 0x0043201a01007387 */ /* 0x0041e80000100a00 */
[----:B0-----:R-:W2:Y:S04]  /*7e5e0*/  LDL.LU.64 R26, [R1+0x28] ;  /* 0x00002800011a7983 */ /* 0x001ea80000300a00 */
[----:B--2---:R0:W-:Y:S04]  /*7e5f0*/  STL.64 [R1+0x4338], R26 ;  /* 0x0043381a01007387 */ /* 0x0041e80000100a00 */
[----:B0-----:R-:W2:Y:S04]  /*7e600*/  LDL.LU.64 R26, [R1+0x38] ;  /* 0x00003800011a7983 */ /* 0x001ea80000300a00 */
[----:B--2---:R0:W-:Y:S04]  /*7e610*/  STL.64 [R1+0x4350], R26 ;  /* 0x0043501a01007387 */ /* 0x0041e80000100a00 */
[----:B0-----:R-:W2:Y:S04]  /*7e620*/  LDL.LU.64 R26, [R1+0x48] ;  /* 0x00004800011a7983 */ /* 0x001ea80000300a00 */
[----:B--2---:R0:W-:Y:S04]  /*7e630*/  STL.64 [R1+0x4368], R26 ;  /* 0x0043681a01007387 */ /* 0x0041e80000100a00 */
[----:B------:R-:W2:Y:S04]  /*7e640*/  LDL.LU R24, [R1+0x250] ;  /* 0x0002500001187983 */ /* 0x000ea80000300800 */
[----:B------:R-:W2:Y:S04]  /*7e650*/  LDL.LU R25, [R1+0x254] ;  /* 0x0002540001197983 */ /* 0x000ea80000300800 */
[----:B0-----:R-:W2:Y:S04]  /*7e660*/  LDL.LU R26, [R1+0x258] ;  /* 0x00025800011a7983 */ /* 0x001ea80000300800 */
[----:B------:R-:W2:Y:S04]  /*7e670*/  LDL.LU R27, [R1+0x25c] ;  /* 0x00025c00011b7983 */ /* 0x000ea80000300800 */
[----:B------:R-:W-:Y:S04]  /*7e680*/  STL.64 [R1+0x4300], R14 ;  /* 0x0043000e01007387 */ /* 0x000fe80000100a00 */
[----:B----4-:R0:W-:Y:S04]  /*7e690*/  STL.64 [R1+0x42f8], R12 ;  /* 0x0042f80c01007387 */ /* 0x0101e80000100a00 */
[----:B0-----:R-:W4:Y:S04]  /*7e6a0*/  LDL.LU R12, [R1+0x200] ;  /* 0x00020000010c7983 */ /* 0x001f280000300800 */
[----:B------:R-:W4:Y:S01]  /*7e6b0*/  LDL.LU R13, [R1+0x204] ;  /* 0x00020400010d7983 */ /* 0x000f220000300800 */
[----:B---3--:R-:W-:-:S02]  /*7e6c0*/  IMAD.MOV.U32 R14, RZ, RZ, R11 ;  /* 0x000000ffff0e7224 */ /* 0x008fc400078e000b */
[----:B------:R-:W-:Y:S01]  /*7e6d0*/  IMAD.MOV.U32 R15, RZ, RZ, R10 ;  /* 0x000000ffff0f7224 */ /* 0x000fe200078e000a */
[----:B------:R-:W3:Y:S04]  /*7e6e0*/  LDL.LU R11, [R1+0x437c] ;  /* 0x00437c00010b7983 */ /* 0x000ee80000300800 */
[----:B------:R-:W2:Y:S04]  /*7e6f0*/  LDL.LU R10, [R1+0x4378] ;  /* 0x00437800010a7983 */ /* 0x000ea80000300800 */
[----:B------:R-:W-:Y:S04]  /*7e700*/  STL.64 [R1+0x4318], R14 ;  /* 0x0043180e01007387 */ /* 0x000fe80000100a00 */
[----:B----4-:R0:W-:Y:S04]  /*7e710*/  STL.64 [R1+0x4310], R12 ;  /* 0x0043100c01007387 */ /* 0x0101e80000100a00 */
[----:B0-----:R-:W4:Y:S04]  /*7e720*/  LDL.LU R12, [R1+0x210] ;  /* 0x00021000010c7983 */ /* 0x001f280000300800 */
[----:B------:R-:W4:Y:S04]  /*7e730*/  LDL.LU R13, [R1+0x214] ;  /* 0x00021400010d7983 */ /* 0x000f280000300800 */
[----:B------:R-:W3:Y:S04]  /*7e740*/  LDL.LU R14, [R1+0x218] ;  /* 0x00021800010e7983 */ /* 0x000ee80000300800 */
[----:B------:R-:W3:Y:S01]  /*7e750*/  LDL.LU R15, [R1+0x21c] ;  /* 0x00021c00010f7983 */ /* 0x000ee20000300800 */
[----:B--2---:R-:W-:Y:S03]  /*7e760*/  HMMA.16816.F32.BF16 R24, R20, R6, R24 ;  /* 0x000000061418723c */ /* 0x004fe60000041818 */
[----:B---3--:R-:W-:Y:S04]  /*7e770*/  STL.64 [R1+0x4330], R14 ;  /* 0x0043300e01007387 */ /* 0x008fe80000100a00 */
[----:B----4-:R0:W-:Y:S04]  /*7e780*/  STL.64 [R1+0x4328], R12 ;  /* 0x0043280c01007387 */ /* 0x0101e80000100a00 */
[----:B0-----:R-:W2:Y:S04]  /*7e790*/  LDL.LU R12, [R1+0x220] ;  /* 0x00022000010c7983 */ /* 0x001ea80000300800 */
[----:B------:R-:W2:Y:S01]  /*7e7a0*/  LDL.LU R13, [R1+0x224] ;  /* 0x00022400010d7983 */ /* 0x000ea20000300800 */
[----:B------:R-:W-:-:S02]  /*7e7b0*/  IMAD.MOV.U32 R14, RZ, RZ, R10 ;  /* 0x000000ffff0e7224 */ /* 0x000fc400078e000a */
[----:B------:R-:W-:Y:S01]  /*7e7c0*/  IMAD.MOV.U32 R15, RZ, RZ, R11 ;  /* 0x000000ffff0f7224 */ /* 0x000fe200078e000b */
[----:B------:R-:W3:Y:S04]  /*7e7d0*/  LDL.LU R10, [R1+0x4374] ;  /* 0x00437400010a7983 */ /* 0x000ee80000300800 */
[----:B------:R-:W3:Y:S04]  /*7e7e0*/  LDL.LU R11, [R1+0x4370] ;  /* 0x00437000010b7983 */ /* 0x000ee80000300800 */
[----:B------:R-:W-:Y:S01]  /*7e7f0*/  STL.64 [R1+0x4348], R14 ;  /* 0x0043480e01007387 */ /* 0x000fe20000100a00 */
[----:B------:R-:W-:-:S02]  /*7e800*/  IMAD.MOV.U32 R17, RZ, RZ, R6 ;  /* 0x000000ffff117224 */ /* 0x000fc400078e0006 */
[----:B------:R-:W-:Y:S01]  /*7e810*/  IMAD.MOV.U32 R2, RZ, RZ, R7 ;  /* 0x000000ffff027224 */ /* 0x000fe200078e0007 */
[----:B--2---:R0:W-:Y:S04]  /*7e820*/  STL.64 [R1+0x4340], R12 ;  /* 0x0043400c01007387 */ /* 0x0041e80000100a00 */
        /* <DEDUP_REMOVED lines=9> */
[----:B------:R-:W3:Y:S04]  /*7e8c0*/  LDL.LU R11, [R1+0x1ec] ;  /* 0x0001ec00010b7983 */ /* 0x000ee80000300800 */
[----:B------:R-:W-:Y:S04]  /*7e8d0*/  STL [R1+0x42b8], R19 ;  /* 0x0042b81301007387 */ /* 0x000fe80000100800 */
[----:B------:R-:W-:Y:S04]  /*7e8e0*/  STL.64 [R1+0x250], R24 ;  /* 0x0002501801007387 */ /* 0x000fe80000100a00 */
[----:B------:R0:W-:Y:S04]  /*7e8f0*/  STL.64 [R1+0x258], R26 ;  /* 0x0002581a01007387 */ /* 0x0001e80000100a00 */
[----:B0-----:R-:W4:Y:S04]  /*7e900*/  LDL.LU.64 R26, [R1+0x4368] ;  /* 0x00436800011a7983 */ /* 0x001f280000300a00 */
[----:B------:R-:W4:Y:S04]  /*7e910*/  LDL.LU.64 R6, [R1+0x4360] ;  /* 0x0043600001067983 */ /* 0x000f280000300a00 */
[----:B------:R-:W4:Y:S02]  /*7e920*/  LDL.LU.64 R4, [R1+0x4358] ;  /* 0x0043580001047983 */ /* 0x000f240000300a00 */
[----:B----4-:R-:W-:Y:S01]  /*7e930*/  HMMA.16816.F32.BF16 R4, R20, R26, R4 ;  /* 0x0000001a1404723c */ /* 0x010fe20000041804 */
[----:B------:R-:W-:-:S15]  /*7e940*/  IMAD.MOV.U32 R16, RZ, RZ, R27 ;  /* 0x000000ffff107224 */ /* 0x000fde00078e001b */
[----:B------:R-:W-:-:S03]  /*7e950*/  NOP ;  /* 0x0000000000007918 */ /* 0x000fc60000000000 */
[----:B------:R0:W-:Y:S04]  /*7e960*/  STL.64 [R1+0x240], R4 ;  /* 0x0002400401007387 */ /* 0x0001e80000100a00 */
[----:B------:R1:W-:Y:S01]  /*7e970*/  STL.64 [R1+0x248], R6 ;  /* 0x0002480601007387 */ /* 0x0003e20000100a00 */
[----:B0-----:R-:W-:-:S03]  /*7e980*/  IMAD.MOV.U32 R5, RZ, RZ, R26 ;  /* 0x000000ffff057224 */ /* 0x001fc600078e001a */
[----:B------:R-:W2:Y:S02]  /*7e990*/  LDL.LU.64 R26, [R1+0x4350] ;  /* 0x00435000011a7983 */ /* 0x000ea40000300a00 */
[----:B--2---:R-:W-:Y:S01]  /*7e9a0*/  HMMA.16816.F32.BF16 R12, R20, R26, R12 ;  /* 0x0000001a140c723c */ /* 0x004fe2000004180c */
[----:B-1----:R-:W-:Y:S02]  /*7e9b0*/  IMAD.MOV.U32 R7, RZ, RZ, R26 ;  /* 0x000000ffff077224 */ /* 0x002fe400078e001a */
        /* <DEDUP_REMOVED lines=16> */
[----:B------:R-:W-:Y:S04]  /*7eac0*/  STL.64 [R1+0x42c8], R6 ;  /* 0x0042c80601007387 */ /* 0x000fe80000100a00 */
[----:B------:R0:W-:Y:S04]  /*7ead0*/  STL.64 [R1+0x42c0], R4 ;  /* 0x0042c00401007387 */ /* 0x0001e80000100a00 */
[----:B0-----:R-:W4:Y:S04]  /*7eae0*/  LDL.LU R4, [R1+0x1d0] ;  /* 0x0001d00001047983 */ /* 0x001f280000300800 */
[----:B------:R-:W4:Y:S04]  /*7eaf0*/  LDL.LU R5, [R1+0x1d4] ;  /* 0x0001d40001057983 */ /* 0x000f280000300800 */
[----:B------:R-:W4:Y:S04]  /*7eb00*/  LDL.LU R6, [R1+0x1d8] ;  /* 0x0001d80001067983 */ /* 0x000f280000300800 */
[----:B------:R-:W4:Y:S01]  /*7eb10*/  LDL.LU R7, [R1+0x1dc] ;  /* 0x0001dc0001077983 */ /* 0x000f220000300800 */
        /* <DEDUP_REMOVED lines=28> */
[----:B0-----:R-:W4:Y:S04]  /*7ece0*/  LDL.LU.64 R10, [R1+0x42d8] ;  /* 0x0042d800010a7983 */ /* 0x001f280000300a00 */
[----:B------:R-:W3:Y:S04]  /*7ecf0*/  LDL.LU.64 R8, [R1+0x42d0] ;  /* 0x0042d00001087983 */ /* 0x000ee80000300a00 */
[----:B------:R0:W-:Y:S04]  /*7ed00*/  STL.64 [R1+0x4158], R14 ;  /* 0x0041580e01007387 */ /* 0x0001e80000100a00 */
[----:B--2---:R-:W-:Y:S04]  /*7ed10*/  STL.64 [R1+0x4150], R12 ;  /* 0x0041500c01007387 */ /* 0x004fe80000100a00 */
[----:B0-----:R-:W2:Y:S01]  /*7ed20*/  LDL.LU.64 R14, [R1+0xb8] ;  /* 0x0000b800010e7983 */ /* 0x001ea20000300a00 */
[----:B----4-:R-:W-:-:S15]  /*7ed30*/  HMMA.16816.F32.BF16 R4, R20, R10, R4 ;  /* 0x0000000a1404723c */ /* 0x010fde0000041804 */
[----:B------:R-:W-:-:S04]  /*7ed40*/  NOP ;  /* 0x0000000000007918 */ /* 0x000fc80000000000 */
[----:B------:R-:W-:Y:S04]  /*7ed50*/  STL.64 [R1+0x320], R4 ;  /* 0x0003200401007387 */ /* 0x000fe80000100a00 */
[----:B------:R0:W-:Y:S04]  /*7ed60*/  STL.64 [R1+0x328], R6 ;  /* 0x0003280601007387 */ /* 0x0001e80000100a00 */
[----:B0-----:R-:W4:Y:S04]  /*7ed70*/  LDL.LU.64 R6, [R1+0x42c8] ;  /* 0x0042c80001067983 */ /* 0x001f280000300a00 */
[----:B------:R-:W4:Y:S04]  /*7ed80*/  LDL.LU.64 R4, [R1+0x42c0] ;  /* 0x0042c00001047983 */ /* 0x000f280000300a00 */
[----:B------:R-:W-:Y:S04]  /*7ed90*/  STL.64 [R1+0x4168], R10 ;  /* 0x0041680a01007387 */ /* 0x000fe80000100a00 */
[----:B---3--:R0:W-:Y:S04]  /*7eda0*/  STL.64 [R1+0x4160], R8 ;  /* 0x0041600801007387 */ /* 0x0081e80000100a00 */
[----:B0-----:R-:W3:Y:S04]  /*7edb0*/  LDL.LU R8, [R1+0x1c0] ;  /* 0x0001c00001087983 */ /* 0x001ee80000300800 */
[----:B------:R-:W3:Y:S04]  /*7edc0*/  LDL.LU R9, [R1+0x1c4] ;  /* 0x0001c40001097983 */ /* 0x000ee80000300800 */
[----:B------:R-:W3:Y:S01]  /*7edd0*/  LDL.LU R10, [R1+0x1c8] ;  /* 0x0001c800010a7983 */ /* 0x000ee20000300800 */
[----:B------:R-:W-:-:S02]  /*7ede0*/  IMAD.MOV.U32 R11, RZ, RZ, R0 ;  /* 0x000000ffff0b7224 */ /* 0x000fc400078e0000 */
[----:B--2---:R-:W-:Y:S02]  /*7edf0*/  IMAD.MOV.U32 R24, RZ, RZ, R14 ;  /* 0x000000ffff187224 */ /* 0x004fe400078e000e */
[----:B------:R-:W-:-:S03]  /*7ee00*/  IMAD.MOV.U32 R0, RZ, RZ, R15 ;  /* 0x000000ffff007224 */ /* 0x000fc600078e000f */
[----:B---3--:R-:W-:-:S15]  /*7ee10*/  HMMA.16816.F32.BF16 R8, R20, R14, R8 ;  /* 0x0000000e1408723c */ /* 0x008fde0000041808 */
[----:B------:R-:W-:-:S04]  /*7ee20*/  NOP ;  /* 0x0000000000007918 */ /* 0x000fc80000000000 */
[----:B------:R-:W-:Y:S04]  /*7ee30*/  STL.64 [R1+0x310], R8 ;  /* 0x0003100801007387 */ /* 0x000fe80000100a00 */
[----:B------:R0:W-:Y:S04]  /*7ee40*/  STL.64 [R1+0x318], R10 ;  /* 0x0003180a01007387 */ /* 0x0001e80000100a00 */
[----:B------:R-:W-:Y:S04]  /*7ee50*/  STL.64 [R1+0x4178], R26 ;  /* 0x0041781a01007387 */ /* 0x000fe80000100a00 */
[----:B------:R1:W-:Y:S04]  /*7ee60*/  STL [R1+0x4170], R24 ;  /* 0x0041701801007387 */ /* 0x0003e80000100800 */
[----:B------:R-:W2:Y:S04]  /*7ee70*/  LDL.LU R12, [R1+0xd0] ;  /* 0x0000d000010c7983 */ /* 0x000ea80000300800 */
[----:B------:R-:W2:Y:S04]  /*7ee80*/  LDL.LU R13, [R1+0xd4] ;  /* 0x0000d400010d7983 */ /* 0x000ea80000300800 */
[----:B------:R-:W3:Y:S04]  /*7ee90*/  LDL.LU R14, [R1+0xd8] ;  /* 0x0000d800010e7983 */ /* 0x000ee80000300800 */
[----:B------:R-:W3:Y:S01]  /*7eea0*/  LDL.LU R15, [R1+0xdc] ;  /* 0x0000dc00010f7983 */ /* 0x000ee20000300800 */
[----:B0-----:R-:W-:-:S02]  /*7eeb0*/  IMAD.MOV.U32 R10, RZ, RZ, R19 ;  /* 0x000000ffff0a7224 */ /* 0x001fc400078e0013 */
[----:B------:R-:W-:Y:S01]  /*7eec0*/  IMAD.MOV.U32 R11, RZ, RZ, R25 ;  /* 0x000000ffff0b7224 */ /* 0x000fe200078e0019 */
[----:B---3--:R0:W-:Y:S04]  /*7eed0*/  STL.64 [R1+0x4188], R14 ;  /* 0x0041880e01007387 */ /* 0x0081e80000100a00 */
[----:B--2---:R-:W-:Y:S04]  /*7eee0*/  STL.64 [R1+0x4180], R12 ;  /* 0x0041800c01007387 */ /* 0x004fe80000100a00 */
[----:B------:R-:W2:Y:S04]  /*7eef0*/  LDL.LU R19, [R1+0x42b8] ;  /* 0x0042b80001137983 */ /* 0x000ea80000300800 */
[----:B------:R-:W-:Y:S04]  /*7ef00*/  STL.64 [R1+0x4190], R10 ;  /* 0x0041900a01007387 */ /* 0x000fe80000100a00 */
[----:B-1----:R-:W3:Y:S04]  /*7ef10*/  LDL.LU R24, [R1+0xe0] ;  /* 0x0000e00001187983 */ /* 0x002ee80000300800 */
[----:B------:R-:W3:Y:S04]  /*7ef20*/  LDL.LU R25, [R1+0xe4] ;  /* 0x0000e40001197983 */ /* 0x000ee80000300800 */
[----:B------:R-:W2:Y:S04]  /*7ef30*/  LDL.LU R26, [R1+0xe8] ;  /* 0x0000e800011a7983 */ /* 0x000ea80000300800 */
[----:B------:R-:W2:Y:S01]  /*7ef40*/  LDL.LU R27, [R1+0xec] ;  /* 0x0000ec00011b7983 */ /* 0x000ea20000300800 */
[----:B0-----:R-:W-:-:S02]  /*7ef50*/  IMAD.MOV.U32 R14, RZ, RZ, R3 ;  /* 0x000000ffff0e7224 */ /* 0x001fc400078e0003 */
[----:B------:R-:W-:Y:S01]  /*7ef60*/  IMAD.MOV.U32 R15, RZ, RZ, R28 ;  /* 0x000000ffff0f7224 */ /* 0x000fe200078e001c */
[----:B--2---:R0:W-:Y:S04]  /*7ef70*/  STL.64 [R1+0x41a0], R26 ;  /* 0x0041a01a01007387 */ /* 0x0041e80000100a00 */
[----:B---3--:R-:W-:Y:S04]  /*7ef80*/  STL.64 [R1+0x4198], R24 ;  /* 0x0041981801007387 */ /* 0x008fe80000100a00 */
        /* <DEDUP_REMOVED lines=41> */
[----:B0-----:R-:W-:-:S02]  /*7f220*/  IMAD.MOV.U32 R26, RZ, RZ, R19 ;  /* 0x000000ffff1a7224 */ /* 0x001fc400078e0013 */
[----:B------:R-:W-:-:S05]  /*7f230*/  IMAD.MOV.U32 R27, RZ, RZ, R18 ;  /* 0x000000ffff1b7224 */ /* 0x000fca00078e0012 */
[----:B------:R0:W-:Y:S04]  /*7f240*/  STL.64 [R1+0x4210], R26 ;  /* 0x0042101a01007387 */ /* 0x0001e80000100a00 */
[----:B------:R-:W2:Y:S04]  /*7f250*/  LDL.LU R12, [R1+0x130] ;  /* 0x00013000010c7983 */ /* 0x000ea80000300800 */
[----:B------:R-:W2:Y:S04]  /*7f260*/  LDL.LU R13, [R1+0x134] ;  /* 0x00013400010d7983 */ /* 0x000ea80000300800 */
[----:B------:R-:W2:Y:S04]  /*7f270*/  LDL.LU R14, [R1+0x138] ;  /* 0x00013800010e7983 */ /* 0x000ea80000300800 */
[----:B------:R-:W2:Y:S01]  /*7f280*/  LDL.LU R15, [R1+0x13c] ;  /* 0x00013c00010f7983 */ /* 0x000ea20000300800 */
        /* <DEDUP_REMOVED lines=13> */
[----:B------:R-:W3:Y:S04]  /*7f360*/  LDL.LU R6, [R1+0x1b8] ;  /* 0x0001b80001067983 */ /* 0x000ee80000300800 */
[----:B------:R-:W3:Y:S04]  /*7f370*/  LDL.LU R7, [R1+0x1bc] ;  /* 0x0001bc0001077983 */ /* 0x000ee80000300800 */
[----:B------:R-:W3:Y:S04]  /*7f380*/  LDL.LU.64 R18, [R1+0x188] ;  /* 0x0001880001127983 */ /* 0x000ee80000300a00 */
        /* <DEDUP_REMOVED lines=9> */
[----:B------:R0:W-:Y:S04]  /*7f420*/  STL.64 [R1+0x4280], R26 ;  /* 0x0042801a01007387 */ /* 0x0001e80000100a00 */
[----:B------:R-:W3:Y:S04]  /*7f430*/  LDL.LU R24, [R1+0x190] ;  /* 0x0001900001187983 */ /* 0x000ee80000300800 */
[----:B------:R-:W3:Y:S04]  /*7f440*/  LDL.LU R25, [R1+0x194] ;  /* 0x0001940001197983 */ /* 0x000ee80000300800 */
[----:B0-----:R-:W3:Y:S04]  /*7f450*/  LDL.LU R26, [R1+0x198] ;  /* 0x00019800011a7983 */ /* 0x001ee80000300800 */
[----:B------:R-:W3:Y:S04]  /*7f460*/  LDL.LU R27, [R1+0x19c] ;  /* 0x00019c00011b7983 */ /* 0x000ee80000300800 */
[----:B--2---:R-:W-:Y:S04]  /*7f470*/  STL.64 [R1+0x4238], R14 ;  /* 0x0042380e01007387 */ /* 0x004fe80000100a00 */
[----:B------:R0:W-:Y:S04]  /*7f480*/  STL.64 [R1+0x4230], R12 ;  /* 0x0042300c01007387 */ /* 0x0001e80000100a00 */
[----:B0-----:R-:W2:Y:S04]  /*7f490*/  LDL.LU R12, [R1+0x160] ;  /* 0x00016000010c7983 */ /* 0x001ea80000300800 */
[----:B------:R-:W2:Y:S04]  /*7f4a0*/  LDL.LU R13, [R1+0x164] ;  /* 0x00016400010d7983 */ /* 0x000ea80000300800 */
[----:B------:R-:W2:Y:S04]  /*7f4b0*/  LDL.LU R14, [R1+0x168] ;  /* 0x00016800010e7983 */ /* 0x000ea80000300800 */
[----:B------:R-:W2:Y:S01]  /*7f4c0*/  LDL.LU R15, [R1+0x16c] ;  /* 0x00016c00010f7983 */ /* 0x000ea20000300800 */
[----:B---3--:R-:W-:Y:S03]  /*7f4d0*/  HMMA.16816.F32.BF16 R4, R20, R18, R4 ;  /* 0x000000121404723c */ /* 0x008fe60000041804 */
[----:B--2---:R-:W-:Y:S04]  /*7f4e0*/  STL.64 [R1+0x4250], R14 ;  /* 0x0042500e01007387 */ /* 0x004fe80000100a00 */
        /* <DEDUP_REMOVED lines=9> */
[----:B------:R0:W-:Y:S04]  /*7f580*/  STL.64 [R1+0x300], R4 ;  /* 0x0003000401007387 */ /* 0x0001e80000100a00 */
[----:B------:R1:W-:Y:S01]  /*7f590*/  STL.64 [R1+0x308], R6 ;  /* 0x0003080601007387 */ /* 0x0003e20000100a00 */
[----:B0-----:R-:W-:-:S02]  /*7f5a0*/  IMAD.MOV.U32 R5, RZ, RZ, R18 ;  /* 0x000000ffff057224 */ /* 0x001fc400078e0012 */
[----:B------:R-:W-:Y:S02]  /*7f5b0*/  IMAD.MOV.U32 R4, RZ, RZ, R19 ;  /* 0x000000ffff047224 */ /* 0x000fe400078e0013 */
[----:B------:R-:W2:Y:S02]  /*7f5c0*/  LDL.LU.64 R18, [R1+0x4288] ;  /* 0x0042880001127983 */ /* 0x000ea40000300a00 */
[----:B--2---:R-:W-:Y:S02]  /*7f5d0*/  HMMA.16816.F32.BF16 R20, R20, R18, R24 ;  /* 0x000000121414723c */ /* 0x004fe40000041818 */
[----:B------:R-:W2:Y:S01]  /*7f5e0*/  LDL.LU.64 R26, [R1+0x4280] ;  /* 0x00428000011a7983 */ /* 0x000ea20000300a00 */
[----:B-1----:R-:W-:Y:S02]  /*7f5f0*/  IMAD.MOV.U32 R7, RZ, RZ, R18 ;  /* 0x000000ffff077224 */ /* 0x002fe400078e0012 */
[----:B------:R-:W-:-:S14]  /*7f600*/  IMAD.MOV.U32 R6, RZ, RZ, R19 ;  /* 0x000000ffff067224 */ /* 0x000fdc00078e0013 */
[----:B------:R0:W-:Y:S04]  /*7f610*/  STL.64 [R1+0x2f0], R20 ;  /* 0x0002f01401007387 */ /* 0x0001e80000100a00 */
[----:B------:R1:W-:Y:S04]  /*7f620*/  STL.64 [R1+0x2f8], R22 ;  /* 0x0002f81601007387 */ /* 0x0003e80000100a00 */
[----:B------:R-:W2:Y:S04]  /*7f630*/  LDL.LU.64 R18, [R1+0x4278] ;  /* 0x0042780001127983 */ /* 0x000ea80000300a00 */
[----:B------:R-:W2:Y:S04]  /*7f640*/  LDL.LU.64 R16, [R1+0x4270] ;  /* 0x0042700001107983 */ /* 0x000ea80000300a00 */
[----:B0-----:R-:W3:Y:S04]  /*7f650*/  LDL.LU R20, [R1+0xa0] ;  /* 0x0000a00001147983 */ /* 0x001ee80000300800 */
[----:B------:R-:W3:Y:S04]  /*7f660*/  LDL.LU R21, [R1+0xa4] ;  /* 0x0000a40001157983 */ /* 0x000ee80000300800 */
[----:B-1----:R-:W3:Y:S04]  /*7f670*/  LDL.LU R22, [R1+0xa8] ;  /* 0x0000a80001167983 */ /* 0x002ee80000300800 */
[----:B------:R-:W3:Y:S04]  /*7f680*/  LDL.LU R23, [R1+0xac] ;  /* 0x0000ac0001177983 */ /* 0x000ee80000300800 */
[----:B------:R-:W-:Y:S04]  /*7f690*/  STL.64 [R1+0x4138], R6 ;  /* 0x0041380601007387 */ /* 0x000fe80000100a00 */
[----:B------:R2:W-:Y:S02]  /*7f6a0*/  STL.64 [R1+0x4130], R4 ;  /* 0x0041300401007387 */ /* 0x0005e40000100a00 */
[----:B--2---:R-:W-:-:S02]  /*7f6b0*/  IMAD.MOV.U32 R4, RZ, RZ, R16 ;  /* 0x000000ffff047224 */ /* 0x004fc400078e0010 */
[----:B------:R-:W-:Y:S01]  /*7f6c0*/  IMAD.MOV.U32 R5, RZ, RZ, R17 ;  /* 0x000000ffff057224 */ /* 0x000fe200078e0011 */
[----:B------:R-:W2:Y:S04]  /*7f6d0*/  LDL.LU R16, [R1+0x4268] ;  /* 0x0042680001107983 */ /* 0x000ea80000300800 */
[----:B------:R-:W2:Y:S01]  /*7f6e0*/  LDL.LU R17, [R1+0x4264] ;  /* 0x0042640001117983 */ /* 0x000ea20000300800 */
[----:B------:R-:W-:Y:S02]  /*7f6f0*/  IMAD.MOV.U32 R6, RZ, RZ, R18 ;  /* 0x000000ffff067224 */ /* 0x000fe400078e0012 */
[----:B------:R-:W-:Y:S01]  /*7f700*/  IMAD.MOV.U32 R7, RZ, RZ, R19 ;  /* 0x000000ffff077224 */ /* 0x000fe200078e0013 */
[----:B------:R-:W2:Y:S04]  /*7f710*/  LDL.LU R18, [R1+0x4260] ;  /* 0x0042600001127983 */ /* 0x000ea80000300800 */
[----:B------:R-:W2:Y:S04]  /*7f720*/  LDL.LU R19, [R1+0x425c] ;  /* 0x00425c0001137983 */ /* 0x000ea80000300800 */
[----:B------:R-:W-:Y:S04]  /*7f730*/  STL.64 [R1+0x4148], R6 ;  /* 0x0041480601007387 */ /* 0x000fe80000100a00 */
[----:B------:R0:W-:Y:S04]  /*7f740*/  STL.64 [R1+0x4140], R4 ;  /* 0x0041400401007387 */ /* 0x0001e80000100a00 */
[----:B0-----:R-:W3:Y:S04]  /*7f750*/  LDL.LU R4, [R1+0xc0] ;  /* 0x0000c00001047983 */ /* 0x001ee80000300800 */
[----:B------:R-:W3:Y:S04]  /*7f760*/  LDL.LU R5, [R1+0xc4] ;  /* 0x0000c40001057983 */ /* 0x000ee80000300800 */
[----:B------:R-:W3:Y:S01]  /*7f770*/  LDL.LU R6, [R1+0xc8] ;  /* 0x0000c80001067983 */ /* 0x000ee20000300800 */
[----:B------:R-:W-:-:S03]  /*7f780*/  IMAD.MOV.U32 R7, RZ, RZ, R2 ;  /* 0x000000ffff077224 */ /* 0x000fc600078e0002 */
        /* <DEDUP_REMOVED lines=50> */
[----:B---3--:R-:W-:Y:S03]  /*7fab0*/  HMMA.16816.F32.BF16 R12, R16, R14, R8 ;  /* 0x0000000e100c723c */ /* 0x008fe60000041808 */
[----:B------:R-:W2:-:S15]  /*7fac0*/  LDL.LU.64 R10, [R1+0x4190] ;  /* 0x00419000010a7983 */ /* 0x000e9e0000300a00 */
[----:B------:R-:W-:Y:S01]  /*7fad0*/  NOP ;  /* 0x0000000000007918 */ /* 0x000fe20000000000 */
[----:B------:R-:W-:Y:S04]  /*7fae0*/  STL.64 [R1+0xf0], R12 ;  /* 0x0000f00c01007387 */ /* 0x000fe80000100a00 */
[----:B------:R0:W-:Y:S04]  /*7faf0*/  STL.64 [R1+0xf8], R14 ;  /* 0x0000f80e01007387 */ /* 0x0001e80000100a00 */
[----:B0-----:R-:W3:Y:S04]  /*7fb00*/  LDL.LU.64 R14, [R1+0x4188] ;  /* 0x00418800010e7983 */ /* 0x001ee80000300a00 */
[----:B------:R-:W3:Y:S01]  /*7fb10*/  LDL.LU.64 R12, [R1+0x4180] ;  /* 0x00418000010c7983 */ /* 0x000ee20000300a00 */
[----:B--2---:R-:W-:Y:S03]  /*7fb20*/  HMMA.16816.F32.BF16 R8, R16, R10, R24 ;  /* 0x0000000a1008723c */ /* 0x004fe60000041818 */
[----:B------:R-:W3:Y:S04]  /*7fb30*/  LDL.LU.64 R26, [R1+0x4178] ;  /* 0x00417800011a7983 */ /* 0x000ee80000300a00 */
[----:B------:R-:W2:-:S12]  /*7fb40*/  LDL.LU R24, [R1+0x4170] ;  /* 0x0041700001187983 */ /* 0x000e980000300800 */
        /* <DEDUP_REMOVED lines=13> */
[----:B------:R2:W-:Y:S02]  /*7fc20*/  STL.64 [R1+0x2d8], R6 ;  /* 0x0002d80601007387 */ /* 0x0005e40000100a00 */
[----:B--2---:R-:W-:Y:S02]  /*7fc30*/  HMMA.16816.F32.BF16 R4, R16, R10, R20 ;  /* 0x0000000a1004723c */ /* 0x004fe40000041814 */
[----:B------:R-:W0:Y:S04]  /*7fc40*/  LDSM.16.MT88.4 R20, [R2+UR5+0x43000] ;  /* 0x043000050214783b */ /* 0x000e280008004200 */
[----:B0-----:R-:W-:-:S13]  /*7fc50*/  STL.64 [R1+0x40f8], R22 ;  /* 0x0040f81601007387 */ /* 0x001fda0000100a00 */
[----:B------:R-:W-:Y:S04]  /*7fc60*/  STL.64 [R1+0xa0], R4 ;  /* 0x0000a00401007387 */ /* 0x000fe80000100a00 */
[----:B------:R-:W-:Y:S04]  /*7fc70*/  STL.64 [R1+0xa8], R6 ;  /* 0x0000a80601007387 */ /* 0x000fe80000100a00 */
[----:B------:R0:W-:Y:S04]  /*7fc80*/  STL.64 [R1+0x40f0], R20 ;  /* 0x0040f01401007387 */ /* 0x0001e80000100a00 */
[----:B0-----:R-:W2:Y:S04]  /*7fc90*/  LDL R21, [R1+0x374] ;  /* 0x0003740001157983 */ /* 0x001ea80000100800 */
[----:B--2---:R-:W0:Y:S04]  /*7fca0*/  LDSM.16.M88.4 R4, [R21+UR5+0x180] ;  /* 0x000180051504783b */ /* 0x004e280008000200 */
        /* <DEDUP_REMOVED lines=9> */
[----:B0-----:R-:W-:Y:S01]  /*7fd40*/  STL.64 [R1+0x60], R4 ;  /* 0x0000600401007387 */ /* 0x001fe20000100a00 */
[----:B------:R-:W-:-:S03]  /*7fd50*/  IMAD.MOV.U32 R11, RZ, RZ, R4 ;  /* 0x000000ffff0b7224 */ /* 0x000fc600078e0004 */
[----:B------:R-:W-:Y:S01]  /*7fd60*/  STL.64 [R1+0x68], R6 ;  /* 0x0000680601007387 */ /* 0x000fe20000100a00 */
[----:B------:R-:W-:-:S03]  /*7fd70*/  IMAD.MOV.U32 R10, RZ, RZ, R5 ;  /* 0x000000ffff0a7224 */ /* 0x000fc600078e0005 */
        /* <DEDUP_REMOVED lines=8> */
[----:B------:R0:W-:Y:S04]  /*7fe00*/  STL.64 [R1+0x38], R6 ;  /* 0x0000380601007387 */ /* 0x0001e80000100a00 */
[----:B0-----:R-:W2:Y:S04]  /*7fe10*/  LDL.LU.64 R6, [R1+0x4148] ;  /* 0x0041480001067983 */ /* 0x001ea80000300a00 */
[----:B------:R-:W2:Y:S01]  /*7fe20*/  LDL.LU.64 R4, [R1+0x4140] ;  /* 0x0041400001047983 */ /* 0x000ea20000300a00 */
[----:B------:R-:W-:-:S02]  /*7fe30*/  IMAD.MOV.U32 R26, RZ, RZ, R24 ;  /* 0x000000ffff1a7224 */ /* 0x000fc400078e0018 */
[----:B------:R-:W-:-:S07]  /*7fe40*/  IMAD.MOV.U32 R27, RZ, RZ, R0 ;  /* 0x000000ffff1b7224 */ /* 0x000fce00078e0000 */
[----:B--2---:R-:W-:Y:S01]  /*7fe50*/  HMMA.16816.F32.BF16 R24, R16, R26, R4 ;  /* 0x0000001a1018723c */ /* 0x004fe20000041804 */
[----:B------:R-:W2:Y:S04]  /*7fe60*/  LDL.LU.64 R6, [R1+0x4138] ;  /* 0x0041380001067983 */ /* 0x000ea80000300a00 */
[----:B------:R-:W3:-:S14]  /*7fe70*/  LDL.LU.64 R4, [R1+0x4130] ;  /* 0x0041300001047983 */ /* 0x000edc0000300a00 */
        /* <DEDUP_REMOVED lines=11> */
[----:B------:R-:W-:Y:S04]  /*7ff30*/  LDSM.16.M88.4 R16, [R21+UR5+0x24180] ;  /* 0x024180051510783b */ /* 0x000fe80008000200 */
[----:B-1----:R-:W-:Y:S04]  /*7ff40*/  STL.64 [R1+0x10], R24 ;  /* 0x0000101801007387 */ /* 0x002fe80000100a00 */
[----:B------:R-:W-:Y:S04]  /*7ff50*/  STL.64 [R1+0x18], R26 ;  /* 0x0000181a01007387 */ /* 0x000fe80000100a00 */
[----:B------:R-:W0:Y:S04]  /*7ff60*/  LDSM.16.M88.4 R24, [R21+UR5+0x28180] ;  /* 0x028180051518783b */ /* 0x000e280008000200 */
[----:B0-----:R-:W-:Y:S04]  /*7ff70*/  STL.64 [R1+0x4058], R26 ;  /* 0x0040581a01007387 */ /* 0x001fe80000100a00 */
[----:B------:R-:W-:Y:S04]  /*7ff80*/  STL.64 [R1], R16 ;  /* 0x0000001001007387 */ /* 0x000fe80000100a00 */
[----:B------:R-:W-:Y:S04]  /*7ff90*/  STL.64 [R1+0x8], R18 ;  /* 0x0000081201007387 */ /* 0x000fe80000100a00 */
[----:B------:R0:W-:Y:S04]  /*7ffa0*/  STL.64 [R1+0x4050], R24 ;  /* 0x0040501801007387 */ /* 0x0001e80000100a00 */
[----:B------:R-:W-:Y:S01]  /*7ffb0*/  LDSM.16.M88.4 R16, [R21+UR5+0x34180] ;  /* 0x034180051510783b */ /* 0x000fe20008000200 */
[----:B--2---:R-:W-:-:S02]  /*7ffc0*/  IMAD.MOV.U32 R22, RZ, RZ, R7 ;  /* 0x000000ffff167224 */ /* 0x004fc400078e0007 */
[----:B------:R-:W-:-:S05]  /*7ffd0*/  IMAD.MOV.U32 R23, RZ, RZ, R6 ;  /* 0x000000ffff177224 */ /* 0x000fca00078e0006 */
[----:B------:R3:W-:Y:S04]  /*7ffe0*/  STL.64 [R1+0x4108], R22 ;  /* 0x0041081601007387 */ /* 0x0007e80000100a00 */
[----:B------:R-:W2:Y:S01]  /*7fff0*/  LDL R7, [R1+0x384] ;  /* 0x0003840001077983 */ /* 0x000ea20000100800 */
[----:B0-----:R-:W-:Y:S02]  /*80000*/  IMAD.MOV.U32 R24, RZ, RZ, R11 ;  /* 0x000000ffff187224 */ /* 0x001fe400078e000b */
[----:B------:R-:W-:Y:S02]  /*80010*/  IMAD.MOV.U32 R25, RZ, RZ, R10 ;  /* 0x000000ffff197224 */ /* 0x000fe400078e000a */
[----:B---3--:R-:W-:Y:S02]  /*80020*/  IMAD.MOV.U32 R23, RZ, RZ, R4 ;  /* 0x000000ffff177224 */ /* 0x008fe400078e0004 */
[----:B------:R-:W-:Y:S01]  /*80030*/  IMAD.MOV.U32 R22, RZ, RZ, R5 ;  /* 0x000000ffff167224 */ /* 0x000fe200078e0005 */
[----:B--2---:R0:W-:Y:S04]  /*80040*/  STL [R1+0x4110], R7 ;  /* 0x0041100701007387 */ /* 0x0041e80000100800 */
[----:B------:R-:W2:Y:S04]  /*80050*/  LDL.LU R4, [R1+0x2b0] ;  /* 0x0002b00001047983 */ /* 0x000ea80000300800 */
[----:B------:R-:W2:Y:S04]  /*80060*/  LDL.LU R5, [R1+0x2b4] ;  /* 0x0002b40001057983 */ /* 0x000ea80000300800 */
[----:B------:R-:W2:Y:S04]  /*80070*/  LDL.LU R6, [R1+0x2b8] ;  /* 0x0002b80001067983 */ /* 0x000ea80000300800 */
[----:B0-----:R-:W2:Y:S04]  /*80080*/  LDL.LU R7, [R1+0x2bc] ;  /* 0x0002bc0001077983 */ /* 0x001ea80000300800 */
[----:B------:R0:W-:Y:S04]  /*80090*/  STL.64 [R1+0x40d0], R24 ;  /* 0x0040d01801007387 */ /* 0x0001e80000100a00 */
[----:B0-----:R-:W3:Y:S01]  /*800a0*/  LDL.LU.64 R24, [R1+0x80] ;  /* 0x0000800001187983 */ /* 0x001ee20000300a00 */
[----:B------:R-:W-:-:S02]  /*800b0*/  IMAD.MOV.U32 R26, RZ, RZ, R13 ;  /* 0x000000ffff1a7224 */ /* 0x000fc400078e000d */
[----:B------:R-:W-:Y:S02]  /*800c0*/  IMAD.MOV.U32 R27, RZ, RZ, R12 ;  /* 0x000000ffff1b7224 */ /* 0x000fe400078e000c */
[----:B------:R-:W0:Y:S04]  /*800d0*/  LDSM.16.M88.4 R12, [R21+UR5+0x2c180] ;  /* 0x02c18005150c783b */ /* 0x000e280008000200 */
[----:B---3--:R1:W-:Y:S04]  /*800e0*/  STL.64 [R1+0x40e8], R24 ;  /* 0x0040e81801007387 */ /* 0x0083e80000100a00 */
[----:B-1----:R-:W3:Y:S04]  /*800f0*/  LDL.LU.64 R24, [R1+0x90] ;  /* 0x0000900001187983 */ /* 0x002ee80000300a00 */
[----:B---3--:R1:W-:Y:S04]  /*80100*/  STL.64 [R1+0x4100], R24 ;  /* 0x0041001801007387 */ /* 0x0083e80000100a00 */
[----:B-1----:R-:W3:Y:S04]  /*80110*/  LDL.LU R24, [R1+0x2a0] ;  /* 0x0002a00001187983 */ /* 0x002ee80000300800 */
[----:B------:R-:W3:Y:S04]  /*80120*/  LDL.LU R25, [R1+0x2a4] ;  /* 0x0002a40001197983 */ /* 0x000ee80000300800 */
[----:B0-----:R-:W-:Y:S04]  /*80130*/  STL [R1+0x403c], R14 ;  /* 0x00403c0e01007387 */ /* 0x001fe80000100800 */
[----:B------:R-:W-:Y:S04]  /*80140*/  STL [R1+0x4038], R15 ;  /* 0x0040380f01007387 */ /* 0x000fe80000100800 */
[----:B------:R0:W-:Y:S02]  /*80150*/  STL.64 [R1+0x40c8], R12 ;  /* 0x0040c80c01007387 */ /* 0x0001e40000100a00 */
[----:B0-----:R-:W-:-:S02]  /*80160*/  IMAD.MOV.U32 R12, RZ, RZ, R8 ;  /* 0x000000ffff0c7224 */ /* 0x001fc400078e0008 */
[----:B------:R-:W-:Y:S01]  /*80170*/  IMAD.MOV.U32 R13, RZ, RZ, R9 ;  /* 0x000000ffff0d7224 */ /* 0x000fe200078e0009 */
[----:B------:R-:W2:Y:S04]  /*80180*/  LDL.LU R8, [R1+0x412c] ;  /* 0x00412c0001087983 */ /* 0x000ea80000300800 */
[----:B------:R-:W2:Y:S04]  /*80190*/  LDL.LU R9, [R1+0x4128] ;  /* 0x0041280001097983 */ /* 0x000ea80000300800 */
[----:B------:R-:W2:Y:S04]  /*801a0*/  LDL.LU R14, [R1+0x268] ;  /* 0x00026800010e7983 */ /* 0x000ea80000300800 */
[----:B------:R-:W2:Y:S04]  /*801b0*/  LDL.LU R15, [R1+0x26c] ;  /* 0x00026c00010f7983 */ /* 0x000ea80000300800 */
[----:B--2---:R0:W-:Y:S02]  /*801c0*/  STL.64 [R1+0x40e0], R14 ;  /* 0x0040e00e01007387 */ /* 0x0041e40000100a00 */
[----:B0-----:R-:W-:-:S02]  /*801d0*/  IMAD.MOV.U32 R14, RZ, RZ, R9 ;  /* 0x000000ffff0e7224 */ /* 0x001fc400078e0009 */
[----:B------:R-:W-:Y:S02]  /*801e0*/  IMAD.MOV.U32 R15, RZ, RZ, R8 ;  /* 0x000000ffff0f7224 */ /* 0x000fe400078e0008 */
[----:B------:R-:W0:Y:S04]  /*801f0*/  LDSM.16.M88.4 R8, [R21+UR5+0x30180] ;  /* 0x030180051508783b */ /* 0x000e280008000200 */
[----:B------:R1:W-:Y:S04]  /*80200*/  STL.64 [R1+0x40d8], R12 ;  /* 0x0040d80c01007387 */ /* 0x0003e80000100a00 */
[----:B-1----:R-:W2:Y:S04]  /*80210*/  LDL.LU R12, [R1+0x280] ;  /* 0x00028000010c7983 */ /* 0x002ea80000300800 */
[----:B------:R-:W2:Y:S04]  /*80220*/  LDL.LU R13, [R1+0x284] ;  /* 0x00028400010d7983 */ /* 0x000ea80000300800 */
[----:B0-----:R-:W-:Y:S04]  /*80230*/  STL [R1+0x4034], R8 ;  /* 0x0040340801007387 */ /* 0x001fe80000100800 */
[----:B------:R-:W-:Y:S04]  /*80240*/  STL [R1+0x4030], R9 ;  /* 0x0040300901007387 */ /* 0x000fe80000100800 */
[----:B------:R-:W-:Y:S04]  /*80250*/  STL [R1+0x402c], R10 ;  /* 0x00402c0a01007387 */ /* 0x000fe80000100800 */
[----:B------:R-:W-:Y:S04]  /*80260*/  STL [R1+0x4028], R11 ;  /* 0x0040280b01007387 */ /* 0x000fe80000100800 */
[----:B------:R-:W0:Y:S04]  /*80270*/  LDSM.16.M88.4 R8, [R21+UR5+0x38180] ;  /* 0x038180051508783b */ /* 0x000e280008000200 */
[----:B------:R-:W-:Y:S04]  /*80280*/  STL.64 [R1+0xd0], R16 ;  /* 0x0000d01001007387 */ /* 0x000fe80000100a00 */
[----:B------:R-:W-:Y:S04]  /*80290*/  STL.64 [R1+0xd8], R18 ;  /* 0x0000d81201007387 */ /* 0x000fe80000100a00 */
[----:B------:R-:W1:Y:S04]  /*802a0*/  LDSM.16.M88.4 R16, [R21+UR5+0x3c180] ;  /* 0x03c180051510783b */ /* 0x000e680008000200 */
[----:B0-----:R-:W-:Y:S04]  /*802b0*/  STL.64 [R1+0x1e0], R8 ;  /* 0x0001e00801007387 */ /* 0x001fe80000100a00 */
[----:B------:R0:W-:Y:S04]  /*802c0*/  STL.64 [R1+0x1e8], R10 ;  /* 0x0001e80a01007387 */ /* 0x0001e80000100a00 */
[----:B-1----:R-:W-:Y:S04]  /*802d0*/  STL.64 [R1+0x210], R16 ;  /* 0x0002101001007387 */ /* 0x002fe80000100a00 */
[----:B------:R1:W-:Y:S01]  /*802e0*/  STL.64 [R1+0x218], R18 ;  /* 0x0002181201007387 */ /* 0x0003e20000100a00 */
[----:B0-----:R-:W-:-:S02]  /*802f0*/  IMAD.MOV.U32 R10, RZ, RZ, R16 ;  /* 0x000000ffff0a7224 */ /* 0x001fc400078e0010 */
[----:B------:R-:W-:Y:S01]  /*80300*/  IMAD.MOV.U32 R11, RZ, RZ, R17 ;  /* 0x000000ffff0b7224 */ /* 0x000fe200078e0011 */
[----:B-1----:R-:W2:Y:S04]  /*80310*/  LDL.LU.64 R18, [R1+0x4120] ;  /* 0x0041200001127983 */ /* 0x002ea80000300a00 */
[----:B------:R-:W2:Y:S02]  /*80320*/  LDL.LU.64 R16, [R1+0x4118] ;  /* 0x0041180001107983 */ /* 0x000ea40000300a00 */
[----:B--2---:R-:W-:Y:S02]  /*80330*/  HMMA.16816.F32.BF16 R20, R16, R22, R4 ;  /* 0x000000161014723c */ /* 0x004fe40000041804 */
[----:B------:R-:W2:-:S15]  /*80340*/  LDL.LU R7, [R1+0x4110] ;  /* 0x0041100001077983 */ /* 0x000e9e0000300800 */
[----:B------:R-:W-:Y:S02]  /*80350*/  NOP ;  /* 0x0000000000007918 */ /* 0x000fe40000000000 */
[----:B------:R0:W-:Y:S04]  /*80360*/  STL.64 [R1+0x2b8], R22 ;  /* 0x0002b81601007387 */ /* 0x0001e80000100a00 */
[----:B0-----:R-:W3:Y:S01]  /*80370*/  LDL.LU.64 R22, [R1+0x4108] ;  /* 0x0041080001167983 */ /* 0x001ee20000300a00 */
[----:B------:R-:W-:Y:S02]  /*80380*/  IMAD.MOV.U32 R2, RZ, RZ, R21 ;  /* 0x000000ffff027224 */ /* 0x000fe400078e0015 */
[----:B------:R-:W-:-:S03]  /*80390*/  IMAD.MOV.U32 R0, RZ, RZ, R20 ;  /* 0x000000ffff007224 */ /* 0x000fc600078e0014 */
        /* <DEDUP_REMOVED lines=21> */
[----:B------:R-:W-:Y:S02]  /*804f0*/  IMAD.MOV.U32 R6, RZ, RZ, R25 ;  /* 0x000000ffff067224 */ /* 0x000fe400078e0019 */
        /* <DEDUP_REMOVED lines=12> */
[----:B0-----:R-:W2:Y:S01]  /*805c0*/  LDL.LU R4, [R1+0x270] ;  /* 0x0002700001047983 */ /* 0x001ea20000300800 */
[----:B----4-:R-:W-:-:S02]  /*805d0*/  IMAD.MOV.U32 R5, RZ, RZ, R29 ;  /* 0x000000ffff057224 */ /* 0x010fc400078e001d */
[----:B------:R-:W-:Y:S02]  /*805e0*/  IMAD.MOV.U32 R6, RZ, RZ, R28 ;  /* 0x000000ffff067224 */ /* 0x000fe400078e001c */
[----:B------:R-:W-:Y:S02]  /*805f0*/  IMAD.MOV.U32 R7, RZ, RZ, R3 ;  /* 0x000000ffff077224 */ /* 0x000fe400078e0003 */
[----:B---3--:R-:W-:Y:S02]  /*80600*/  IMAD.MOV.U32 R8, RZ, RZ, R16 ;  /* 0x000000ffff087224 */ /* 0x008fe400078e0010 */
[----:B------:R-:W-:-:S03]  /*80610*/  IMAD.MOV.U32 R9, RZ, RZ, R17 ;  /* 0x000000ffff097224 */ /* 0x000fc600078e0011 */
[----:B--2---:R-:W-:-:S15]  /*80620*/  HMMA.16816.F32.BF16 R4, R20, R16, R4 ;  /* 0x000000101404723c */ /* 0x004fde0000041804 */
[----:B------:R-:W-:-:S04]  /*80630*/  NOP ;  /* 0x0000000000007918 */ /* 0x000fc80000000000 */
[----:B------:R-:W-:Y:S04]  /*80640*/  STL.64 [R1+0x270], R4 ;  /* 0x0002700401007387 */ /* 0x000fe80000100a00 */
[----:B------:R0:W-:Y:S02]  /*80650*/  STL.64 [R1+0x278], R6 ;  /* 0x0002780601007387 */ /* 0x0001e40000100a00 */
[----:B0-----:R-:W-:Y:S02]  /*80660*/  HMMA.16816.F32.BF16 R4, R20, R24, R12 ;  /* 0x000000181404723c */ /* 0x001fe4000004180c */
[----:B------:R-:W-:Y:S04]  /*80670*/  STL.64 [R1+0x4068], R10 ;  /* 0x0040680a01007387 */ /* 0x000fe80000100a00 */
[----:B------:R0:W-:-:S13]  /*80680*/  STL.64 [R1+0x4060], R8 ;  /* 0x0040600801007387 */ /* 0x0001da0000100a00 */
[----:B------:R-:W-:Y:S04]  /*80690*/  STL [R1+0x260], R4 ;  /* 0x0002600401007387 */ /* 0x000fe80000100800 */
        /* <DEDUP_REMOVED lines=8> */
[----:B------:R-:W2:Y:S04]  /*80720*/  LDL R19, [R1+0x380] ;  /* 0x0003800001137983 */ /* 0x000ea80000100800 */
[----:B--2---:R-:W-:Y:S04]  /*80730*/  STL [R1+0x4098], R19 ;  /* 0x0040981301007387 */ /* 0x004fe80000100800 */
[----:B------:R-:W2:Y:S04]  /*80740*/  LDL.64 R16, [R1+0x30] ;  /* 0x0000300001107983 */ /* 0x000ea80000100a00 */
[----:B--2---:R0:W-:Y:S04]  /*80750*/  STL.64 [R1+0x40a8], R16 ;  /* 0x0040a81001007387 */ /* 0x0041e80000100a00 */
[----:B0-----:R-:W2:Y:S04]  /*80760*/  LDL.LU.64 R16, [R1+0x40] ;  /* 0x0000400001107983 */ /* 0x001ea80000300a00 */
[----:B--2---:R0:W-:Y:S04]  /*80770*/  STL.64 [R1+0x40c0], R16 ;  /* 0x0040c01001007387 */ /* 0x0041e80000100a00 */
[----:B0-----:R-:W4:Y:S04]  /*80780*/  LDL.LU.64 R16, [R1+0x50] ;  /* 0x0000500001107983 */ /* 0x001f280000300a00 */
[----:B---3--:R-:W-:Y:S04]  /*80790*/  STL.64 [R1+0x4078], R10 ;  /* 0x0040780a01007387 */ /* 0x008fe80000100a00 */
[----:B------:R0:W-:Y:S04]  /*807a0*/  STL.64 [R1+0x4070], R8 ;  /* 0x0040700801007387 */ /* 0x0001e80000100a00 */
[----:B0-----:R-:W2:Y:S04]  /*807b0*/  LDL.LU R8, [R1+0x360] ;  /* 0x0003600001087983 */ /* 0x001ea80000300800 */
[----:B------:R-:W2:Y:S04]  /*807c0*/  LDL.LU R9, [R1+0x364] ;  /* 0x0003640001097983 */ /* 0x000ea80000300800 */
[----:B------:R-:W3:Y:S04]  /*807d0*/  LDL.LU R10, [R1+0x368] ;  /* 0x00036800010a7983 */ /* 0x000ee80000300800 */
[----:B------:R-:W3:Y:S04]  /*807e0*/  LDL.LU R11, [R1+0x36c] ;  /* 0x00036c00010b7983 */ /* 0x000ee80000300800 */
[----:B---3--:R-:W-:Y:S04]  /*807f0*/  STL.64 [R1+0x4088], R10 ;  /* 0x0040880a01007387 */ /* 0x008fe80000100a00 */
[----:B--2---:R0:W-:Y:S04]  /*80800*/  STL.64 [R1+0x4080], R8 ;  /* 0x0040800801007387 */ /* 0x0041e80000100a00 */
[----:B0-----:R-:W2:Y:S04]  /*80810*/  LDL.LU.64 R8, [R1+0x20] ;  /* 0x0000200001087983 */ /* 0x001ea80000300a00 */
        /* <DEDUP_REMOVED lines=10> */
[----:B------:R-:W2:Y:S04]  /*808c0*/  LDL.LU R10, [R1+0x248] ;  /* 0x00024800010a7983 */ /* 0x000ea80000300800 */
[----:B------:R-:W2:Y:S04]  /*808d0*/  LDL.LU R11, [R1+0x24c] ;  /* 0x00024c00010b7983 */ /* 0x000ea80000300800 */
[----:B------:R-:W3:Y:S01]  /*808e0*/  LDL.LU.64 R24, [R1] ;  /* 0x0000000001187983 */ /* 0x000ee20000300a00 */
[----:B------:R-:W-:-:S02]  /*808f0*/  IMAD.MOV.U32 R3, RZ, RZ, R7 ;  /* 0x000000ffff037224 */ /* 0x000fc400078e0007 */
[----:B------:R-:W-:Y:S02]  /*80900*/  IMAD.MOV.U32 R29, RZ, RZ, R5 ;  /* 0x000000ffff1d7224 */ /* 0x000fe400078e0005 */
[----:B------:R-:W-:Y:S01]  /*80910*/  IMAD.MOV.U32 R28, RZ, RZ, R6 ;  /* 0x000000ffff1c7224 */ /* 0x000fe200078e0006 */
        /* <DEDUP_REMOVED lines=9> */
[----:B------:R-:W-:Y:S04]  /*809b0*/  STL [R1+0x3f80], R3 ;  /* 0x003f800301007387 */ /* 0x000fe80000100800 */
[----:B------:R-:W-:Y:S04]  /*809c0*/  STL [R1+0x3f7c], R28 ;  /* 0x003f7c1c01007387 */ /* 0x000fe80000100800 */
[----:B------:R-:W-:Y:S04]  /*809d0*/  STL [R1+0x3f78], R29 ;  /* 0x003f781d01007387 */ /* 0x000fe80000100800 */
[----:B------:R0:W-:Y:S04]  /*809e0*/  STL.64 [R1+0x250], R12 ;  /* 0x0002500c01007387 */ /* 0x0001e80000100a00 */
[----:B------:R1:W-:Y:S04]  /*809f0*/  STL.64 [R1+0x258], R14 ;  /* 0x0002580e01007387 */ /* 0x0003e80000100a00 */
[----:B0-----:R-:W2:Y:S01]  /*80a00*/  LDL.LU.64 R12, [R1+0x40c8] ;  /* 0x0040c800010c7983 */ /* 0x001ea20000300a00 */
[----:B-1----:R-:W-:-:S02]  /*80a10*/  IMAD.MOV.U32 R14, RZ, RZ, R16 ;  /* 0x000000ffff0e7224 */ /* 0x002fc400078e0010 */
[----:B------:R-:W-:Y:S02]  /*80a20*/  IMAD.MOV.U32 R15, RZ, RZ, R17 ;  /* 0x000000ffff0f7224 */ /* 0x000fe400078e0011 */
[----:B------:R-:W2:Y:S02]  /*80a30*/  LDL.LU.64 R16, [R1+0x40c0] ;  /* 0x0040c00001107983 */ /* 0x000ea40000300a00 */
[----:B--2---:R-:W-:Y:S01]  /*80a40*/  HMMA.16816.F32.BF16 R8, R20, R16, R8 ;  /* 0x000000101408723c */ /* 0x004fe20000041808 */
[----:B------:R-:W-:Y:S02]  /*80a50*/  IMAD.MOV.U32 R2, RZ, RZ, R16 ;  /* 0x000000ffff027224 */ /* 0x000fe400078e0010 */
[----:B------:R-:W-:-:S15]  /*80a60*/  IMAD.MOV.U32 R0, RZ, RZ, R17 ;  /* 0x000000ffff007224 */ /* 0x000fde00078e0011 */
[----:B------:R-:W-:Y:S01]  /*80a70*/  NOP ;  /* 0x0000000000007918 */ /* 0x000fe20000000000 */
[----:B------:R-:W-:Y:S04]  /*80a80*/  STL.64 [R1+0x240], R8 ;  /* 0x0002400801007387 */ /* 0x000fe80000100a00 */
[----:B------:R0:W-:Y:S04]  /*80a90*/  STL.64 [R1+0x248], R10 ;  /* 0x0002480a01007387 */ /* 0x0001e80000100a00 */
[----:B0-----:R-:W2:Y:S04]  /*80aa0*/  LDL.LU.64 R10, [R1+0x40b8] ;  /* 0x0040b800010a7983 */ /* 0x001ea80000300a00 */
[----:B------:R-:W2:Y:S04]  /*80ab0*/  LDL.LU.64 R8, [R1+0x40b0] ;  /* 0x0040b00001087983 */ /* 0x000ea80000300a00 */
[----:B------:R-:W2:Y:S04]  /*80ac0*/  LDL.LU.64 R16, [R1+0x40a8] ;  /* 0x0040a80001107983 */ /* 0x000ea80000300a00 */
[----:B------:R-:W-:Y:S04]  /*80ad0*/  STL [R1+0x3f88], R0 ;  /* 0x003f880001007387 */ /* 0x000fe80000100800 */
[----:B------:R-:W-:Y:S01]  /*80ae0*/  STL [R1+0x3f84], R2 ;  /* 0x003f840201007387 */ /* 0x000fe20000100800 */
[----:B--2---:R-:W-:-:S15]  /*80af0*/  HMMA.16816.F32.BF16 R8, R20, R16, R8 ;  /* 0x000000101408723c */ /* 0x004fde0000041808 */
[----:B------:R-:W-:-:S04]  /*80b00*/  NOP ;  /* 0x0000000000007918 */ /* 0x000fc80000000000 */
[----:B------:R0:W-:Y:S04]  /*80b10*/  STL.64 [R1+0x230], R8 ;  /* 0x0002300801007387 */ /* 0x0001e80000100a00 */
[----:B------:R-:W-:Y:S04]  /*80b20*/  STL.64 [R1+0x238], R10 ;  /* 0x0002380a01007387 */ /* 0x000fe80000100a00 */
[----:B0-----:R-:W3:Y:S04]  /*80b30*/  LDL.LU.64 R8, [R1+0x40a0] ;  /* 0x0040a00001087983 */ /* 0x001ee80000300a00 */
[----:B------:R-:W2:Y:S01]  /*80b40*/  LDL.LU R19, [R1+0x4098] ;  /* 0x0040980001137983 */ /* 0x000ea20000300800 */
[----:B------:R-:W-:-:S03]  /*80b50*/  IMAD.MOV.U32 R3, RZ, RZ, R17 ;  /* 0x000000ffff037224 */ /* 0x000fc600078e0011 */
[----:B--2---:R-:W0:Y:S01]  /*80b60*/  LDSM.16.MT88.4 R16, [R19+UR5+0x43400] ;  /* 0x043400051310783b */ /* 0x004e220008004200 */
[C---:B---3--:R-:W-:Y:S01]  /*80b70*/  HMMA.16816.F32.BF16 R24, R20.reuse, R8, R24 ;  /* 0x000000081418723c */ /* 0x048fe20000041818 */
[----:B------:R-:W-:Y:S02]  /*80b80*/  IMAD.MOV.U32 R0, RZ, RZ, R8 ;  /* 0x000000ffff007224 */ /* 0x000fe400078e0008 */
[----:B------:R-:W-:Y:S01]  /*80b90*/  IMAD.MOV.U32 R2, RZ, RZ, R9 ;  /* 0x000000ffff027224 */ /* 0x000fe200078e0009 */
[----:B0-----:R-:W-:Y:S04]  /*80ba0*/  STL.64 [R1+0x3e90], R18 ;  /* 0x003e901201007387 */ /* 0x001fe80000100a00 */
[----:B------:R0:W-:Y:S04]  /*80bb0*/  STL.64 [R1+0x3e88], R16 ;  /* 0x003e881001007387 */ /* 0x0001e80000100a00 */
[----:B0-----:R-:W2:Y:S04]  /*80bc0*/  LDL.LU R16, [R1+0x10] ;  /* 0x0000100001107983 */ /* 0x001ea80000300800 */
[----:B------:R-:W2:Y:S04]  /*80bd0*/  LDL.LU R17, [R1+0x14] ;  /* 0x0000140001117983 */ /* 0x000ea80000300800 */
[----:B------:R0:W-:Y:S04]  /*80be0*/  STL.64 [R1+0x220], R24 ;  /* 0x0002201801007387 */ /* 0x0001e80000100a00 */
[----:B------:R-:W-:Y:S04]  /*80bf0*/  STL.64 [R1+0x228], R26 ;  /* 0x0002281a01007387 */ /* 0x000fe80000100a00 */
[----:B0-----:R-:W3:Y:S04]  /*80c00*/  LDL.LU.64 R24, [R1+0x4090] ;  /* 0x0040900001187983 */ /* 0x001ee80000300a00 */
[----:B------:R-:W2:Y:S04]  /*80c10*/  LDL.LU.64 R10, [R1+0x4088] ;  /* 0x00408800010a7983 */ /* 0x000ea80000300a00 */
[----:B------:R-:W2:Y:S02]  /*80c20*/  LDL.LU.64 R8, [R1+0x4080] ;  /* 0x0040800001087983 */ /* 0x000ea40000300a00 */
[----:B--2---:R-:W-:-:S15]  /*80c30*/  HMMA.16816.F32.BF16 R8, R20, R16, R8 ;  /* 0x000000101408723c */ /* 0x004fde0000041808 */
[----:B------:R-:W-:-:S04]  /*80c40*/  NOP ;  /* 0x0000000000007918 */ /* 0x000fc80000000000 */
[----:B------:R-:W-:Y:S04]  /*80c50*/  STL.64 [R1+0x200], R8 ;  /* 0x0002000801007387 */ /* 0x000fe80000100a00 */
[----:B------:R0:W-:Y:S04]  /*80c60*/  STL.64 [R1+0x208], R10 ;  /* 0x0002080a01007387 */ /* 0x0001e80000100a00 */
[----:B0-----:R-:W2:Y:S04]  /*80c70*/  LDL.LU.64 R10, [R1+0x4078] ;  /* 0x00407800010a7983 */ /* 0x001ea80000300a00 */
[----:B------:R-:W2:Y:S04]  /*80c80*/  LDL.LU.64 R8, [R1+0x4070] ;  /* 0x0040700001087983 */ /* 0x000ea80000300a00 */
[----:B------:R0:W-:Y:S01]  /*80c90*/  STL.64 [R1+0x3f28], R16 ;  /* 0x003f281001007387 */ /* 0x0001e20000100a00 */
[----:B---3--:R-:W-:-:S02]  /*80ca0*/  IMAD.MOV.U32 R28, RZ, RZ, R24 ;  /* 0x000000ffff1c7224 */ /* 0x008fc400078e0018 */
[----:B------:R-:W-:Y:S01]  /*80cb0*/  IMAD.MOV.U32 R29, RZ, RZ, R25 ;  /* 0x000000ffff1d7224 */ /* 0x000fe200078e0019 */
[----:B0-----:R-:W3:Y:S04]  /*80cc0*/  LDL.LU R16, [R1+0x330] ;  /* 0x0003300001107983 */ /* 0x001ee80000300800 */
[----:B------:R-:W3:Y:S04]  /*80cd0*/  LDL.LU R17, [R1+0x334] ;  /* 0x0003340001117983 */ /* 0x000ee80000300800 */
[----:B------:R-:W3:Y:S04]  /*80ce0*/  LDL.LU R18, [R1+0x338] ;  /* 0x0003380001127983 */ /* 0x000ee80000300800 */
[----:B------:R-:W3:Y:S01]  /*80cf0*/  LDL.LU R19, [R1+0x33c] ;  /* 0x00033c0001137983 */ /* 0x000ee20000300800 */
[----:B--2---:R-:W-:-:S15]  /*80d00*/  HMMA.16816.F32.BF16 R8, R20, R24, R8 ;  /* 0x000000181408723c */ /* 0x004fde0000041808 */
[----:B------:R-:W-:-:S04]  /*80d10*/  NOP ;  /* 0x0000000000007918 */ /* 0x000fc80000000000 */
[----:B------:R-:W-:Y:S04]  /*80d20*/  STL.64 [R1+0x1f0], R8 ;  /* 0x0001f00801007387 */ /* 0x000fe80000100a00 */
[----:B------:R0:W-:Y:S04]  /*80d30*/  STL.64 [R1+0x1f8], R10 ;  /* 0x0001f80a01007387 */ /* 0x0001e80000100a00 */
[----:B0-----:R-:W2:Y:S04]  /*80d40*/  LDL.LU.64 R10, [R1+0x4068] ;  /* 0x00406800010a7983 */ /* 0x001ea80000300a00 */
[----:B------:R-:W2:Y:S04]  /*80d50*/  LDL.LU.64 R8, [R1+0x4060] ;  /* 0x0040600001087983 */ /* 0x000ea80000300a00 */
[----:B------:R-:W2:Y:S04]  /*80d60*/  LDL.LU.64 R26, [R1+0x4058] ;  /* 0x00405800011a7983 */ /* 0x000ea80000300a00 */
[----:B------:R-:W4:Y:S02]  /*80d70*/  LDL.LU.64 R24, [R1+0x4050] ;  /* 0x0040500001187983 */ /* 0x000f240000300a00 */
[----:B----4-:R-:W-:-:S15]  /*80d80*/  HMMA.16816.F32.BF16 R4, R20, R24, R4 ;  /* 0x000000181404723c */ /* 0x010fde0000041804 */
[----:B------:R-:W-:-:S04]  /*80d90*/  NOP ;  /* 0x0000000000007918 */ /* 0x000fc80000000000 */
[----:B------:R-:W-:Y:S04]  /*80da0*/  STL.64 [R1+0x1d0], R4 ;  /* 0x0001d00401007387 */ /* 0x000fe80000100a00 */
[----:B------:R0:W-:Y:S04]  /*80db0*/  STL.64 [R1+0x1d8], R6 ;  /* 0x0001d80601007387 */ /* 0x0001e80000100a00 */
[----:B0-----:R-:W4:Y:S04]  /*80dc0*/  LDL.LU.64 R6, [R1+0x4048] ;  /* 0x0040480001067983 */ /* 0x001f280000300a00 */
[----:B------:R-:W4:Y:S04]  /*80dd0*/  LDL.LU.64 R4, [R1+0x4040] ;  /* 0x0040400001047983 */ /* 0x000f280000300a00 */
[----:B--2---:R-:W-:Y:S04]  /*80de0*/  STL.64 [R1+0x3f00], R26 ;  /* 0x003f001a01007387 */ /* 0x004fe80000100a00 */
        /* <DEDUP_REMOVED lines=8> */
[----:B------:R-:W2:Y:S04]  /*80e70*/  LDL.LU R26, [R1+0x148] ;  /* 0x00014800011a7983 */ /* 0x000ea80000300800 */
[----:B------:R-:W2:Y:S01]  /*80e80*/  LDL.LU R27, [R1+0x14c] ;  /* 0x00014c00011b7983 */ /* 0x000ea20000300800 */
[----:B---3--:R-:W-:Y:S03]  /*80e90*/  HMMA.16816.F32.BF16 R16, R20, R12, R16 ;  /* 0x0000000c1410723c */ /* 0x008fe60000041810 */
[----:B--2---:R-:W-:Y:S04]  /*80ea0*/  STL.64 [R1+0x3fa0], R26 ;  /* 0x003fa01a01007387 */ /* 0x004fe80000100a00 */
[----:B------:R0:W-:Y:S02]  /*80eb0*/  STL.64 [R1+0x3f98], R24 ;  /* 0x003f981801007387 */ /* 0x0001e40000100a00 */
[----:B0-----:R-:W-:-:S02]  /*80ec0*/  IMAD.MOV.U32 R24, RZ, RZ, R8 ;  /* 0x000000ffff187224 */ /* 0x001fc400078e0008 */
[----:B------:R-:W-:Y:S01]  /*80ed0*/  IMAD.MOV.U32 R25, RZ, RZ, R9 ;  /* 0x000000ffff197224 */ /* 0x000fe200078e0009 */
[----:B------:R-:W2:Y:S04]  /*80ee0*/  LDL.LU R8, [R1+0x4034] ;  /* 0x0040340001087983 */ /* 0x000ea80000300800 */
[----:B------:R-:W2:Y:S04]  /*80ef0*/  LDL.LU R9, [R1+0x4030] ;  /* 0x0040300001097983 */ /* 0x000ea80000300800 */
[----:B------:R4:W-:Y:S04]  /*80f00*/  STL.64 [R1+0x3fb8], R24 ;  /* 0x003fb81801007387 */ /* 0x0009e80000100a00 */
[----:B------:R-:W-:Y:S04]  /*80f10*/  STL.64 [R1+0x1c0], R16 ;  /* 0x0001c01001007387 */ /* 0x000fe80000100a00 */
[----:B------:R-:W-:Y:S01]  /*80f20*/  STL.64 [R1+0x1c8], R18 ;  /* 0x0001c81201007387 */ /* 0x000fe20000100a00 */
[----:B----4-:R-:W-:-:S02]  /*80f30*/  IMAD.MOV.U32 R24, RZ, RZ, R5 ;  /* 0x000000ffff187224 */ /* 0x010fc400078e0005 */
[----:B------:R-:W-:Y:S02]  /*80f40*/  IMAD.MOV.U32 R25, RZ, RZ, R4 ;  /* 0x000000ffff197224 */ /* 0x000fe400078e0004 */
[----:B------:R-:W-:-:S03]  /*80f50*/  IMAD.MOV.U32 R4, RZ, RZ, R10 ;  /* 0x000000ffff047224 */ /* 0x000fc600078e000a */
[----:B------:R-:W-:Y:S04]  /*80f60*/  STL.64 [R1+0x3fd0], R24 ;  /* 0x003fd01801007387 */ /* 0x000fe80000100a00 */
[----:B------:R-:W-:Y:S04]  /*80f70*/  STL.64 [R1+0x3ef0], R14 ;  /* 0x003ef00e01007387 */ /* 0x000fe80000100a00 */
[----:B------:R0:W-:Y:S01]  /*80f80*/  STL.64 [R1+0x3ee8], R12 ;  /* 0x003ee80c01007387 */ /* 0x0001e20000100a00 */
[----:B------:R-:W-:-:S03]  /*80f90*/  IMAD.MOV.U32 R5, RZ, RZ, R11 ;  /* 0x000000ffff057224 */ /* 0x000fc600078e000b */
[----:B0-----:R-:W3:Y:S04]  /*80fa0*/  LDL.LU R12, [R1+0x130] ;  /* 0x00013000010c7983 */ /* 0x001ee80000300800 */
[----:B------:R-:W3:Y:S04]  /*80fb0*/  LDL.LU R13, [R1+0x134] ;  /* 0x00013400010d7983 */ /* 0x000ee80000300800 */
[----:B------:R-:W4:Y:S04]  /*80fc0*/  LDL.LU R14, [R1+0x138] ;  /* 0x00013800010e7983 */ /* 0x000f280000300800 */
[----:B------:R-:W4:Y:S04]  /*80fd0*/  LDL.LU R15, [R1+0x13c] ;  /* 0x00013c00010f7983 */ /* 0x000f280000300800 */
[----:B------:R-:W2:Y:S04]  /*80fe0*/  LDL.LU R10, [R1+0x402c] ;  /* 0x00402c00010a7983 */ /* 0x000ea80000300800 */
[----:B------:R-:W2:Y:S04]  /*80ff0*/  LDL.LU R11, [R1+0x4028] ;  /* 0x00402800010b7983 */ /* 0x000ea80000300800 */
[----:B------:R0:W-:Y:S04]  /*81000*/  STL.64 [R1+0x4000], R4 ;  /* 0x0040000401007387 */ /* 0x0001e80000100a00 */
[----:B0-----:R-:W2:Y:S04]  /*81010*/  LDL.LU.64 R4, [R1+0x1e0] ;  /* 0x0001e00001047983 */ /* 0x001ea80000300a00 */
[----:B--2---:R-:W-:Y:S04]  /*81020*/  STL.64 [R1+0x4008], R4 ;  /* 0x0040080401007387 */ /* 0x004fe80000100a00 */
[----:B------:R-:W2:Y:S04]  /*81030*/  LDL R17, [R1+0x384] ;  /* 0x0003840001117983 */ /* 0x000ea80000100800 */
[----:B--2---:R0:W-:Y:S04]  /*81040*/  STL [R1+0x4010], R17 ;  /* 0x0040101101007387 */ /* 0x0041e80000100800 */
[----:B------:R-:W2:Y:S04]  /*81050*/  LDL.LU R16, [R1+0x310] ;  /* 0x0003100001107983 */ /* 0x000ea80000300800 */
[----:B0-----:R-:W2:Y:S04]  /*81060*/  LDL.LU R17, [R1+0x314] ;  /* 0x0003140001117983 */ /* 0x001ea80000300800 */
[----:B------:R-:W2:Y:S04]  /*81070*/  LDL.LU R18, [R1+0x318] ;  /* 0x0003180001127983 */ /* 0x000ea80000300800 */
[----:B------:R-:W2:Y:S01]  /*81080*/  LDL.LU R19, [R1+0x31c] ;  /* 0x00031c0001137983 */ /* 0x000ea20000300800 */
[----:B------:R-:W-:-:S02]  /*81090*/  IMAD.MOV.U32 R24, RZ, RZ, R7 ;  /* 0x000000ffff187224 */ /* 0x000fc400078e0007 */
[----:B------:R-:W-:Y:S01]  /*810a0*/  IMAD.MOV.U32 R25, RZ, RZ, R6 ;  /* 0x000000ffff197224 */ /* 0x000fe200078e0006 */
[----:B--2---:R-:W-:Y:S04]  /*810b0*/  STL.64 [R1+0x4020], R18 ;  /* 0x0040201201007387 */ /* 0x004fe80000100a00 */
[----:B------:R0:W-:Y:S04]  /*810c0*/  STL.64 [R1+0x4018], R16 ;  /* 0x0040181001007387 */ /* 0x0001e80000100a00 */
[----:B0-----:R-:W2:Y:S04]  /*810d0*/  LDL.LU R16, [R1+0x320] ;  /* 0x0003200001107983 */ /* 0x001ea80000300800 */
[----:B------:R-:W2:Y:S04]  /*810e0*/  LDL.LU R17, [R1+0x324] ;  /* 0x0003240001117983 */ /* 0x000ea80000300800 */
[----:B------:R-:W2:Y:S04]  /*810f0*/  LDL.LU R18, [R1+0x328] ;  /* 0x0003280001127983 */ /* 0x000ea80000300800 */
[----:B------:R-:W2:Y:S04]  /*81100*/  LDL.LU R19, [R1+0x32c] ;  /* 0x00032c0001137983 */ /* 0x000ea80000300800 */
[----:B------:R-:W2:Y:S04]  /*81110*/  LDL.LU.64 R4, [R1+0xd0] ;  /* 0x0000d00001047983 */ /* 0x000ea80000300a00 */
[----:B------:R0:W-:Y:S04]  /*81120*/  STL.64 [R1+0x3ff8], R24 ;  /* 0x003ff81801007387 */ /* 0x0001e80000100a00 */
[----:B0-----:R-:W2:Y:S04]  /*81130*/  LDL.LU R24, [R1+0x2f0] ;  /* 0x0002f00001187983 */ /* 0x001ea80000300800 */
[----:B------:R-:W2:Y:S04]  /*81140*/  LDL.LU R25, [R1+0x2f4] ;  /* 0x0002f40001197983 */ /* 0x000ea80000300800 */
[----:B------:R-:W2:Y:S04]  /*81150*/  LDL.LU R26, [R1+0x2f8] ;  /* 0x0002f800011a7983 */ /* 0x000ea80000300800 */
[----:B------:R-:W2:Y:S04]  /*81160*/  LDL.LU R27, [R1+0x2fc] ;  /* 0x0002fc00011b7983 */ /* 0x000ea80000300800 */
        /* <DEDUP_REMOVED lines=11> */
[----:B------:R-:W4:Y:S01]  /*81220*/  LDL.LU R15, [R1+0x16c] ;  /* 0x00016c00010f7983 */ /* 0x000f220000300800 */
[C---:B--2---:R-:W-:Y:S03]  /*81230*/  HMMA.16816.F32.BF16 R16, R20.reuse, R8, R16 ;  /* 0x000000081410723c */ /* 0x044fe60000041810 */
[----:B----4-:R-:W-:Y:S04]  /*81240*/  STL.64 [R1+0x3fe0], R14 ;  /* 0x003fe00e01007387 */ /* 0x010fe80000100a00 */
[----:B---3--:R0:W-:Y:S04]  /*81250*/  STL.64 [R1+0x3fd8], R12 ;  /* 0x003fd80c01007387 */ /* 0x0081e80000100a00 */
[----:B0-----:R-:W2:Y:S04]  /*81260*/  LDL.LU R12, [R1+0x170] ;  /* 0x00017000010c7983 */ /* 0x001ea80000300800 */
[----:B------:R-:W2:Y:S04]  /*81270*/  LDL.LU R13, [R1+0x174] ;  /* 0x00017400010d7983 */ /* 0x000ea80000300800 */
[----:B------:R-:W2:Y:S04]  /*81280*/  LDL.LU R14, [R1+0x178] ;  /* 0x00017800010e7983 */ /* 0x000ea80000300800 */
[----:B------:R-:W2:Y:S04]  /*81290*/  LDL.LU R15, [R1+0x17c] ;  /* 0x00017c00010f7983 */ /* 0x000ea80000300800 */
[----:B------:R-:W-:Y:S04]  /*812a0*/  STL.64 [R1+0x1b0], R16 ;  /* 0x0001b01001007387 */ /* 0x000fe80000100a00 */
[----:B------:R0:W-:Y:S04]  /*812b0*/  STL.64 [R1+0x1b8], R18 ;  /* 0x0001b81201007387 */ /* 0x0001e80000100a00 */
[----:B0-----:R-:W3:Y:S04]  /*812c0*/  LDL.LU.64 R18, [R1+0x4020] ;  /* 0x0040200001127983 */ /* 0x001ee80000300a00 */
[----:B------:R-:W3:Y:S04]  /*812d0*/  LDL.LU.64 R16, [R1+0x4018] ;  /* 0x0040180001107983 */ /* 0x000ee80000300a00 */
[----:B------:R-:W-:Y:S04]  /*812e0*/  STL.64 [R1+0x3ee0], R10 ;  /* 0x003ee00a01007387 */ /* 0x000fe80000100a00 */
[----:B------:R0:W-:Y:S04]  /*812f0*/  STL.64 [R1+0x3ed8], R8 ;  /* 0x003ed80801007387 */ /* 0x0001e80000100a00 */
[----:B0-----:R-:W4:Y:S04]  /*81300*/  LDL.LU R8, [R1+0x300] ;  /* 0x0003000001087983 */ /* 0x001f280000300800 */
[----:B------:R-:W4:Y:S04]  /*81310*/  LDL.LU R9, [R1+0x304] ;  /* 0x0003040001097983 */ /* 0x000f280000300800 */
[----:B------:R-:W4:Y:S04]  /*81320*/  LDL.LU R10, [R1+0x308] ;  /* 0x00030800010a7983 */ /* 0x000f280000300800 */
[----:B------:R-:W4:Y:S01]  /*81330*/  LDL.LU R11, [R1+0x30c] ;  /* 0x00030c00010b7983 */ /* 0x000f220000300800 */
[----:B---3--:R-:W-:-:S15]  /*81340*/  HMMA.16816.F32.BF16 R16, R20, R4, R16 ;  /* 0x000000041410723c */ /* 0x008fde0000041810 */
[----:B------:R-:W-:-:S04]  /*81350*/  NOP ;  /* 0x0000000000007918 */ /* 0x000fc80000000000 */
[----:B------:R0:W-:Y:S04]  /*81360*/  STL.64 [R1+0x1a0], R16 ;  /* 0x0001a01001007387 */ /* 0x0001e80000100a00 */
[----:B------:R1:W-:Y:S04]  /*81370*/  STL.64 [R1+0x1a8], R18 ;  /* 0x0001a81201007387 */ /* 0x0003e80000100a00 */
[----:B0-----:R-:W3:Y:S01]  /*81380*/  LDL.LU R17, [R1+0x4010] ;  /* 0x0040100001117983 */ /* 0x001ee20000300800 */
[----:B-1----:R-:W-:Y:S02]  /*81390*/  IMAD.MOV.U32 R19, RZ, RZ, R4 ;  /* 0x000000ffff137224 */ /* 0x002fe400078e0004 */
[----:B------:R-:W-:-:S02]  /*813a0*/  IMAD.MOV.U32 R18, RZ, RZ, R5 ;  /* 0x000000ffff127224 */ /* 0x000fc400078e0005 */
[----:B------:R-:W4:Y:S02]  /*813b0*/  LDL.LU.64 R4, [R1+0x4008] ;  /* 0x0040080001047983 */ /* 0x000f240000300a00 */
[----:B----4-:R-:W-:-:S15]  /*813c0*/  HMMA.16816.F32.BF16 R8, R20, R4, R8 ;  /* 0x000000041408723c */ /* 0x010fde0000041808 */
[----:B------:R-:W-:-:S04]  /*813d0*/  NOP ;  /* 0x0000000000007918 */ /* 0x000fc80000000000 */
[----:B------:R0:W-:Y:S04]  /*813e0*/  STL.64 [R1+0x190], R8 ;  /* 0x0001900801007387 */ /* 0x0001e80000100a00 */
[----:B------:R-:W-:Y:S01]  /*813f0*/  STL.64 [R1+0x198], R10 ;  /* 0x0001980a01007387 */ /* 0x000fe20000100a00 */
[----:B0-----:R-:W-:Y:S02]  /*81400*/  IMAD.MOV.U32 R9, RZ, RZ, R4 ;  /* 0x000000ffff097224 */ /* 0x001fe400078e0004 */
[----:B------:R-:W-:Y:S02]  /*81410*/  IMAD.MOV.U32 R8, RZ, RZ, R5 ;  /* 0x000000ffff087224 */ /* 0x000fe400078e0005 */
[----:B------:R-:W4:Y:S02]  /*81420*/  LDL.LU.64 R4, [R1+0x4000] ;  /* 0x0040000001047983 */ /* 0x000f240000300a00 */
[----:B----4-:R-:W-:Y:S02]  /*81430*/  HMMA.16816.F32.BF16 R20, R20, R4, R24 ;  /* 0x000000041414723c */ /* 0x010fe40000041818 */
[----:B------:R-:W2:Y:S04]  /*81440*/  LDL.LU.64 R24, [R1+0x3ff8] ;  /* 0x003ff80001187983 */ /* 0x000ea80000300a00 */
[----:B------:R-:W2:Y:S04]  /*81450*/  LDL.LU.64 R6, [R1+0x3ff0] ;  /* 0x003ff00001067983 */ /* 0x000ea80000300a00 */
[----:B------:R-:W2:Y:S09]  /*81460*/  LDL.LU.64 R4, [R1+0x3fe8] ;  /* 0x003fe80001047983 */ /* 0x000eb20000300a00 */
[----:B------:R-:W-:Y:S04]  /*81470*/  STL.64 [R1+0x180], R20 ;  /* 0x0001801401007387 */ /* 0x000fe80000100a00 */
[----:B------:R-:W-:Y:S04]  /*81480*/  STL.64 [R1+0x188], R22 ;  /* 0x0001881601007387 */ /* 0x000fe80000100a00 */
[----:B---3--:R-:W0:Y:S04]  /*81490*/  LDSM.16.MT88.4 R20, [R17+UR5+0x43400] ;  /* 0x043400051114783b */ /* 0x008e280008004200 */
[----:B0-----:R-:W-:Y:S04]  /*814a0*/  STL.64 [R1+0x3d78], R22 ;  /* 0x003d781601007387 */ /* 0x001fe80000100a00 */
[----:B------:R0:W-:Y:S04]  /*814b0*/  STL.64 [R1+0x3d70], R20 ;  /* 0x003d701401007387 */ /* 0x0001e80000100a00 */
[----:B0-----:R-:W3:Y:S04]  /*814c0*/  LDL.LU.64 R20, [R1+0x210] ;  /* 0x0002100001147983 */ /* 0x001ee80000300a00 */
[----:B------:R-:W4:Y:S01]  /*814d0*/  LDL.64 R22, [R1+0x218] ;  /* 0x0002180001167983 */ /* 0x000f220000100a00 */
[C---:B--2---:R-:W-:Y:S03]  /*814e0*/  HMMA.16816.F32.BF16 R24, R4.reuse, R24, R12 ;  /* 0x000000180418723c */ /* 0x044fe6000004180c */
[----:B----4-:R-:W-:Y:S04]  /*814f0*/  STL.64 [R1+0x3ea0], R22 ;  /* 0x003ea01601007387 */ /* 0x010fe80000100a00 */
[----:B---3--:R0:W-:Y:S04]  /*81500*/  STL.64 [R1+0x3e98], R20 ;  /* 0x003e981401007387 */ /* 0x0081e80000100a00 */
        /* <DEDUP_REMOVED lines=19> */
[----:B------:R-:W2:Y:S02]  /*81640*/  LDL.LU.64 R24, [R1+0x3f98] ;  /* 0x003f980001187983 */ /* 0x000ea40000300a00 */
[----:B--2---:R-:W-:Y:S02]  /*81650*/  HMMA.16816.F32.BF16 R20, R4, R20, R24 ;  /* 0x000000140414723c */ /* 0x004fe40000041818 */
[----:B------:R-:W3:Y:S01]  /*81660*/  LDL.LU.64 R24, [R1+0x3f90] ;  /* 0x003f900001187983 */ /* 0x000ee20000300a00 */
[----:B------:R-:W-:-:S02]  /*81670*/  IMAD.MOV.U32 R16, RZ, RZ, R0 ;  /* 0x000000ffff107224 */ /* 0x000fc400078e0000 */
[----:B------:R-:W-:-:S14]  /*81680*/  IMAD.MOV.U32 R17, RZ, RZ, R2 ;  /* 0x000000ffff117224 */ /* 0x000fdc00078e0002 */
[----:B------:R-:W-:Y:S04]  /*81690*/  STL.64 [R1+0x140], R20 ;  /* 0x0001401401007387 */ /* 0x000fe80000100a00 */
[----:B------:R-:W-:Y:S01]  /*816a0*/  STL.64 [R1+0x148], R22 ;  /* 0x0001481601007387 */ /* 0x000fe20000100a00 */
[----:B---3--:R-:W-:-:S15]  /*816b0*/  HMMA.16816.F32.BF16 R12, R4, R24, R12 ;  /* 0x00000018040c723c */ /* 0x008fde000004180c */
[----:B------:R-:W-:-:S04]  /*816c0*/  NOP ;  /* 0x0000000000007918 */ /* 0x000fc80000000000 */
[----:B------:R0:W-:Y:S04]  /*816d0*/  STL.64 [R1+0x130], R12 ;  /* 0x0001300c01007387 */ /* 0x0001e80000100a00 */
[----:B------:R1:W-:Y:S04]  /*816e0*/  STL.64 [R1+0x138], R14 ;  /* 0x0001380e01007387 */ /* 0x0003e80000100a00 */
[----:B------:R-:W2:Y:S04]  /*816f0*/  LDL.LU R0, [R1+0x3f88] ;  /* 0x003f880001007983 */ /* 0x000ea80000300800 */
[----:B------:R-:W3:Y:S04]  /*81700*/  LDL.LU R2, [R1+0x3f84] ;  /* 0x003f840001027983 */ /* 0x000ee80000300800 */
[----:B------:R4:W-:Y:S04]  /*81710*/  STL.64 [R1+0x3f40], R16 ;  /* 0x003f401001007387 */ /* 0x0009e80000100a00 */
[----:B0-----:R-:W2:Y:S04]  /*81720*/  LDL.LU R12, [R1+0x2e0] ;  /* 0x0002e000010c7983 */ /* 0x001ea80000300800 */
[----:B------:R-:W2:Y:S04]  /*81730*/  LDL.LU R13, [R1+0x2e4] ;  /* 0x0002e400010d7983 */ /* 0x000ea80000300800 */
[----:B-1----:R-:W2:Y:S04]  /*81740*/  LDL.LU R14, [R1+0x2e8] ;  /* 0x0002e800010e7983 */ /* 0x002ea80000300800 */
[----:B------:R-:W2:Y:S04]  /*81750*/  LDL.LU R15, [R1+0x2ec] ;  /* 0x0002ec00010f7983 */ /* 0x000ea80000300800 */
[----:B----4-:R-:W4:Y:S01]  /*81760*/  LDL.LU R16, [R1+0x30] ;  /* 0x0000300001107983 */ /* 0x010f220000300800 */
[----:B------:R-:W-:-:S03]  /*81770*/  IMAD.MOV.U32 R17, RZ, RZ, R3 ;  /* 0x000000ffff117224 */ /* 0x000fc600078e0003 */
[----:B------:R-:W2:Y:S01]  /*81780*/  LDL.LU R3, [R1+0x3f80] ;  /* 0x003f800001037983 */ /* 0x000ea20000300800 */
[----:B------:R-:W-:Y:S02]  /*81790*/  IMAD.MOV.U32 R24, RZ, RZ, R28 ;  /* 0x000000ffff187224 */ /* 0x000fe400078e001c */
[----:B------:R-:W-:Y:S01]  /*817a0*/  IMAD.MOV.U32 R25, RZ, RZ, R29 ;  /* 0x000000ffff197224 */ /* 0x000fe200078e001d */
[----:B----4-:R3:W-:Y:S04]  /*817b0*/  STL.64 [R1+0x3f58], R16 ;  /* 0x003f581001007387 */ /* 0x0107e80000100a00 */
[----:B--2---:R-:W-:Y:S04]  /*817c0*/  STL.64 [R1+0x3f10], R14 ;  /* 0x003f100e01007387 */ /* 0x004fe80000100a00 */
[----:B------:R-:W-:Y:S04]  /*817d0*/  STL.64 [R1+0x3f08], R12 ;  /* 0x003f080c01007387 */ /* 0x000fe80000100a00 */
[----:B------:R-:W2:Y:S04]  /*817e0*/  LDL.LU R28, [R1+0x3f7c] ;  /* 0x003f7c00011c7983 */ /* 0x000ea80000300800 */
[----:B------:R-:W4:Y:S01]  /*817f0*/  LDL.LU R29, [R1+0x3f78] ;  /* 0x003f7800011d7983 */ /* 0x000f220000300800 */
[----:B---3--:R-:W-:-:S02]  /*81800*/  IMAD.MOV.U32 R16, RZ, RZ, R2 ;  /* 0x000000ffff107224 */ /* 0x008fc400078e0002 */
[----:B------:R-:W-:Y:S01]  /*81810*/  IMAD.MOV.U32 R17, RZ, RZ, R0 ;  /* 0x000000ffff117224 */ /* 0x000fe200078e0000 */
[----:B------:R-:W3:Y:S04]  /*81820*/  LDL.LU R2, [R1+0x3f74] ;  /* 0x003f740001027983 */ /* 0x000ee80000300800 */
        /* <DEDUP_REMOVED lines=34> */
[----:B------:R0:W-:Y:S02]  /*81a50*/  STL.64 [R1+0x3eb8], R20 ;  /* 0x003eb81401007387 */ /* 0x0001e40000100a00 */
[----:B0-----:R-:W-:-:S02]  /*81a60*/  IMAD.MOV.U32 R20, RZ, RZ, R19 ;  /* 0x000000ffff147224 */ /* 0x001fc400078e0013 */
[----:B------:R-:W-:-:S05]  /*81a70*/  IMAD.MOV.U32 R21, RZ, RZ, R18 ;  /* 0x000000ffff157224 */ /* 0x000fca00078e0012 */
[----:B------:R0:W-:Y:S04]  /*81a80*/  STL.64 [R1+0x3ed0], R20 ;  /* 0x003ed01401007387 */ /* 0x0001e80000100a00 */
[----:B0-----:R-:W3:Y:S04]  /*81a90*/  LDL.LU R20, [R1+0xa0] ;  /* 0x0000a00001147983 */ /* 0x001ee80000300800 */
[----:B------:R-:W3:Y:S04]  /*81aa0*/  LDL.LU R21, [R1+0xa4] ;  /* 0x0000a40001157983 */ /* 0x000ee80000300800 */
[----:B------:R-:W3:Y:S04]  /*81ab0*/  LDL.LU R22, [R1+0xa8] ;  /* 0x0000a80001167983 */ /* 0x000ee80000300800 */
[----:B------:R-:W3:Y:S01]  /*81ac0*/  LDL.LU R23, [R1+0xac] ;  /* 0x0000ac0001177983 */ /* 0x000ee20000300800 */
        /* <DEDUP_REMOVED lines=28> */
[----:B------:R0:W-:Y:S02]  /*81c90*/  STL.64 [R1+0x3ea8], R16 ;  /* 0x003ea81001007387 */ /* 0x0001e40000100a00 */
[----:B0-----:R-:W-:-:S02]  /*81ca0*/  IMAD.MOV.U32 R16, RZ, RZ, R0 ;  /* 0x000000ffff107224 */ /* 0x001fc400078e0000 */
[----:B---3--:R-:W-:Y:S01]  /*81cb0*/  IMAD.MOV.U32 R17, RZ, RZ, R2 ;  /* 0x000000ffff117224 */ /* 0x008fe200078e0002 */
[----:B------:R-:W2:Y:S04]  /*81cc0*/  LDL.LU R0, [R1+0x3f1c] ;  /* 0x003f1c0001007983 */ /* 0x000ea80000300800 */
[----:B------:R-:W3:Y:S04]  /*81cd0*/  LDL.LU R2, [R1+0x3f18] ;  /* 0x003f180001027983 */ /* 0x000ee80000300800 */
[----:B------:R-:W2:Y:S04]  /*81ce0*/  LDL.LU R18, [R1+0x2b8] ;  /* 0x0002b80001127983 */ /* 0x000ea80000300800 */
[----:B------:R-:W2:Y:S01]  /*81cf0*/  LDL.LU R19, [R1+0x2bc] ;  /* 0x0002bc0001137983 */ /* 0x000ea20000300800 */
[C---:B------:R-:W-:Y:S03]  /*81d00*/  HMMA.16816.F32.BF16 R24, R4.reuse, R24, R12 ;  /* 0x000000180418723c */ /* 0x040fe6000004180c */
[----:B--2---:R-:W-:Y:S04]  /*81d10*/  STL.64 [R1+0x3ec8], R18 ;  /* 0x003ec81201007387 */ /* 0x004fe80000100a00 */
[----:B------:R0:W-:Y:S04]  /*81d20*/  STL.64 [R1+0x3ec0], R16 ;  /* 0x003ec01001007387 */ /* 0x0001e80000100a00 */
[----:B0-----:R-:W2:Y:S04]  /*81d30*/  LDL.LU R16, [R1+0x2c0] ;  /* 0x0002c00001107983 */ /* 0x001ea80000300800 */
[----:B------:R-:W2:Y:S04]  /*81d40*/  LDL.LU R17, [R1+0x2c4] ;  /* 0x0002c40001117983 */ /* 0x000ea80000300800 */
[----:B------:R-:W2:Y:S04]  /*81d50*/  LDL.LU.64 R14, [R1+0x3f10] ;  /* 0x003f1000010e7983 */ /* 0x000ea80000300a00 */
[----:B------:R-:W2:Y:S04]  /*81d60*/  LDL.LU.64 R12, [R1+0x3f08] ;  /* 0x003f0800010c7983 */ /* 0x000ea80000300a00 */
        /* <DEDUP_REMOVED lines=19> */
[----:B0-----:R-:W2:Y:S01]  /*81ea0*/  LDL.LU.64 R20, [R1+0x3ed0] ;  /* 0x003ed00001147983 */ /* 0x001ea20000300a00 */
[----:B---3--:R-:W-:Y:S02]  /*81eb0*/  IMAD.MOV.U32 R18, RZ, RZ, R2 ;  /* 0x000000ffff127224 */ /* 0x008fe400078e0002 */
[----:B------:R-:W-:Y:S02]  /*81ec0*/  IMAD.MOV.U32 R19, RZ, RZ, R0 ;  /* 0x000000ffff137224 */ /* 0x000fe400078e0000 */
[----:B------:R-:W-:Y:S02]  /*81ed0*/  IMAD.MOV.U32 R2, RZ, RZ, R22 ;  /* 0x000000ffff027224 */ /* 0x000fe400078e0016 */
[----:B------:R-:W-:-:S05]  /*81ee0*/  IMAD.MOV.U32 R0, RZ, RZ, R23 ;  /* 0x000000ffff007224 */ /* 0x000fca00078e0017 */
[----:B------:R-:W-:Y:S04]  /*81ef0*/  STL [R1+0x3da4], R0 ;  /* 0x003da40001007387 */ /* 0x000fe80000100800 */
[----:B------:R-:W-:Y:S01]  /*81f00*/  STL [R1+0x3da0], R2 ;  /* 0x003da00201007387 */ /* 0x000fe20000100800 */
[----:B--2---:R-:W-:Y:S03]  /*81f10*/  HMMA.16816.F32.BF16 R20, R4, R20, R16 ;  /* 0x000000140414723c */ /* 0x004fe60000041810 */
[----:B------:R-:W2:Y:S04]  /*81f20*/  LDL.LU.64 R18, [R1+0x3ec8] ;  /* 0x003ec80001127983 */ /* 0x000ea80000300a00 */
[----:B------:R-:W2:-:S12]  /*81f30*/  LDL.LU.64 R16, [R1+0x3ec0] ;  /* 0x003ec00001107983 */ /* 0x000e980000300a00 */
[----:B------:R-:W-:Y:S02]  /*81f40*/  IMAD.MOV.U32 R24, RZ, RZ, R23 ;  /* 0x000000ffff187224 */ /* 0x000fe400078e0017 */
[----:B------:R-:W-:Y:S02]  /*81f50*/  IMAD.MOV.U32 R12, RZ, RZ, R20 ;  /* 0x000000ffff0c7224 */ /* 0x000fe400078e0014 */
[----:B------:R-:W-:Y:S01]  /*81f60*/  IMAD.MOV.U32 R13, RZ, RZ, R21 ;  /* 0x000000ffff0d7224 */ /* 0x000fe200078e0015 */
[----:B------:R-:W-:Y:S04]  /*81f70*/  STL [R1+0x2c8], R22 ;  /* 0x0002c81601007387 */ /* 0x000fe80000100800 */
[----:B------:R-:W2:Y:S04]  /*81f80*/  LDL.LU.64 R20, [R1+0x3eb8] ;  /* 0x003eb80001147983 */ /* 0x000ea80000300a00 */
[----:B------:R0:W-:Y:S04]  /*81f90*/  STL.64 [R1+0x3e70], R26 ;  /* 0x003e701a01007387 */ /* 0x0001e80000100a00 */
[----:B------:R-:W-:Y:S04]  /*81fa0*/  STL [R1+0x3e68], R24 ;  /* 0x003e681801007387 */ /* 0x000fe80000100800 */
[----:B0-----:R-:W3:Y:S04]  /*81fb0*/  LDL.LU.64 R26, [R1+0x78] ;  /* 0x00007800011a7983 */ /* 0x001ee80000300a00 */
[----:B---3--:R0:W-:Y:S04]  /*81fc0*/  STL.64 [R1+0x3e78], R26 ;  /* 0x003e781a01007387 */ /* 0x0081e80000100a00 */
[----:B0-----:R-:W3:Y:S01]  /*81fd0*/  LDL.LU.64 R26, [R1+0x88] ;  /* 0x00008800011a7983 */ /* 0x001ee20000300a00 */
[----:B--2---:R-:W-:-:S15]  /*81fe0*/  HMMA.16816.F32.BF16 R20, R4, R20, R16 ;  /* 0x000000140414723c */ /* 0x004fde0000041810 */
[----:B------:R-:W-:-:S04]  /*81ff0*/  NOP ;  /* 0x0000000000007918 */ /* 0x000fc80000000000 */
[----:B------:R-:W-:Y:S01]  /*82000*/  IMAD.MOV.U32 R8, RZ, RZ, R23 ;  /* 0x000000ffff087224 */ /* 0x000fe200078e0017 */
[----:B---3--:R0:W-:Y:S04]  /*82010*/  STL.64 [R1+0x3e80], R26 ;  /* 0x003e801a01007387 */ /* 0x0081e80000100a00 */
[----:B0-----:R-:W2:Y:S04]  /*82020*/  LDL.LU.64 R26, [R1+0x98] ;  /* 0x00009800011a7983 */ /* 0x001ea80000300a00 */
[----:B------:R0:W-:Y:S04]  /*82030*/  STL.64 [R1+0x3de8], R14 ;  /* 0x003de80e01007387 */ /* 0x0001e80000100a00 */
[----:B------:R-:W-:Y:S04]  /*82040*/  STL.64 [R1+0x3de0], R12 ;  /* 0x003de00c01007387 */ /* 0x000fe80000100a00 */
[----:B0-----:R-:W3:Y:S04]  /*82050*/  LDL.LU.64 R14, [R1+0x58] ;  /* 0x00005800010e7983 */ /* 0x001ee80000300a00 */
[----:B------:R-:W2:Y:S04]  /*82060*/  LDL.LU.64 R18, [R1+0x3eb0] ;  /* 0x003eb00001127983 */ /* 0x000ea80000300a00 */
[----:B------:R-:W2:Y:S04]  /*82070*/  LDL.LU.64 R16, [R1+0x3ea8] ;  /* 0x003ea80001107983 */ /* 0x000ea80000300a00 */
[----:B------:R-:W-:Y:S04]  /*82080*/  STL.64 [R1+0x2b0], R20 ;  /* 0x0002b01401007387 */ /* 0x000fe80000100a00 */
[----:B------:R0:W-:Y:S04]  /*82090*/  STL [R1+0x2b8], R22 ;  /* 0x0002b81601007387 */ /* 0x0001e80000100800 */
[----:B0-----:R-:W2:Y:S04]  /*820a0*/  LDL.LU.64 R22, [R1+0x3ea0] ;  /* 0x003ea00001167983 */ /* 0x001ea80000300a00 */
[----:B------:R-:W2:Y:S04]  /*820b0*/  LDL.LU.64 R20, [R1+0x3e98] ;  /* 0x003e980001147983 */ /* 0x000ea80000300a00 */
[----:B------:R-:W-:Y:S04]  /*820c0*/  STL.64 [R1+0x3e18], R10 ;  /* 0x003e180a01007387 */ /* 0x000fe80000100a00 */
[----:B------:R0:W-:Y:S04]  /*820d0*/  STL [R1+0x3e10], R8 ;  /* 0x003e100801007387 */ /* 0x0001e80000100800 */
        /* <DEDUP_REMOVED lines=9> */
[----:B0-----:R-:W2:Y:S04]  /*82170*/  LDL.LU R4, [R1+0x290] ;  /* 0x0002900001047983 */ /* 0x001ea80000300800 */
[----:B------:R-:W2:Y:S04]  /*82180*/  LDL.LU R5, [R1+0x294] ;  /* 0x0002940001057983 */ /* 0x000ea80000300800 */
[----:B-1----:R-:W2:Y:S04]  /*82190*/  LDL.LU R6, [R1+0x298] ;  /* 0x0002980001067983 */ /* 0x002ea80000300800 */
[----:B------:R-:W2:Y:S04]  /*821a0*/  LDL.LU R7, [R1+0x29c] ;  /* 0x00029c0001077983 */ /* 0x000ea80000300800 */
[----:B------:R0:W-:Y:S04]  /*821b0*/  STL.64 [R1+0x3d88], R22 ;  /* 0x003d881601007387 */ /* 0x0001e80000100a00 */
[----:B------:R-:W3:Y:S04]  /*821c0*/  LDL.LU R20, [R1+0x280] ;  /* 0x0002800001147983 */ /* 0x000ee80000300800 */
[----:B------:R-:W3:Y:S04]  /*821d0*/  LDL.LU R21, [R1+0x284] ;  /* 0x0002840001157983 */ /* 0x000ee80000300800 */
[----:B0-----:R-:W3:Y:S04]  /*821e0*/  LDL.LU R22, [R1+0x288] ;  /* 0x0002880001167983 */ /* 0x001ee80000300800 */
[----:B------:R-:W3:Y:S01]  /*821f0*/  LDL.LU R23, [R1+0x28c] ;  /* 0x00028c0001177983 */ /* 0x000ee20000300800 */
[----:B--2---:R-:W-:-:S15]  /*82200*/  HMMA.16816.F32.BF16 R4, R16, R26, R4 ;  /* 0x0000001a1004723c */ /* 0x004fde0000041804 */
[----:B------:R-:W-:-:S04]  /*82210*/  NOP ;  /* 0x0000000000007918 */ /* 0x000fc80000000000 */
[----:B------:R0:W-:Y:S04]  /*82220*/  STL.64 [R1+0x290], R4 ;  /* 0x0002900401007387 */ /* 0x0001e80000100a00 */
[----:B------:R1:W-:Y:S01]  /*82230*/  STL.64 [R1+0x298], R6 ;  /* 0x0002980601007387 */ /* 0x0003e20000100a00 */
[----:B0-----:R-:W-:Y:S02]  /*82240*/  IMAD.MOV.U32 R5, RZ, RZ, R26 ;  /* 0x000000ffff057224 */ /* 0x001fe400078e001a */
[----:B------:R-:W-:Y:S02]  /*82250*/  IMAD.MOV.U32 R4, RZ, RZ, R27 ;  /* 0x000000ffff047224 */ /* 0x000fe400078e001b */
[----:B------:R-:W3:Y:S04]  /*82260*/  LDL.LU.64 R26, [R1+0x3e80] ;  /* 0x003e8000011a7983 */ /* 0x000ee80000300a00 */
[----:B------:R-:W-:Y:S04]  /*82270*/  STL [R1+0x3dac], R4 ;  /* 0x003dac0401007387 */ /* 0x000fe80000100800 */
[----:B------:R-:W-:Y:S04]  /*82280*/  STL [R1+0x3da8], R5 ;  /* 0x003da80501007387 */ /* 0x000fe80000100800 */
[----:B-1----:R-:W2:Y:S01]  /*82290*/  LDL.LU.64 R6, [R1+0x68] ;  /* 0x0000680001067983 */ /* 0x002ea20000300a00 */
[----:B---3--:R-:W-:-:S15]  /*822a0*/  HMMA.16816.F32.BF16 R20, R16, R26, R20 ;  /* 0x0000001a1014723c */ /* 0x008fde0000041814 */
[----:B------:R-:W-:-:S04]  /*822b0*/  NOP ;  /* 0x0000000000007918 */ /* 0x000fc80000000000 */
[----:B------:R0:W-:Y:S04]  /*822c0*/  STL.64 [R1+0x280], R20 ;  /* 0x0002801401007387 */ /* 0x0001e80000100a00 */
[----:B------:R-:W-:Y:S01]  /*822d0*/  STL.64 [R1+0x288], R22 ;  /* 0x0002881601007387 */ /* 0x000fe20000100a00 */
[----:B0-----:R-:W-:Y:S02]  /*822e0*/  IMAD.MOV.U32 R20, RZ, RZ, R27 ;  /* 0x000000ffff147224 */ /* 0x001fe400078e001b */
[----:B------:R-:W-:Y:S02]  /*822f0*/  IMAD.MOV.U32 R21, RZ, RZ, R26 ;  /* 0x000000ffff157224 */ /* 0x000fe400078e001a */
[----:B------:R-:W3:Y:S04]  /*82300*/  LDL.LU.64 R26, [R1+0x3e78] ;  /* 0x003e7800011a7983 */ /* 0x000ee80000300a00 */
[----:B------:R0:W-:Y:S04]  /*82310*/  STL [R1+0x3db4], R20 ;  /* 0x003db41401007387 */ /* 0x0001e80000100800 */
[----:B------:R1:W-:Y:S04]  /*82320*/  STL [R1+0x3db0], R21 ;  /* 0x003db01501007387 */ /* 0x0003e80000100800 */
[----:B0-----:R-:W3:Y:S04]  /*82330*/  LDL.LU R20, [R1+0x270] ;  /* 0x0002700001147983 */ /* 0x001ee80000300800 */
[----:B-1----:R-:W3:Y:S04]  /*82340*/  LDL.LU R21, [R1+0x274] ;  /* 0x0002740001157983 */ /* 0x002ee80000300800 */
[----:B------:R-:W3:Y:S04]  /*82350*/  LDL.LU R22, [R1+0x278] ;  /* 0x0002780001167983 */ /* 0x000ee80000300800 */
[----:B------:R-:W3:Y:S02]  /*82360*/  LDL.LU R23, [R1+0x27c] ;  /* 0x00027c0001177983 */ /* 0x000ee40000300800 */
[----:B---3--:R-:W-:-:S15]  /*82370*/  HMMA.16816.F32.BF16 R20, R16, R26, R20 ;  /* 0x0000001a1014723c */ /* 0x008fde0000041814 */
[----:B------:R-:W-:-:S04]  /*82380*/  NOP ;  /* 0x0000000000007918 */ /* 0x000fc80000000000 */
[----:B------:R-:W-:Y:S04]  /*82390*/  STL.64 [R1+0x270], R20 ;  /* 0x0002701401007387 */ /* 0x000fe80000100a00 */
[----:B------:R0:W-:Y:S02]  /*823a0*/  STL.64 [R1+0x278], R22 ;  /* 0x0002781601007387 */ /* 0x0001e40000100a00 */
[----:B0-----:R-:W-:Y:S02]  /*823b0*/  IMAD.MOV.U32 R22, RZ, RZ, R27 ;  /* 0x000000ffff167224 */ /* 0x001fe400078e001b */
[----:B------:R-:W-:Y:S02]  /*823c0*/  IMAD.MOV.U32 R23, RZ, RZ, R26 ;  /* 0x000000ffff177224 */ /* 0x000fe400078e001a */
[----:B------:R-:W3:Y:S04]  /*823d0*/  LDL.LU.64 R26, [R1+0x3e70] ;  /* 0x003e7000011a7983 */ /* 0x000ee80000300a00 */
[----:B------:R-:W3:Y:S04]  /*823e0*/  LDL.LU R24, [R1+0x3e68] ;  /* 0x003e680001187983 */ /* 0x000ee80000300800 */
[----:B------:R0:W-:Y:S04]  /*823f0*/  STL [R1+0x3dbc], R22 ;  /* 0x003dbc1601007387 */ /* 0x0001e80000100800 */
[----:B------:R1:W-:Y:S04]  /*82400*/  STL [R1+0x3db8], R23 ;  /* 0x003db81701007387 */ /* 0x0003e80000100800 */
[----:B------:R-:W3:Y:S01]  /*82410*/  LDL.LU R20, [R1+0x260] ;  /* 0x0002600001147983 */ /* 0x000ee20000300800 */
[----:B----4-:R-:W-:-:S02]  /*82420*/  IMAD.MOV.U32 R21, RZ, RZ, R29 ;  /* 0x000000ffff157224 */ /* 0x010fc400078e001d */
[----:B0-----:R-:W-:Y:S02]  /*82430*/  IMAD.MOV.U32 R22, RZ, RZ, R28 ;  /* 0x000000ffff167224 */ /* 0x001fe400078e001c */
[----:B-1----:R-:W-:Y:S01]  /*82440*/  IMAD.MOV.U32 R23, RZ, RZ, R3 ;  /* 0x000000ffff177224 */ /* 0x002fe200078e0003 */
[----:B------:R-:W-:Y:S01]  /*82450*/  HMMA.16816.F32.BF16 R8, R16, R14, R8 ;  /* 0x0000000e1008723c */ /* 0x000fe20000041808 */
[----:B--2---:R-:W-:Y:S02]  /*82460*/  IMAD.MOV.U32 R25, RZ, RZ, R7 ;  /* 0x000000ffff197224 */ /* 0x004fe400078e0007 */
[----:B------:R-:W-:Y:S02]  /*82470*/  IMAD.MOV.U32 R2, RZ, RZ, R6 ;  /* 0x000000ffff027224 */ /* 0x000fe400078e0006 */
[----:B------:R-:W-:-:S03]  /*82480*/  IMAD.MOV.U32 R5, RZ, RZ, R14 ;  /* 0x000000ffff057224 */ /* 0x000fc600078e000e */
[----:B---3--:R-:W-:-:S15]  /*82490*/  HMMA.16816.F32.BF16 R20, R16, R6, R20 ;  /* 0x000000061014723c */ /* 0x008fde0000041814 */
[----:B------:R-:W-:-:S04]  /*824a0*/  NOP ;  /* 0x0000000000007918 */ /* 0x000fc80000000000 */
[----:B------:R-:W-:Y:S04]  /*824b0*/  STL.64 [R1+0x260], R20 ;  /* 0x0002601401007387 */ /* 0x000fe80000100a00 */
[----:B------:R-:W-:Y:S04]  /*824c0*/  STL.64 [R1+0x268], R22 ;  /* 0x0002681601007387 */ /* 0x000fe80000100a00 */
[----:B------:R-:W-:Y:S04]  /*824d0*/  STL [R1+0x3dc4], R25 ;  /* 0x003dc41901007387 */ /* 0x000fe80000100800 */
[----:B------:R-:W-:Y:S04]  /*824e0*/  STL.64 [R1+0x3e08], R26 ;  /* 0x003e081a01007387 */ /* 0x000fe80000100a00 */
[----:B------:R-:W-:Y:S04]  /*824f0*/  STL [R1+0x3e00], R24 ;  /* 0x003e001801007387 */ /* 0x000fe80000100800 */
[----:B------:R-:W-:Y:S04]  /*82500*/  STL [R1+0x3dc0], R2 ;  /* 0x003dc00201007387 */ /* 0x000fe80000100800 */
[----:B------:R-:W-:Y:S04]  /*82510*/  STL [R1+0x250], R8 ;  /* 0x0002500801007387 */ /* 0x000fe80000100800 */
[----:B------:R0:W-:Y:S04]  /*82520*/  STL [R1+0x3e48], R5 ;  /* 0x003e480501007387 */ /* 0x0001e80000100800 */
[----:B------:R-:W2:Y:S04]  /*82530*/  LDL.LU R4, [R1+0x230] ;  /* 0x0002300001047983 */ /* 0x000ea80000300800 */
[----:B0-----:R-:W2:Y:S04]  /*82540*/  LDL.LU R5, [R1+0x234] ;  /* 0x0002340001057983 */ /* 0x001ea80000300800 */
[----:B------:R-:W3:Y:S04]  /*82550*/  LDL.LU R6, [R1+0x238] ;  /* 0x0002380001067983 */ /* 0x000ee80000300800 */
[----:B------:R-:W3:Y:S01]  /*82560*/  LDL.LU R7, [R1+0x23c] ;  /* 0x00023c0001077983 */ /* 0x000ee20000300800 */
[----:B------:R-:W-:-:S03]  /*82570*/  IMAD.MOV.U32 R0, RZ, RZ, R15 ;  /* 0x000000ffff007224 */ /* 0x000fc600078e000f */
[----:B---3--:R0:W-:Y:S04]  /*82580*/  STL.64 [R1+0x3e58], R6 ;  /* 0x003e580601007387 */ /* 0x0081e80000100a00 */
[----:B--2---:R-:W-:Y:S04]  /*82590*/  STL.64 [R1+0x3e50], R4 ;  /* 0x003e500401007387 */ /* 0x004fe80000100a00 */
[----:B0-----:R-:W2:Y:S04]  /*825a0*/  LDL.LU.64 R6, [R1+0x48] ;  /* 0x0000480001067983 */ /* 0x001ea80000300a00 */
[----:B------:R-:W3:Y:S04]  /*825b0*/  LDL.LU R12, [R1+0x1d0] ;  /* 0x0001d000010c7983 */ /* 0x000ee80000300800 */
[----:B------:R-:W3:Y:S04]  /*825c0*/  LDL.LU R13, [R1+0x1d4] ;  /* 0x0001d400010d7983 */ /* 0x000ee80000300800 */
[----:B------:R-:W4:Y:S04]  /*825d0*/  LDL.LU R14, [R1+0x1d8] ;  /* 0x0001d800010e7983 */ /* 0x000f280000300800 */
[----:B------:R-:W4:Y:S04]  /*825e0*/  LDL.LU R15, [R1+0x1dc] ;  /* 0x0001dc00010f7983 */ /* 0x000f280000300800 */
[----:B------:R-:W2:Y:S04]  /*825f0*/  LDL.LU R20, [R1+0x220] ;  /* 0x0002200001147983 */ /* 0x000ea80000300800 */
[----:B------:R-:W2:Y:S04]  /*82600*/  LDL.LU R21, [R1+0x224] ;  /* 0x0002240001157983 */ /* 0x000ea80000300800 */
[----:B------:R-:W2:Y:S04]  /*82610*/  LDL.LU R22, [R1+0x228] ;  /* 0x0002280001167983 */ /* 0x000ea80000300800 */
[----:B------:R-:W2:Y:S04]  /*82620*/  LDL.LU R23, [R1+0x22c] ;  /* 0x00022c0001177983 */ /* 0x000ea80000300800 */
[----:B--2---:R0:W-:Y:S04]  /*82630*/  STL.64 [R1+0x3e40], R22 ;  /* 0x003e401601007387 */ /* 0x0041e80000100a00 */
[----:B------:R1:W-:Y:S04]  /*82640*/  STL.64 [R1+0x3e38], R20 ;  /* 0x003e381401007387 */ /* 0x0003e80000100a00 */
[----:B0-----:R-:W2:Y:S01]  /*82650*/  LDL.LU.64 R22, [R1+0x38] ;  /* 0x0000380001167983 */ /* 0x001ea20000300a00 */
[----:B------:R-:W-:-:S02]  /*82660*/  IMAD.MOV.U32 R28, RZ, RZ, R10 ;  /* 0x000000ffff1c7224 */ /* 0x000fc400078e000a */
[----:B------:R-:W-:Y:S01]  /*82670*/  IMAD.MOV.U32 R3, RZ, RZ, R11 ;  /* 0x000000ffff037224 */ /* 0x000fe200078e000b */
[----:B--2---:R0:W-:Y:S04]  /*82680*/  STL.64 [R1+0x3e60], R22 ;  /* 0x003e601601007387 */ /* 0x0041e80000100a00 */
[----:B-1----:R-:W2:Y:S04]  /*82690*/  LDL.LU R20, [R1+0x240] ;  /* 0x0002400001147983 */ /* 0x002ea80000300800 */
[----:B------:R-:W2:Y:S04]  /*826a0*/  LDL.LU R21, [R1+0x244] ;  /* 0x0002440001157983 */ /* 0x000ea80000300800 */
[----:B0-----:R-:W2:Y:S04]  /*826b0*/  LDL.LU R22, [R1+0x248] ;  /* 0x0002480001167983 */ /* 0x001ea80000300800 */
[----:B------:R-:W2:Y:S04]  /*826c0*/  LDL.LU R23, [R1+0x24c] ;  /* 0x00024c0001177983 */ /* 0x000ea80000300800 */
[----:B------:R-:W2:Y:S04]  /*826d0*/  LDL.LU.64 R10, [R1+0x18] ;  /* 0x00001800010a7983 */ /* 0x000ea80000300a00 */
[----:B--2---:R0:W-:Y:S04]  /*826e0*/  STL.64 [R1+0x3e30], R10 ;  /* 0x003e300a01007387 */ /* 0x0041e80000100a00 */
[----:B0-----:R-:W2:Y:S04]  /*826f0*/  LDL.LU.64 R10, [R1+0x28] ;  /* 0x00002800010a7983 */ /* 0x001ea80000300a00 */
[----:B------:R-:W2:Y:S04]  /*82700*/  LDL.LU R24, [R1+0x1f0] ;  /* 0x0001f00001187983 */ /* 0x000ea80000300800 */
[----:B------:R-:W2:Y:S04]  /*82710*/  LDL.LU R25, [R1+0x1f4] ;  /* 0x0001f40001197983 */ /* 0x000ea80000300800 */
[----:B------:R-:W2:Y:S04]  /*82720*/  LDL.LU R26, [R1+0x1f8] ;  /* 0x0001f800011a7983 */ /* 0x000ea80000300800 */
[----:B------:R-:W2:Y:S01]  /*82730*/  LDL.LU R27, [R1+0x1fc] ;  /* 0x0001fc00011b7983 */ /* 0x000ea20000300800 */
[----:B------:R-:W-:Y:S01]  /*82740*/  HMMA.16816.F32.BF16 R20, R16, R6, R20 ;  /* 0x000000061014723c */ /* 0x000fe20000041814 */
[----:B------:R-:W-:-:S02]  /*82750*/  IMAD.MOV.U32 R29, RZ, RZ, R9 ;  /* 0x000000ffff1d7224 */ /* 0x000fc400078e0009 */
[----:B--2---:R-:W-:Y:S04]  /*82760*/  STL.64 [R1+0x3e28], R26 ;  /* 0x003e281a01007387 */ /* 0x004fe80000100a00 */
[----:B------:R0:W-:Y:S04]  /*82770*/  STL.64 [R1+0x3e20], R24 ;  /* 0x003e201801007387 */ /* 0x0001e80000100a00 */
[----:B0-----:R-:W2:Y:S04]  /*82780*/  LDL.LU R24, [R1+0x200] ;  /* 0x0002000001187983 */ /* 0x001ea80000300800 */
[----:B------:R-:W2:Y:S04]  /*82790*/  LDL.LU R25, [R1+0x204] ;  /* 0x0002040001197983 */ /* 0x000ea80000300800 */
[----:B------:R-:W2:Y:S04]  /*827a0*/  LDL.LU R26, [R1+0x208] ;  /* 0x00020800011a7983 */ /* 0x000ea80000300800 */
[----:B------:R-:W2:Y:S04]  /*827b0*/  LDL.LU R27, [R1+0x20c] ;  /* 0x00020c00011b7983 */ /* 0x000ea80000300800 */
[----:B----4-:R0:W-:Y:S04]  /*827c0*/  STL.64 [R1+0x3df8], R14 ;  /* 0x003df80e01007387 */ /* 0x0101e80000100a00 */
[----:B---3--:R-:W-:Y:S04]  /*827d0*/  STL.64 [R1+0x3df0], R12 ;  /* 0x003df00c01007387 */ /* 0x008fe80000100a00 */
[----:B0-----:R-:W3:Y:S04]  /*827e0*/  LDL.LU.64 R14, [R1+0x8] ;  /* 0x00000800010e7983 */ /* 0x001ee80000300a00 */
[----:B------:R0:W-:Y:S04]  /*827f0*/  STL [R1+0x3c48], R3 ;  /* 0x003c480301007387 */ /* 0x0001e80000100800 */
[----:B------:R1:W-:Y:S04]  /*82800*/  STL [R1+0x3c44], R28 ;  /* 0x003c441c01007387 */ /* 0x0003e80000100800 */
[----:B------:R-:W-:Y:S04]  /*82810*/  STL [R1+0x3c40], R29 ;  /* 0x003c401d01007387 */ /* 0x000fe80000100800 */
[----:B------:R-:W-:Y:S04]  /*82820*/  STL.64 [R1+0x240], R20 ;  /* 0x0002401401007387 */ /* 0x000fe80000100a00 */
[----:B------:R4:W-:Y:S01]  /*82830*/  STL.64 [R1+0x248], R22 ;  /* 0x0002481601007387 */ /* 0x0009e20000100a00 */
[----:B0-----:R-:W-:-:S02]  /*82840*/  IMAD.MOV.U32 R3, RZ, RZ, R7 ;  /* 0x000000ffff037224 */ /* 0x001fc400078e0007 */
[----:B-1----:R-:W-:Y:S01]  /*82850*/  IMAD.MOV.U32 R28, RZ, RZ, R6 ;  /* 0x000000ffff1c7224 */ /* 0x002fe200078e0006 */
[----:B----4-:R-:W4:Y:S04]  /*82860*/  LDL.LU.64 R22, [R1+0x3e60] ;  /* 0x003e600001167983 */ /* 0x010f280000300a00 */
[----:B------:R-:W4:Y:S04]  /*82870*/  LDL.LU.64 R6, [R1+0x3e58] ;  /* 0x003e580001067983 */ /* 0x000f280000300a00 */
[----:B------:R-:W4:Y:S02]  /*82880*/  LDL.LU.64 R4, [R1+0x3e50] ;  /* 0x003e500001047983 */ /* 0x000f240000300a00 */
[----:B----4-:R-:W-:-:S15]  /*82890*/  HMMA.16816.F32.BF16 R4, R16, R22, R4 ;  /* 0x000000161004723c */ /* 0x010fde0000041804 */
[----:B------:R-:W-:-:S04]  /*828a0*/  NOP ;  /* 0x0000000000007918 */ /* 0x000fc80000000000 */
[----:B------:R0:W-:Y:S04]  /*828b0*/  STL.64 [R1+0x230], R4 ;  /* 0x0002300401007387 */ /* 0x0001e80000100a00 */
[----:B------:R-:W-:Y:S04]  /*828c0*/  STL.64 [R1+0x238], R6 ;  /* 0x0002380601007387 */ /* 0x000fe80000100a00 */
[----:B0-----:R-:W4:Y:S01]  /*828d0*/  LDL.LU R5, [R1+0x3e48] ;  /* 0x003e480001057983 */ /* 0x001f220000300800 */
[----:B------:R-:W-:Y:S02]  /*828e0*/  IMAD.MOV.U32 R4, RZ, RZ, R22 ;  /* 0x000000ffff047224 */ /* 0x000fe400078e0016 */
[----:B------:R-:W-:-:S02]  /*828f0*/  IMAD.MOV.U32 R29, RZ, RZ, R23 ;  /* 0x000000ffff1d7224 */ /* 0x000fc400078e0017 */
[----:B------:R-:W2:Y:S04]  /*82900*/  LDL.LU.64 R22, [R1+0x3e40] ;  /* 0x003e400001167983 */ /* 0x000ea80000300a00 */
[----:B------:R-:W2:Y:S04]  /*82910*/  LDL.LU.64 R20, [R1+0x3e38] ;  /* 0x003e380001147983 */ /* 0x000ea80000300a00 */
        /* <DEDUP_REMOVED lines=16> */
[----:B------:R-:W3:Y:S02]  /*82a20*/  LDL.LU.64 R10, [R1+0x3e30] ;  /* 0x003e3000010a7983 */ /* 0x000ee40000300a00 */
[----:B---3--:R-:W-:-:S15]  /*82a30*/  HMMA.16816.F32.BF16 R24, R16, R10, R24 ;  /* 0x0000000a1018723c */ /* 0x008fde0000041818 */
[----:B------:R-:W-:-:S04]  /*82a40*/  NOP ;  /* 0x0000000000007918 */ /* 0x000fc80000000000 */
[----:B------:R-:W-:Y:S04]  /*82a50*/  STL.64 [R1+0x300], R24 ;  /* 0x0003001801007387 */ /* 0x000fe80000100a00 */
[----:B------:R0:W-:Y:S04]  /*82a60*/  STL.64 [R1+0x308], R26 ;  /* 0x0003081a01007387 */ /* 0x0001e80000100a00 */
[----:B0-----:R-:W3:Y:S04]  /*82a70*/  LDL.LU.64 R26, [R1+0x3e28] ;  /* 0x003e2800011a7983 */ /* 0x001ee80000300a00 */
[----:B------:R-:W3:Y:S01]  /*82a80*/  LDL.LU.64 R24, [R1+0x3e20] ;  /* 0x003e200001187983 */ /* 0x000ee20000300a00 */
[----:B------:R-:W-:-:S02]  /*82a90*/  IMAD.MOV.U32 R22, RZ, RZ, R10 ;  /* 0x000000ffff167224 */ /* 0x000fc400078e000a */
[----:B------:R-:W-:Y:S02]  /*82aa0*/  IMAD.MOV.U32 R23, RZ, RZ, R11 ;  /* 0x000000ffff177224 */ /* 0x000fe400078e000b */
[----:B------:R-:W4:Y:S04]  /*82ab0*/  LDL.LU.64 R10, [R1+0x3e18] ;  /* 0x003e1800010a7983 */ /* 0x000f280000300a00 */
[----:B------:R-:W2:Y:S04]  /*82ac0*/  LDL.LU R8, [R1+0x3e10] ;  /* 0x003e100001087983 */ /* 0x000ea80000300800 */
[----:B------:R-:W2:Y:S01]  /*82ad0*/  LDL R9, [R1+0x31b4] ;  /* 0x0031b40001097983 */ /* 0x000ea20000100800 */
[----:B------:R-:W-:Y:S01]  /*82ae0*/  IMAD.MOV.U32 R2, RZ, RZ, R15 ;  /* 0x000000ffff027224 */ /* 0x000fe200078e000f */
[----:B---3--:R-:W-:-:S15]  /*82af0*/  HMMA.16816.F32.BF16 R24, R16, R14, R24 ;  /* 0x0000000e1018723c */ /* 0x008fde0000041818 */
[----:B------:R-:W-:-:S04]  /*82b00*/  NOP ;  /* 0x0000000000007918 */ /* 0x000fc80000000000 */
[----:B------:R0:W-:Y:S04]  /*82b10*/  STL.64 [R1+0x2f0], R24 ;  /* 0x0002f01801007387 */ /* 0x0001e80000100a00 */
[----:B------:R1:W-:Y:S01]  /*82b20*/  STL.64 [R1+0x2f8], R26 ;  /* 0x0002f81a01007387 */ /* 0x0003e20000100a00 */
[----:B0-----:R-:W-:-:S03]  /*82b30*/  IMAD.MOV.U32 R25, RZ, RZ, R14 ;  /* 0x000000ffff197224 */ /* 0x001fc600078e000e */
[----:B-1----:R-:W3:Y:S04]  /*82b40*/  LDL.LU.64 R26, [R1+0x3e08] ;  /* 0x003e0800011a7983 */ /* 0x002ee80000300a00 */
[----:B------:R-:W2:Y:S04]  /*82b50*/  LDL.LU R24, [R1+0x3e00] ;  /* 0x003e000001187983 */ /* 0x000ea80000300800 */
[----:B------:R-:W3:Y:S04]  /*82b60*/  LDL.LU.64 R14, [R1+0x3df8] ;  /* 0x003df800010e7983 */ /* 0x000ee80000300a00 */
[----:B------:R-:W3:Y:S02]  /*82b70*/  LDL.LU.64 R12, [R1+0x3df0] ;  /* 0x003df000010c7983 */ /* 0x000ee40000300a00 */
[----:B---3--:R-:W-:-:S15]  /*82b80*/  HMMA.16816.F32.BF16 R12, R16, R26, R12 ;  /* 0x0000001a100c723c */ /* 0x008fde000004180c */
[----:B------:R-:W-:-:S04]  /*82b90*/  NOP ;  /* 0x0000000000007918 */ /* 0x000fc80000000000 */
[----:B------:R-:W-:Y:S04]  /*82ba0*/  STL.64 [R1+0x220], R12 ;  /* 0x0002200c01007387 */ /* 0x000fe80000100a00 */
[----:B------:R0:W-:Y:S04]  /*82bb0*/  STL.64 [R1+0x228], R14 ;  /* 0x0002280e01007387 */ /* 0x0001e80000100a00 */
[----:B0-----:R-:W3:Y:S04]  /*82bc0*/  LDL.LU.64 R14, [R1+0x3de8] ;  /* 0x003de800010e7983 */ /* 0x001ee80000300a00 */
[----:B------:R-:W4:Y:S04]  /*82bd0*/  LDL.LU.64 R12, [R1+0x3de0] ;  /* 0x003de000010c7983 */ /* 0x000f280000300a00 */
[----:B------:R-:W-:Y:S04]  /*82be0*/  STL.64 [R1+0x3d98], R26 ;  /* 0x003d981a01007387 */ /* 0x000fe80000100a00 */
[----:B--2---:R-:W-:Y:S01]  /*82bf0*/  STL [R1+0x3d90], R24 ;  /* 0x003d901801007387 */ /* 0x004fe20000100800 */
[----:B---3--:R-:W-:-:S15]  /*82c00*/  HMMA.16816.F32.BF16 R4, R16, R14, R4 ;  /* 0x0000000e1004723c */ /* 0x008fde0000041804 */
[----:B------:R-:W-:-:S04]  /*82c10*/  NOP ;  /* 0x0000000000007918 */ /* 0x000fc80000000000 */
[----:B------:R-:W-:Y:S04]  /*82c20*/  STL.64 [R1+0x2e0], R4 ;  /* 0x0002e00401007387 */ /* 0x000fe80000100a00 */
[----:B------:R0:W-:Y:S04]  /*82c30*/  STL.64 [R1+0x2e8], R6 ;  /* 0x0002e80601007387 */ /* 0x0001e80000100a00 */
[----:B0-----:R-:W2:Y:S04]  /*82c40*/  LDL.LU.64 R6, [R1+0x3dd8] ;  /* 0x003dd80001067983 */ /* 0x001ea80000300a00 */
[----:B------:R-:W2:Y:S04]  /*82c50*/  LDL.LU.64 R4, [R1+0x3dd0] ;  /* 0x003dd00001047983 */ /* 0x000ea80000300a00 */
[----:B------:R0:W-:Y:S04]  /*82c60*/  STL.64 [R1+0x3c70], R14 ;  /* 0x003c700e01007387 */ /* 0x0001e80000100a00 */
[----:B----4-:R-:W-:Y:S04]  /*82c70*/  STL.64 [R1+0x3c68], R12 ;  /* 0x003c680c01007387 */ /* 0x010fe80000100a00 */
[----:B0-----:R-:W3:Y:S01]  /*82c80*/  LDL.LU.64 R14, [R1+0xd8] ;  /* 0x0000d800010e7983 */ /* 0x001ee20000300a00 */
[----:B--2---:R-:W-:-:S15]  /*82c90*/  HMMA.16816.F32.BF16 R4, R16, R10, R4 ;  /* 0x0000000a1004723c */ /* 0x004fde0000041804 */
[----:B------:R-:W-:-:S04]  /*82ca0*/  NOP ;  /* 0x0000000000007918 */ /* 0x000fc80000000000 */
[----:B------:R0:W-:Y:S04]  /*82cb0*/  STL.64 [R1+0x200], R4 ;  /* 0x0002000401007387 */ /* 0x0001e80000100a00 */
[----:B------:R-:W-:Y:S04]  /*82cc0*/  STL.64 [R1+0x208], R6 ;  /* 0x0002080601007387 */ /* 0x000fe80000100a00 */
[----:B0-----:R-:W2:Y:S04]  /*82cd0*/  LDL.LU.64 R4, [R1+0x3dc8] ;  /* 0x003dc80001047983 */ /* 0x001ea80000300a00 */
[----:B------:R-:W-:Y:S04]  /*82ce0*/  STL.64 [R1+0x3c60], R10 ;  /* 0x003c600a01007387 */ /* 0x000fe80000100a00 */
[----:B------:R0:W-:Y:S04]  /*82cf0*/  STL.64 [R1+0x3c58], R8 ;  /* 0x003c580801007387 */ /* 0x0001e80000100a00 */
[----:B0-----:R-:W4:Y:S04]  /*82d00*/  LDL.LU R8, [R1+0x1a0] ;  /* 0x0001a00001087983 */ /* 0x001f280000300800 */
[----:B------:R-:W4:Y:S04]  /*82d10*/  LDL.LU R9, [R1+0x1a4] ;  /* 0x0001a40001097983 */ /* 0x000f280000300800 */
[----:B------:R-:W4:Y:S04]  /*82d20*/  LDL.LU R10, [R1+0x1a8] ;  /* 0x0001a800010a7983 */ /* 0x000f280000300800 */
[----:B------:R-:W4:Y:S01]  /*82d30*/  LDL.LU R11, [R1+0x1ac] ;  /* 0x0001ac00010b7983 */ /* 0x000f220000300800 */
[----:B---3--:R-:W-:-:S02]  /*82d40*/  IMAD.MOV.U32 R7, RZ, RZ, R14 ;  /* 0x000000ffff077224 */ /* 0x008fc400078e000e */
[----:B------:R-:W-:Y:S01]  /*82d50*/  IMAD.MOV.U32 R6, RZ, RZ, R15 ;  /* 0x000000ffff067224 */ /* 0x000fe200078e000f */
[----:B----4-:R-:W-:-:S15]  /*82d60*/  HMMA.16816.F32.BF16 R8, R16, R14, R8 ;  /* 0x0000000e1008723c */ /* 0x010fde0000041808 */
[----:B------:R-:W-:-:S04]  /*82d70*/  NOP ;  /* 0x0000000000007918 */ /* 0x000fc80000000000 */
[----:B------:R-:W-:Y:S04]  /*82d80*/  STL.64 [R1+0x1f0], R8 ;  /* 0x0001f00801007387 */ /* 0x000fe80000100a00 */
[----:B------:R-:W-:Y:S04]  /*82d90*/  STL.64 [R1+0x1f8], R10 ;  /* 0x0001f80a01007387 */ /* 0x000fe80000100a00 */
[----:B------:R-:W3:Y:S04]  /*82da0*/  LDL.LU R12, [R1+0xc0] ;  /* 0x0000c000010c7983 */ /* 0x000ee80000300800 */
[----:B------:R-:W3:Y:S04]  /*82db0*/  LDL.LU R13, [R1+0xc4] ;  /* 0x0000c400010d7983 */ /* 0x000ee80000300800 */
[----:B------:R-:W4:Y:S04]  /*82dc0*/  LDL.LU R14, [R1+0xc8] ;  /* 0x0000c800010e7983 */ /* 0x000f280000300800 */
[----:B------:R-:W4:Y:S04]  /*82dd0*/  LDL.LU R15, [R1+0xcc] ;  /* 0x0000cc00010f7983 */ /* 0x000f280000300800 */
[----:B----4-:R0:W-:Y:S04]  /*82de0*/  STL.64 [R1+0x3c80], R14 ;  /* 0x003c800e01007387 */ /* 0x0101e80000100a00 */
[----:B---3--:R-:W-:Y:S01]  /*82df0*/  STL.64 [R1+0x3c78], R12 ;  /* 0x003c780c01007387 */ /* 0x008fe20000100a00 */
[----:B0-----:R-:W-:-:S02]  /*82e00*/  IMAD.MOV.U32 R14, RZ, RZ, R25 ;  /* 0x000000ffff0e7224 */ /* 0x001fc400078e0019 */
[----:B------:R-:W-:Y:S01]  /*82e10*/  IMAD.MOV.U32 R15, RZ, RZ, R2 ;  /* 0x000000ffff0f7224 */ /* 0x000fe200078e0002 */
        /* <DEDUP_REMOVED lines=32> */
[----:B------:R0:W-:Y:S02]  /*83020*/  STL.64 [R1+0x3ce0], R14 ;  /* 0x003ce00e01007387 */ /* 0x0001e40000100a00 */
[----:B0-----:R-:W-:Y:S02]  /*83030*/  IMAD.MOV.U32 R14, RZ, RZ, R28 ;  /* 0x000000ffff0e7224 */ /* 0x001fe400078e001c */
        /* <DEDUP_REMOVED lines=10> */
[----:B------:R-:W2:Y:S04]  /*830e0*/  LDL.LU R5, [R1+0x3da8] ;  /* 0x003da80001057983 */ /* 0x000ea80000300800 */
[----:B------:R-:W2:Y:S04]  /*830f0*/  LDL.LU R0, [R1+0x3da4] ;  /* 0x003da40001007983 */ /* 0x000ea80000300800 */
[----:B------:R4:W-:Y:S02]  /*83100*/  STL.64 [R1+0x3d10], R14 ;  /* 0x003d100e01007387 */ /* 0x0009e40000100a00 */
[----:B----4-:R-:W-:-:S02]  /*83110*/  IMAD.MOV.U32 R14, RZ, RZ, R2 ;  /* 0x000000ffff0e7224 */ /* 0x010fc400078e0002 */
[----:B---3--:R-:W-:Y:S01]  /*83120*/  IMAD.MOV.U32 R15, RZ, RZ, R25 ;  /* 0x000000ffff0f7224 */ /* 0x008fe200078e0019 */
[----:B------:R-:W3:Y:S04]  /*83130*/  LDL.LU R2, [R1+0x3da0] ;  /* 0x003da00001027983 */ /* 0x000ee80000300800 */
[----:B------:R-:W-:Y:S04]  /*83140*/  STL.64 [R1+0x3d28], R14 ;  /* 0x003d280e01007387 */ /* 0x000fe80000100a00 */
[----:B--2---:R-:W-:Y:S04]  /*83150*/  STL.64 [R1+0x3cd8], R10 ;  /* 0x003cd80a01007387 */ /* 0x004fe80000100a00 */
[----:B------:R0:W-:Y:S04]  /*83160*/  STL.64 [R1+0x3cd0], R8 ;  /* 0x003cd00801007387 */ /* 0x0001e80000100a00 */
[----:B0-----:R-:W2:Y:S04]  /*83170*/  LDL.LU R8, [R1+0x110] ;  /* 0x0001100001087983 */ /* 0x001ea80000300800 */
[----:B------:R-:W2:Y:S04]  /*83180*/  LDL.LU R9, [R1+0x114] ;  /* 0x0001140001097983 */ /* 0x000ea80000300800 */
[----:B------:R-:W4:Y:S04]  /*83190*/  LDL.LU R10, [R1+0x118] ;  /* 0x00011800010a7983 */ /* 0x000f280000300800 */
[----:B------:R-:W4:Y:S01]  /*831a0*/  LDL.LU R11, [R1+0x11c] ;  /* 0x00011c00010b7983 */ /* 0x000f220000300800 */
[----:B------:R-:W-:-:S02]  /*831b0*/  IMAD.MOV.U32 R14, RZ, RZ, R23 ;  /* 0x000000ffff0e7224 */ /* 0x000fc400078e0017 */
[----:B------:R-:W-:-:S05]  /*831c0*/  IMAD.MOV.U32 R15, RZ, RZ, R22 ;  /* 0x000000ffff0f7224 */ /* 0x000fca00078e0016 */
[----:B------:R0:W-:Y:S02]  /*831d0*/  STL.64 [R1+0x3d40], R14 ;  /* 0x003d400e01007387 */ /* 0x0001e40000100a00 */
[----:B0-----:R-:W-:Y:S02]  /*831e0*/  IMAD.MOV.U32 R14, RZ, RZ, R21 ;  /* 0x000000ffff0e7224 */ /* 0x001fe400078e0015 */
[----:B------:R-:W-:-:S05]  /*831f0*/  IMAD.MOV.U32 R15, RZ, RZ, R20 ;  /* 0x000000ffff0f7224 */ /* 0x000fca00078e0014 */
[----:B------:R-:W-:Y:S04]  /*83200*/  STL.64 [R1+0x3d58], R14 ;  /* 0x003d580e01007387 */ /* 0x000fe80000100a00 */
[----:B----4-:R-:W-:Y:S04]  /*83210*/  STL.64 [R1+0x3cf0], R10 ;  /* 0x003cf00a01007387 */ /* 0x010fe80000100a00 */
[----:B--2---:R0:W-:Y:S04]  /*83220*/  STL.64 [R1+0x3ce8], R8 ;  /* 0x003ce80801007387 */ /* 0x0041e80000100a00 */
[----:B0-----:R-:W2:Y:S04]  /*83230*/  LDL.LU R8, [R1+0x120] ;  /* 0x0001200001087983 */ /* 0x001ea80000300800 */
[----:B------:R-:W2:Y:S04]  /*83240*/  LDL.LU R9, [R1+0x124] ;  /* 0x0001240001097983 */ /* 0x000ea80000300800 */
[----:B------:R-:W4:Y:S04]  /*83250*/  LDL.LU R10, [R1+0x128] ;  /* 0x00012800010a7983 */ /* 0x000f280000300800 */
[----:B------:R-:W4:Y:S01]  /*83260*/  LDL.LU R11, [R1+0x12c] ;  /* 0x00012c00010b7983 */ /* 0x000f220000300800 */
[----:B------:R-:W-:-:S02]  /*83270*/  IMAD.MOV.U32 R14, RZ, RZ, R5 ;  /* 0x000000ffff0e7224 */ /* 0x000fc400078e0005 */
[----:B------:R-:W-:-:S05]  /*83280*/  IMAD.MOV.U32 R15, RZ, RZ, R4 ;  /* 0x000000ffff0f7224 */ /* 0x000fca00078e0004 */
[----:B------:R0:W-:Y:S04]  /*83290*/  STL.64 [R1+0x3d80], R14 ;  /* 0x003d800e01007387 */ /* 0x0001e80000100a00 */
[----:B------:R-:W3:Y:S04]  /*832a0*/  LDL.LU R12, [R1+0x180] ;  /* 0x00018000010c7983 */ /* 0x000ee80000300800 */
[----:B------:R-:W3:Y:S04]  /*832b0*/  LDL.LU R13, [R1+0x184] ;  /* 0x00018400010d7983 */ /* 0x000ee80000300800 */
[----:B0-----:R-:W3:Y:S04]  /*832c0*/  LDL.LU R14, [R1+0x188] ;  /* 0x00018800010e7983 */ /* 0x001ee80000300800 */
[----:B------:R-:W3:Y:S04]  /*832d0*/  LDL.LU R15, [R1+0x18c] ;  /* 0x00018c00010f7983 */ /* 0x000ee80000300800 */
[----:B------:R-:W3:Y:S04]  /*832e0*/  LDL.LU R24, [R1+0x190] ;  /* 0x0001900001187983 */ /* 0x000ee80000300800 */
[----:B------:R-:W3:Y:S04]  /*832f0*/  LDL.LU R25, [R1+0x194] ;  /* 0x0001940001197983 */ /* 0x000ee80000300800 */
[----:B------:R-:W3:Y:S04]  /*83300*/  LDL.LU R26, [R1+0x198] ;  /* 0x00019800011a7983 */ /* 0x000ee80000300800 */
[----:B------:R-:W3:Y:S04]  /*83310*/  LDL.LU R27, [R1+0x19c] ;  /* 0x00019c00011b7983 */ /* 0x000ee80000300800 */
[----:B------:R-:W3:Y:S04]  /*83320*/  LDL.LU.64 R22, [R1+0x1e8] ;  /* 0x0001e80001167983 */ /* 0x000ee80000300a00 */
[----:B----4-:R-:W-:Y:S04]  /*83330*/  STL.64 [R1+0x3d08], R10 ;  /* 0x003d080a01007387 */ /* 0x010fe80000100a00 */
[----:B--2---:R0:W-:Y:S04]  /*83340*/  STL.64 [R1+0x3d00], R8 ;  /* 0x003d000801007387 */ /* 0x0041e80000100a00 */
        /* <DEDUP_REMOVED lines=15> */
[----:B------:R-:W4:Y:S01]  /*83440*/  LDL.LU R11, [R1+0x15c] ;  /* 0x00015c00010b7983 */ /* 0x000f220000300800 */
[----:B---3--:R-:W-:Y:S03]  /*83450*/  HMMA.16816.F32.BF16 R24, R16, R22, R24 ;  /* 0x000000161018723c */ /* 0x008fe60000041818 */
[----:B----4-:R-:W-:Y:S04]  /*83460*/  STL.64 [R1+0x3d50], R10 ;  /* 0x003d500a01007387 */ /* 0x010fe80000100a00 */
[----:B--2---:R0:W-:Y:S04]  /*83470*/  STL.64 [R1+0x3d48], R8 ;  /* 0x003d480801007387 */ /* 0x0041e80000100a00 */
[----:B0-----:R-:W2:Y:S04]  /*83480*/  LDL.LU R8, [R1+0x160] ;  /* 0x0001600001087983 */ /* 0x001ea80000300800 */
[----:B------:R-:W2:Y:S04]  /*83490*/  LDL.LU R9, [R1+0x164] ;  /* 0x0001640001097983 */ /* 0x000ea80000300800 */
[----:B------:R-:W3:Y:S04]  /*834a0*/  LDL.LU R10, [R1+0x168] ;  /* 0x00016800010a7983 */ /* 0x000ee80000300800 */
        /* <DEDUP_REMOVED lines=12> */
[----:B------:R-:W4:Y:S04]  /*83570*/  LDL.LU R24, [R1+0x3d90] ;  /* 0x003d900001187983 */ /* 0x000f280000300800 */
[----:B------:R-:W2:Y:S04]  /*83580*/  LDL.LU.64 R22, [R1+0x3d88] ;  /* 0x003d880001167983 */ /* 0x000ea80000300a00 */
[----:B------:R-:W3:Y:S01]  /*83590*/  LDL R25, [R1+0x380] ;  /* 0x0003800001197983 */ /* 0x000ee20000100800 */
[----:B--2---:R-:W-:Y:S03]  /*835a0*/  HMMA.16816.F32.BF16 R16, R16, R22, R12 ;  /* 0x000000161010723c */ /* 0x004fe6000004180c */
[----:B------:R-:W2:Y:S01]  /*835b0*/  LDL.LU.64 R14, [R1+0x3d80] ;  /* 0x003d8000010e7983 */ /* 0x000ea20000300a00 */
[----:B------:R-:W-:-:S03]  /*835c0*/  IMAD.MOV.U32 R3, RZ, RZ, R23 ;  /* 0x000000ffff037224 */ /* 0x000fc600078e0017 */
[----:B------:R-:W2:-:S12]  /*835d0*/  LDL.LU.64 R22, [R1+0x3d78] ;  /* 0x003d780001167983 */ /* 0x000e980000300a00 */
[----:B------:R0:W-:Y:S04]  /*835e0*/  STL.64 [R1+0x1c0], R16 ;  /* 0x0001c01001007387 */ /* 0x0001e80000100a00 */
[----:B------:R-:W-:Y:S04]  /*835f0*/  STL.64 [R1+0x1c8], R18 ;  /* 0x0001c81201007387 */ /* 0x000fe80000100a00 */
[----:B------:R-:W2:Y:S04]  /*83600*/  LDL.LU.64 R20, [R1+0x3d70] ;  /* 0x003d700001147983 */ /* 0x000ea80000300a00 */
[----:B0-----:R-:W3:Y:S04]  /*83610*/  LDL.LU R16, [R1+0xa0] ;  /* 0x0000a00001107983 */ /* 0x001ee80000300800 */
        /* <DEDUP_REMOVED lines=12> */
[----:B0-----:R-:W2:Y:S01]  /*836e0*/  LDL.LU.64 R14, [R1+0x3d40] ;  /* 0x003d4000010e7983 */ /* 0x001ea20000300a00 */
[----:B------:R-:W-:Y:S02]  /*836f0*/  IMAD.MOV.U32 R18, RZ, RZ, R2 ;  /* 0x000000ffff127224 */ /* 0x000fe400078e0002 */
[----:B------:R-:W-:Y:S01]  /*83700*/  IMAD.MOV.U32 R19, RZ, RZ, R0 ;  /* 0x000000ffff137224 */ /* 0x000fe200078e0000 */
[----:B--2---:R-:W-:Y:S01]  /*83710*/  HMMA.16816.F32.BF16 R12, R20, R14, R8 ;  /* 0x0000000e140c723c */ /* 0x004fe20000041808 */
[----:B------:R-:W2:Y:S04]  /*83720*/  LDL.LU.64 R10, [R1+0x3d38] ;  /* 0x003d3800010a7983 */ /* 0x000ea80000300a00 */
[----:B------:R-:W2:-:S14]  /*83730*/  LDL.LU.64 R8, [R1+0x3d30] ;  /* 0x003d300001087983 */ /* 0x000e9c0000300a00 */
[----:B------:R-:W-:Y:S01]  /*83740*/  IMAD.MOV.U32 R2, RZ, RZ, R14 ;  /* 0x000000ffff027224 */ /* 0x000fe200078e000e */
[----:B------:R2:W-:Y:S01]  /*83750*/  STL.64 [R1+0x190], R12 ;  /* 0x0001900c01007387 */ /* 0x0005e20000100a00 */
[----:B------:R-:W-:-:S03]  /*83760*/  IMAD.MOV.U32 R0, RZ, RZ, R15 ;  /* 0x000000ffff007224 */ /* 0x000fc600078e000f */
[----:B------:R-:W2:Y:S04]  /*83770*/  LDL.LU.64 R14, [R1+0x3d28] ;  /* 0x003d2800010e7983 */ /* 0x000ea80000300a00 */
[----:B------:R-:W-:Y:S04]  /*83780*/  STL [R1+0x3afc], R0 ;  /* 0x003afc0001007387 */ /* 0x000fe80000100800 */
[----:B------:R-:W-:Y:S01]  /*83790*/  STL [R1+0x3af8], R2 ;  /* 0x003af80201007387 */ /* 0x000fe20000100800 */
        /* <DEDUP_REMOVED lines=15> */
[----:B------:R-:W-:Y:S04]  /*83890*/  STL [R1+0x160], R12 ;  /* 0x0001600c01007387 */ /* 0x000fe80000100800 */
[----:B------:R0:W-:Y:S01]  /*838a0*/  STL [R1+0x16c], R15 ;  /* 0x00016c0f01007387 */ /* 0x0001e20000100800 */
[----:B------:R-:W-:-:S03]  /*838b0*/  IMAD.MOV.U32 R2, RZ, RZ, R14 ;  /* 0x000000ffff027224 */ /* 0x000fc600078e000e */
[----:B0-----:R-:W2:Y:S01]  /*838c0*/  LDL.LU.64 R14, [R1+0x3ce0] ;  /* 0x003ce000010e7983 */ /* 0x001ea20000300a00 */
[----:B------:R-:W-:-:S03]  /*838d0*/  IMAD.MOV.U32 R0, RZ, RZ, R13 ;  /* 0x000000ffff007224 */ /* 0x000fc600078e000d */
        /* <DEDUP_REMOVED lines=25> */
[----:B0-----:R-:W3:Y:S04]  /*83a70*/  LDL.LU.64 R14, [R1+0x3c80] ;  /* 0x003c8000010e7983 */ /* 0x001ee80000300a00 */
[----:B------:R-:W3:Y:S02]  /*83a80*/  LDL.LU.64 R12, [R1+0x3c78] ;  /* 0x003c7800010c7983 */ /* 0x000ee40000300a00 */
[----:B---3--:R-:W-:-:S15]  /*83a90*/  HMMA.16816.F32.BF16 R12, R20, R26, R12 ;  /* 0x0000001a140c723c */ /* 0x008fde000004180c */
[----:B------:R-:W-:-:S04]  /*83aa0*/  NOP ;  /* 0x0000000000007918 */ /* 0x000fc80000000000 */
[----:B------:R-:W-:Y:S04]  /*83ab0*/  STL.64 [R1+0x110], R12 ;  /* 0x0001100c01007387 */ /* 0x000fe80000100a00 */
[----:B------:R0:W-:Y:S04]  /*83ac0*/  STL.64 [R1+0x118], R14 ;  /* 0x0001180e01007387 */ /* 0x0001e80000100a00 */
[----:B0-----:R-:W2:Y:S01]  /*83ad0*/  LDL.LU.64 R14, [R1+0x3c70] ;  /* 0x003c7000010e7983 */ /* 0x001ea20000300a00 */
[----:B------:R-:W-:Y:S02]  /*83ae0*/  IMAD.MOV.U32 R26, RZ, RZ, R7 ;  /* 0x000000ffff1a7224 */ /* 0x000fe400078e0007 */
[----:B------:R-:W-:Y:S01]  /*83af0*/  IMAD.MOV.U32 R27, RZ, RZ, R6 ;  /* 0x000000ffff1b7224 */ /* 0x000fe200078e0006 */
[----:B------:R-:W3:Y:S04]  /*83b00*/  LDL.LU.64 R12, [R1+0x3c68] ;  /* 0x003c6800010c7983 */ /* 0x000ee80000300a00 */
[----:B------:R-:W-:Y:S01]  /*83b10*/  STL.64 [R1+0x3c50], R26 ;  /* 0x003c501a01007387 */ /* 0x000fe20000100a00 */
[----:B--2---:R-:W-:-:S15]  /*83b20*/  HMMA.16816.F32.BF16 R8, R20, R14, R8 ;  /* 0x0000000e1408723c */ /* 0x004fde0000041808 */
[----:B------:R-:W-:-:S04]  /*83b30*/  NOP ;  /* 0x0000000000007918 */ /* 0x000fc80000000000 */
[----:B------:R-:W-:Y:S04]  /*83b40*/  STL.64 [R1+0x100], R8 ;  /* 0x0001000801007387 */ /* 0x000fe80000100a00 */
[----:B------:R0:W-:Y:S04]  /*83b50*/  STL.64 [R1+0x108], R10 ;  /* 0x0001080a01007387 */ /* 0x0001e80000100a00 */
[----:B0-----:R-:W2:Y:S04]  /*83b60*/  LDL.LU.64 R10, [R1+0x3c60] ;  /* 0x003c6000010a7983 */ /* 0x001ea80000300a00 */
[----:B------:R-:W3:Y:S04]  /*83b70*/  LDL.LU.64 R8, [R1+0x3c58] ;  /* 0x003c580001087983 */ /* 0x000ee80000300a00 */
[----:B------:R-:W3:Y:S01]  /*83b80*/  LDL.LU R14, [R1+0x2c8] ;  /* 0x0002c800010e7983 */ /* 0x000ee20000300800 */
[----:B----4-:R-:W-:Y:S01]  /*83b90*/  IMAD.MOV.U32 R15, RZ, RZ, R24 ;  /* 0x000000ffff0f7224 */ /* 0x010fe200078e0018 */
[----:B--2---:R-:W-:-:S15]  /*83ba0*/  HMMA.16816.F32.BF16 R16, R20, R10, R16 ;  /* 0x0000000a1410723c */ /* 0x004fde0000041810 */
[----:B------:R-:W-:-:S04]  /*83bb0*/  NOP ;  /* 0x0000000000007918 */ /* 0x000fc80000000000 */
[----:B------:R-:W-:Y:S04]  /*83bc0*/  STL.64 [R1+0xf0], R16 ;  /* 0x0000f01001007387 */ /* 0x000fe80000100a00 */
[----:B------:R-:W-:Y:S04]  /*83bd0*/  STL.64 [R1+0xf8], R18 ;  /* 0x0000f81201007387 */ /* 0x000fe80000100a00 */
[----:B------:R-:W-:Y:S04]  /*83be0*/  LDSM.16.MT88.4 R16, [R25+UR5+0x43800] ;  /* 0x043800051910783b */ /* 0x000fe80008004200 */
[----:B---3--:R-:W0:Y:S04]  /*83bf0*/  LDSM.16.M88.4 R24, [R9+UR5+0x180] ;  /* 0x000180050918783b */ /* 0x008e280008000200 */
[----:B------:R-:W2:Y:S04]  /*83c00*/  LDL R7, [R1+0x384] ;  /* 0x0003840001077983 */ /* 0x000ea80000100800 */
        /* <DEDUP_REMOVED lines=24> */
[----:B0-----:R-:W3:Y:S02]  /*83d90*/  LDL.LU.64 R26, [R1+0x3c50] ;  /* 0x003c5000011a7983 */ /* 0x001ee40000300a00 */
[----:B---3--:R-:W-:Y:S02]  /*83da0*/  HMMA.16816.F32.BF16 R12, R20, R26, R12 ;  /* 0x0000001a140c723c */ /* 0x008fe4000004180c */
[----:B------:R-:W0:-:S15]  /*83db0*/  LDSM.16.M88.4 R24, [R9+UR5+0x1c180] ;  /* 0x01c180050918783b */ /* 0x000e1e0008000200 */
[----:B------:R-:W-:Y:S02]  /*83dc0*/  NOP ;  /* 0x0000000000007918 */ /* 0x000fe40000000000 */
[----:B------:R-:W-:Y:S04]  /*83dd0*/  STL.64 [R1+0xe0], R12 ;  /* 0x0000e00c01007387 */ /* 0x000fe80000100a00 */
[----:B------:R-:W-:Y:S04]  /*83de0*/  STL.64 [R1+0xe8], R14 ;  /* 0x0000e80e01007387 */ /* 0x000fe80000100a00 */
[----:B------:R-:W1:Y:S04]  /*83df0*/  LDSM.16.M88.4 R12, [R9+UR5+0x20180] ;  /* 0x02018005090c783b */ /* 0x000e680008000200 */
[----:B0-----:R-:W-:Y:S04]  /*83e00*/  STL.64 [R1+0x50], R24 ;  /* 0x0000501801007387 */ /* 0x001fe80000100a00 */
[----:B------:R-:W-:Y:S04]  /*83e10*/  STL.64 [R1+0x58], R26 ;  /* 0x0000581a01007387 */ /* 0x000fe80000100a00 */
[----:B------:R-:W0:Y:S04]  /*83e20*/  LDSM.16.M88.4 R24, [R9+UR5+0x24180] ;  /* 0x024180050918783b */ /* 0x000e280008000200 */
[----:B-1----:R-:W-:Y:S04]  /*83e30*/  STL.64 [R1+0x40], R12 ;  /* 0x0000400c01007387 */ /* 0x002fe80000100a00 */
[----:B------:R-:W-:Y:S04]  /*83e40*/  STL.64 [R1+0x48], R14 ;  /* 0x0000480e01007387 */ /* 0x000fe80000100a00 */
[----:B------:R-:W1:Y:S04]  /*83e50*/  LDSM.16.M88.4 R12, [R9+UR5+0x28180] ;  /* 0x02818005090c783b */ /* 0x000e680008000200 */
[----:B0-----:R-:W-:Y:S04]  /*83e60*/  STL.64 [R1+0x30], R24 ;  /* 0x0000301801007387 */ /* 0x001fe80000100a00 */
[----:B------:R-:W-:Y:S04]  /*83e70*/  STL.64 [R1+0x38], R26 ;  /* 0x0000381a01007387 */ /* 0x000fe80000100a00 */
[----:B------:R-:W0:Y:S04]  /*83e80*/  LDSM.16.M88.4 R24, [R9+UR5+0x2c180] ;  /* 0x02c180050918783b */ /* 0x000e280008000200 */
[----:B-1----:R-:W-:Y:S04]  /*83e90*/  STL.64 [R1+0x20], R12 ;  /* 0x0000200c01007387 */ /* 0x002fe80000100a00 */
[----:B------:R-:W-:Y:S04]  /*83ea0*/  STL.64 [R1+0x28], R14 ;  /* 0x0000280e01007387 */ /* 0x000fe80000100a00 */
[----:B------:R-:W-:Y:S04]  /*83eb0*/  LDSM.16.M88.4 R12, [R9+UR5+0x30180] ;  /* 0x03018005090c783b */ /* 0x000fe80008000200 */
[----:B0-----:R-:W-:Y:S04]  /*83ec0*/  STL.64 [R1+0x10], R24 ;  /* 0x0000101801007387 */ /* 0x001fe80000100a00 */
[----:B------:R-:W-:Y:S04]  /*83ed0*/  STL.64 [R1+0x18], R26 ;  /* 0x0000181a01007387 */ /* 0x000fe80000100a00 */
[----:B------:R-:W0:Y:S04]  /*83ee0*/  LDSM.16.M88.4 R24, [R9+UR5+0x34180] ;  /* 0x034180050918783b */ /* 0x000e280008000200 */
[----:B0-----:R-:W-:Y:S04]  /*83ef0*/  STL [R1+0x39ac], R26 ;  /* 0x0039ac1a01007387 */ /* 0x001fe80000100800 */
[----:B------:R-:W-:Y:S04]  /*83f00*/  STL.64 [R1], R12 ;  /* 0x0000000c01007387 */ /* 0x000fe80000100a00 */
[----:B------:R-:W-:Y:S04]  /*83f10*/  STL.64 [R1+0x8], R14 ;  /* 0x0000080e01007387 */ /* 0x000fe80000100a00 */
[----:B------:R-:W0:Y:S04]  /*83f20*/  LDSM.16.M88.4 R12, [R9+UR5+0x38180] ;  /* 0x03818005090c783b */ /* 0x000e280008000200 */
[----:B------:R-:W-:Y:S04]  /*83f30*/  STL [R1+0x39a8], R27 ;  /* 0x0039a81b01007387 */ /* 0x000fe80000100800 */
[----:B------:R-:W-:Y:S04]  /*83f40*/  STL.64 [R1+0x3bf0], R24 ;  /* 0x003bf01801007387 */ /* 0x000fe80000100a00 */
[----:B0-----:R-:W-:Y:S04]  /*83f50*/  STL [R1+0x3900], R14 ;  /* 0x0039000e01007387 */ /* 0x001fe80000100800 */
[----:B------:R-:W-:Y:S04]  /*83f60*/  STL [R1+0x38fc], R15 ;  /* 0x0038fc0f01007387 */ /* 0x000fe80000100800 */
[----:B------:R0:W-:Y:S04]  /*83f70*/  STL.64 [R1+0x3c10], R12 ;  /* 0x003c100c01007387 */ /* 0x0001e80000100a00 */
[----:B0-----:R-:W3:Y:S04]  /*83f80*/  LDL.LU R12, [R1+0x2b0] ;  /* 0x0002b000010c7983 */ /* 0x001ee80000300800 */
[----:B------:R-:W3:Y:S04]  /*83f90*/  LDL.LU R13, [R1+0x2b4] ;  /* 0x0002b400010d7983 */ /* 0x000ee80000300800 */
[----:B------:R-:W3:Y:S01]  /*83fa0*/  LDL.LU R14, [R1+0x2b8] ;  /* 0x0002b800010e7983 */ /* 0x000ee20000300800 */
[----:B------:R-:W-:-:S03]  /*83fb0*/  IMAD.MOV.U32 R15, RZ, RZ, R8 ;  /* 0x000000ffff0f7224 */ /* 0x000fc600078e0008 */
[----:B------:R-:W0:Y:S01]  /*83fc0*/  LDSM.16.M88.4 R8, [R9+UR5+0x3c180] ;  /* 0x03c180050908783b */ /* 0x000e220008000200 */
[----:B------:R-:W-:Y:S02]  /*83fd0*/  IMAD.MOV.U32 R26, RZ, RZ, R5 ;  /* 0x000000ffff1a7224 */ /* 0x000fe400078e0005 */
[----:B------:R-:W-:Y:S02]  /*83fe0*/  IMAD.MOV.U32 R27, RZ, RZ, R4 ;  /* 0x000000ffff1b7224 */ /* 0x000fe400078e0004 */
[----:B--2---:R-:W1:Y:S04]  /*83ff0*/  LDSM.16.MT88.4 R4, [R7+UR5+0x43800] ;  /* 0x043800050704783b */ /* 0x004e680008004200 */
[----:B0-----:R0:W-:Y:S04]  /*84000*/  STL [R1+0x39cc], R10 ;  /* 0x0039cc0a01007387 */ /* 0x0011e80000100800 */
[----:B------:R2:W-:Y:S04]  /*84010*/  STL [R1+0x39c8], R11 ;  /* 0x0039c80b01007387 */ /* 0x0005e80000100800 */
[----:B------:R-:W-:Y:S04]  /*84020*/  STL.64 [R1+0x3be0], R8 ;  /* 0x003be00801007387 */ /* 0x000fe80000100a00 */
[----:B0-----:R-:W4:Y:S01]  /*84030*/  LDL.LU R10, [R1+0x218] ;  /* 0x00021800010a7983 */ /* 0x001f220000300800 */
[----:B--2---:R-:W-:Y:S01]  /*84040*/  IMAD.MOV.U32 R11, RZ, RZ, R3 ;  /* 0x000000ffff0b7224 */ /* 0x004fe200078e0003 */
[----:B---3--:R-:W-:-:S15]  /*84050*/  HMMA.16816.F32.BF16 R12, R20, R26, R12 ;  /* 0x0000001a140c723c */ /* 0x008fde000004180c */
[----:B------:R-:W-:-:S04]  /*84060*/  NOP ;  /* 0x0000000000007918 */ /* 0x000fc80000000000 */
[----:B------:R0:W-:Y:S04]  /*84070*/  STL.64 [R1+0xd0], R12 ;  /* 0x0000d00c01007387 */ /* 0x0001e80000100a00 */
[----:B------:R-:W-:Y:S04]  /*84080*/  STL.64 [R1+0xd8], R14 ;  /* 0x0000d80e01007387 */ /* 0x000fe80000100a00 */
[----:B------:R-:W2:Y:S04]  /*84090*/  LDL.LU R3, [R1+0x3c48] ;  /* 0x003c480001037983 */ /* 0x000ea80000300800 */
[----:B------:R-:W3:Y:S04]  /*840a0*/  LDL.LU R24, [R1+0x260] ;  /* 0x0002600001187983 */ /* 0x000ee80000300800 */
[----:B------:R-:W3:Y:S04]  /*840b0*/  LDL.LU R25, [R1+0x264] ;  /* 0x0002640001197983 */ /* 0x000ee80000300800 */
[----:B------:R-:W2:Y:S04]  /*840c0*/  LDL.LU R26, [R1+0x268] ;  /* 0x00026800011a7983 */ /* 0x000ea80000300800 */
[----:B------:R-:W2:Y:S01]  /*840d0*/  LDL.LU R27, [R1+0x26c] ;  /* 0x00026c00011b7983 */ /* 0x000ea20000300800 */
[----:B0-----:R-:W-:-:S02]  /*840e0*/  IMAD.MOV.U32 R12, RZ, RZ, R28 ;  /* 0x000000ffff0c7224 */ /* 0x001fc400078e001c */
        /* <DEDUP_REMOVED lines=9> */
[----:B------:R-:W3:Y:S04]  /*84180*/  LDL.LU R27, [R1+0x27c] ;  /* 0x00027c00011b7983 */ /* 0x000ee80000300800 */
[----:B------:R-:W2:Y:S04]  /*84190*/  LDL.LU R12, [R1+0x290] ;  /* 0x00029000010c7983 */ /* 0x000ea80000300800 */
        /* <DEDUP_REMOVED lines=11> */
[----:B0-----:R-:W2:Y:S04]  /*84250*/  LDL.LU.64 R24, [R1+0xc0] ;  /* 0x0000c00001187983 */ /* 0x001ea80000300a00 */
[----:B-1----:R0:W-:Y:S04]  /*84260*/  STL [R1+0x3b14], R4 ;  /* 0x003b140401007387 */ /* 0x0021e80000100800 */
[----:B------:R1:W-:Y:S04]  /*84270*/  STL [R1+0x3b10], R5 ;  /* 0x003b100501007387 */ /* 0x0003e80000100800 */
[----:B------:R3:W-:Y:S04]  /*84280*/  STL [R1+0x3b04], R6 ;  /* 0x003b040601007387 */ /* 0x0007e80000100800 */
[----:B------:R3:W-:Y:S04]  /*84290*/  STL [R1+0x3b00], R7 ;  /* 0x003b000701007387 */ /* 0x0007e80000100800 */
[----:B0-----:R-:W4:Y:S04]  /*842a0*/  LDL.LU R4, [R1+0x2a0] ;  /* 0x0002a00001047983 */ /* 0x001f280000300800 */
[----:B-1----:R-:W4:Y:S04]  /*842b0*/  LDL.LU R5, [R1+0x2a4] ;  /* 0x0002a40001057983 */ /* 0x002f280000300800 */
[----:B---3--:R-:W4:Y:S04]  /*842c0*/  LDL.LU R6, [R1+0x2a8] ;  /* 0x0002a80001067983 */ /* 0x008f280000300800 */
[----:B------:R-:W4:Y:S04]  /*842d0*/  LDL.LU R7, [R1+0x2ac] ;  /* 0x0002ac0001077983 */ /* 0x000f280000300800 */
[----:B------:R-:W3:Y:S01]  /*842e0*/  LDL.LU.64 R8, [R1+0x80] ;  /* 0x0000800001087983 */ /* 0x000ee20000300a00 */
[----:B----4-:R-:W-:Y:S03]  /*842f0*/  HMMA.16816.F32.BF16 R4, R20, R10, R4 ;  /* 0x0000000a1404723c */ /* 0x010fe60000041804 */
[----:B---3--:R0:W-:Y:S02]  /*84300*/  STL.64 [R1+0x3be8], R8 ;  /* 0x003be80801007387 */ /* 0x0081e40000100a00 */
[----:B0-----:R-:W-:-:S02]  /*84310*/  IMAD.MOV.U32 R8, RZ, RZ, R2 ;  /* 0x000000ffff087224 */ /* 0x001fc400078e0002 */
[----:B------:R-:W-:-:S12]  /*84320*/  IMAD.MOV.U32 R9, RZ, RZ, R0 ;  /* 0x000000ffff097224 */ /* 0x000fd800078e0000 */
[----:B------:R-:W-:Y:S04]  /*84330*/  STL.64 [R1+0x1d0], R4 ;  /* 0x0001d00401007387 */ /* 0x000fe80000100a00 */
[----:B------:R-:W-:Y:S04]  /*84340*/  STL.64 [R1+0x1d8], R6 ;  /* 0x0001d80601007387 */ /* 0x000fe80000100a00 */
[----:B------:R0:W-:Y:S04]  /*84350*/  STL.64 [R1+0x3c08], R8 ;  /* 0x003c080801007387 */ /* 0x0001e80000100a00 */
[----:B0-----:R-:W3:Y:S04]  /*84360*/  LDL.64 R8, [R1+0xa0] ;  /* 0x0000a00001087983 */ /* 0x001ee80000100a00 */
[----:B------:R-:W4:Y:S01]  /*84370*/  LDL.LU.64 R20, [R1+0x60] ;  /* 0x0000600001147983 */ /* 0x000f220000300a00 */
[----:B--2---:R-:W-:Y:S03]  /*84380*/  HMMA.16816.F32.BF16 R12, R16, R24, R12 ;  /* 0x00000018100c723c */ /* 0x004fe6000004180c */
[----:B----4-:R0:W-:Y:S04]  /*84390*/  STL.64 [R1+0x3bc8], R20 ;  /* 0x003bc81401007387 */ /* 0x0101e80000100a00 */
[----:B0-----:R-:W2:Y:S04]  /*843a0*/  LDL.LU R20, [R1+0x240] ;  /* 0x0002400001147983 */ /* 0x001ea80000300800 */
[----:B------:R-:W2:Y:S04]  /*843b0*/  LDL.LU R21, [R1+0x244] ;  /* 0x0002440001157983 */ /* 0x000ea80000300800 */
[----:B------:R-:W4:Y:S04]  /*843c0*/  LDL.LU R22, [R1+0x248] ;  /* 0x0002480001167983 */ /* 0x000f280000300800 */
[----:B------:R-:W4:Y:S01]  /*843d0*/  LDL.LU R23, [R1+0x24c] ;  /* 0x00024c0001177983 */ /* 0x000f220000300800 */
[----:B------:R-:W-:-:S02]  /*843e0*/  IMAD.MOV.U32 R4, RZ, RZ, R24 ;  /* 0x000000ffff047224 */ /* 0x000fc400078e0018 */
[----:B------:R-:W-:Y:S01]  /*843f0*/  IMAD.MOV.U32 R5, RZ, RZ, R25 ;  /* 0x000000ffff057224 */ /* 0x000fe200078e0019 */
[----:B----4-:R-:W-:Y:S04]  /*84400*/  STL.64 [R1+0x3bd8], R22 ;  /* 0x003bd81601007387 */ /* 0x010fe80000100a00 */
[----:B--2---:R0:W-:Y:S04]  /*84410*/  STL.64 [R1+0x3bd0], R20 ;  /* 0x003bd01401007387 */ /* 0x0041e80000100a00 */
[----:B0-----:R-:W2:Y:S04]  /*84420*/  LDL.LU R20, [R1+0x250] ;  /* 0x0002500001147983 */ /* 0x001ea80000300800 */
[----:B------:R-:W4:Y:S04]  /*84430*/  LDL.LU.64 R26, [R1+0x3c38] ;  /* 0x003c3800011a7983 */ /* 0x000f280000300a00 */
[----:B------:R-:W4:Y:S04]  /*84440*/  LDL.LU.64 R24, [R1+0x3c30] ;  /* 0x003c300001187983 */ /* 0x000f280000300a00 */
[----:B------:R0:W-:Y:S04]  /*84450*/  STL.64 [R1+0x2c0], R12 ;  /* 0x0002c00c01007387 */ /* 0x0001e80000100a00 */
[----:B------:R4:W-:Y:S04]  /*84460*/  STL [R1+0x2c8], R14 ;  /* 0x0002c80e01007387 */ /* 0x0009e80000100800 */
[----:B0-----:R-:W4:Y:S01]  /*84470*/  LDL.LU.64 R12, [R1+0x3c28] ;  /* 0x003c2800010c7983 */ /* 0x001f220000300a00 */
[----:B------:R-:W-:-:S02]  /*84480*/  IMAD.MOV.U32 R23, RZ, RZ, R3 ;  /* 0x000000ffff177224 */ /* 0x000fc400078e0003 */
[----:B------:R-:W-:Y:S01]  /*84490*/  IMAD.MOV.U32 R3, RZ, RZ, R15 ;  /* 0x000000ffff037224 */ /* 0x000fe200078e000f */
[----:B------:R3:W-:Y:S04]  /*844a0*/  STL [R1+0x3b18], R5 ;  /* 0x003b180501007387 */ /* 0x0007e80000100800 */
[----:B------:R-:W-:Y:S01]  /*844b0*/  STL [R1+0x39d8], R3 ;  /* 0x0039d80301007387 */ /* 0x000fe20000100800 */
[----:B----4-:R-:W-:Y:S03]  /*844c0*/  HMMA.16816.F32.BF16 R12, R16, R12, R24 ;  /* 0x0000000c100c723c */ /* 0x010fe60000041818 */
[----:B------:R-:W4:Y:S04]  /*844d0*/  LDL.LU.64 R26, [R1+0x3c20] ;  /* 0x003c2000011a7983 */ /* 0x000f280000300a00 */
[----:B------:R-:W4:Y:S01]  /*844e0*/  LDL.LU.64 R24, [R1+0x3c18] ;  /* 0x003c180001187983 */ /* 0x000f220000300a00 */
[----:B---3--:R-:W-:-:S11]  /*844f0*/  IMAD.MOV.U32 R5, RZ, RZ, R8 ;  /* 0x000000ffff057224 */ /* 0x008fd600078e0008 */
[----:B------:R0:W-:Y:S04]  /*84500*/  STL.64 [R1+0x2b0], R12 ;  /* 0x0002b00c01007387 */ /* 0x0001e80000100a00 */
[----:B------:R1:W-:Y:S04]  /*84510*/  STL.64 [R1+0x2b8], R14 ;  /* 0x0002b80e01007387 */ /* 0x0003e80000100a00 */
[----:B0-----:R-:W3:Y:S04]  /*84520*/  LDL.LU.64 R12, [R1+0x3c10] ;  /* 0x003c1000010c7983 */ /* 0x001ee80000300a00 */
[----:B-1----:R-:W2:Y:S01]  /*84530*/  LDL R15, [R1+0x380] ;  /* 0x00038000010f7983 */ /* 0x002ea20000100800 */
[----:B----4-:R-:W-:Y:S03]  /*84540*/  HMMA.16816.F32.BF16 R24, R16, R8, R24 ;  /* 0x000000081018723c */ /* 0x010fe60000041818 */
[----:B------:R-:W4:-:S15]  /*84550*/  LDL.LU.64 R8, [R1+0x3c08] ;  /* 0x003c080001087983 */ /* 0x000f1e0000300a00 */
[----:B------:R-:W-:Y:S01]  /*84560*/  NOP ;  /* 0x0000000000007918 */ /* 0x000fe20000000000 */
[----:B------:R-:W-:Y:S04]  /*84570*/  STL.64 [R1+0x2a0], R24 ;  /* 0x0002a01801007387 */ /* 0x000fe80000100a00 */
[----:B------:R0:W-:Y:S01]  /*84580*/  STL [R1+0x2ac], R27 ;  /* 0x0002ac1b01007387 */ /* 0x0001e20000100800 */
[----:B------:R-:W-:-:S03]  /*84590*/  IMAD.MOV.U32 R3, RZ, RZ, R26 ;  /* 0x000000ffff037224 */ /* 0x000fc600078e001a */
[----:B0-----:R-:W4:Y:S04]  /*845a0*/  LDL.LU.64 R26, [R1+0x3c00] ;  /* 0x003c0000011a7983 */ /* 0x001f280000300a00 */
[----:B------:R-:W4:Y:S04]  /*845b0*/  LDL.LU.64 R24, [R1+0x3bf8] ;  /* 0x003bf80001187983 */ /* 0x000f280000300a00 */
[----:B------:R-:W-:Y:S01]  /*845c0*/  STL [R1+0x3a90], R3 ;  /* 0x003a900301007387 */ /* 0x000fe20000100800 */
[----:B----4-:R-:W-:Y:S03]  /*845d0*/  HMMA.16816.F32.BF16 R8, R16, R8, R24 ;  /* 0x000000081008723c */ /* 0x010fe60000041818 */
[----:B------:R-:W4:-:S15]  /*845e0*/  LDL.LU.64 R24, [R1+0x3bf0] ;  /* 0x003bf00001187983 */ /* 0x000f1e0000300a00 */
[----:B------:R-:W-:Y:S01]  /*845f0*/  NOP ;  /* 0x0000000000007918 */ /* 0x000fe20000000000 */
[----:B------:R-:W-:Y:S02]  /*84600*/  IMAD.MOV.U32 R26, RZ, RZ, R8 ;  /* 0x000000ffff1a7224 */ /* 0x000fe400078e0008 */
[----:B------:R-:W-:Y:S02]  /*84610*/  IMAD.MOV.U32 R27, RZ, RZ, R9 ;  /* 0x000000ffff1b7224 */ /* 0x000fe400078e0009 */
[----:B------:R-:W2:Y:S01]  /*84620*/  LDL.LU.64 R8, [R1+0x3be8] ;  /* 0x003be80001087983 */ /* 0x000ea20000300a00 */
[----:B------:R-:W-:Y:S02]  /*84630*/  IMAD.MOV.U32 R21, RZ, RZ, R29 ;  /* 0x000000ffff157224 */ /* 0x000fe400078e001d */
[----:B------:R-:W-:Y:S01]  /*84640*/  IMAD.MOV.U32 R22, RZ, RZ, R28 ;  /* 0x000000ffff167224 */ /* 0x000fe200078e001c */
[----:B------:R-:W-:Y:S01]  /*84650*/  STL.64 [R1+0x3b48], R26 ;  /* 0x003b481a01007387 */ /* 0x000fe20000100a00 */
[----:B------:R-:W-:Y:S02]  /*84660*/  IMAD.MOV.U32 R28, RZ, RZ, R11 ;  /* 0x000000ffff1c7224 */ /* 0x000fe400078e000b */
[----:B------:R-:W-:Y:S01]  /*84670*/  IMAD.MOV.U32 R29, RZ, RZ, R10 ;  /* 0x000000ffff1d7224 */ /* 0x000fe200078e000a */
[----:B----4-:R0:W-:Y:S04]  /*84680*/  STL.64 [R1+0x3b40], R24 ;  /* 0x003b401801007387 */ /* 0x0101e80000100a00 */
[----:B0-----:R-:W4:Y:S04]  /*84690*/  LDL.LU R24, [R1+0x230] ;  /* 0x0002300001187983 */ /* 0x001f280000300800 */
[----:B------:R-:W4:Y:S04]  /*846a0*/  LDL.LU R25, [R1+0x234] ;  /* 0x0002340001197983 */ /* 0x000f280000300800 */
[----:B------:R-:W4:Y:S04]  /*846b0*/  LDL.LU R26, [R1+0x238] ;  /* 0x00023800011a7983 */ /* 0x000f280000300800 */
[----:B------:R-:W4:Y:S04]  /*846c0*/  LDL.LU R27, [R1+0x23c] ;  /* 0x00023c00011b7983 */ /* 0x000f280000300800 */
[----:B------:R-:W-:Y:S04]  /*846d0*/  STL [R1+0x3a98], R28 ;  /* 0x003a981c01007387 */ /* 0x000fe80000100800 */
[----:B------:R-:W-:Y:S01]  /*846e0*/  STL [R1+0x3a94], R29 ;  /* 0x003a941d01007387 */ /* 0x000fe20000100800 */
[----:B--2---:R-:W-:Y:S01]  /*846f0*/  HMMA.16816.F32.BF16 R20, R16, R8, R20 ;  /* 0x000000081014723c */ /* 0x004fe20000041814 */
[----:B------:R-:W-:-:S02]  /*84700*/  IMAD.MOV.U32 R2, RZ, RZ, R8 ;  /* 0x000000ffff027224 */ /* 0x000fc400078e0008 */
[----:B------:R-:W-:Y:S02]  /*84710*/  IMAD.MOV.U32 R0, RZ, RZ, R9 ;  /* 0x000000ffff007224 */ /* 0x000fe400078e0009 */
[----:B------:R-:W2:-:S14]  /*84720*/  LDL.LU.64 R8, [R1+0x3be0] ;  /* 0x003be00001087983 */ /* 0x000e9c0000300a00 */
[----:B------:R-:W-:Y:S02]  /*84730*/  IMAD.MOV.U32 R10, RZ, RZ, R22 ;  /* 0x000000ffff0a7224 */ /* 0x000fe400078e0016 */
[----:B------:R-:W-:Y:S01]  /*84740*/  IMAD.MOV.U32 R11, RZ, RZ, R23 ;  /* 0x000000ffff0b7224 */ /* 0x000fe200078e0017 */
[----:B------:R0:W-:Y:S04]  /*84750*/  STL.64 [R1+0x280], R20 ;  /* 0x0002801401007387 */ /* 0x0001e80000100a00 */
[----:B------:R-:W3:Y:S04]  /*84760*/  LDL.LU.64 R22, [R1+0x3bd8] ;  /* 0x003bd80001167983 */ /* 0x000ee80000300a00 */
[----:B0-----:R-:W3:Y:S04]  /*84770*/  LDL.LU.64 R20, [R1+0x3bd0] ;  /* 0x003bd00001147983 */ /* 0x001ee80000300a00 */
[----:B------:R-:W-:Y:S04]  /*84780*/  STL.64 [R1+0x3b28], R10 ;  /* 0x003b280a01007387 */ /* 0x000fe80000100a00 */
[----:B--2---:R0:W-:Y:S04]  /*84790*/  STL.64 [R1+0x3b20], R8 ;  /* 0x003b200801007387 */ /* 0x0041e80000100a00 */
[----:B0-----:R-:W3:Y:S02]  /*847a0*/  LDL.LU.64 R8, [R1+0x70] ;  /* 0x0000700001087983 */ /* 0x001ee40000300a00 */
[----:B---3--:R-:W-:-:S15]  /*847b0*/  HMMA.16816.F32.BF16 R20, R16, R8, R20 ;  /* 0x000000081014723c */ /* 0x008fde0000041814 */
[----:B------:R-:W-:-:S04]  /*847c0*/  NOP ;  /* 0x0000000000007918 */ /* 0x000fc80000000000 */
[----:B------:R0:W-:Y:S04]  /*847d0*/  STL.64 [R1+0x270], R20 ;  /* 0x0002701401007387 */ /* 0x0001e80000100a00 */
[----:B------:R-:W-:Y:S04]  /*847e0*/  STL.64 [R1+0x278], R22 ;  /* 0x0002781601007387 */ /* 0x000fe80000100a00 */
[----:B0-----:R-:W4:Y:S01]  /*847f0*/  LDL.LU.64 R20, [R1+0x3bc8] ;  /* 0x003bc80001147983 */ /* 0x001f220000300a00 */
[----:B------:R-:W-:Y:S02]  /*84800*/  IMAD.MOV.U32 R6, RZ, RZ, R8 ;  /* 0x000000ffff067224 */ /* 0x000fe400078e0008 */
[----:B------:R-:W-:-:S05]  /*84810*/  IMAD.MOV.U32 R7, RZ, RZ, R9 ;  /* 0x000000ffff077224 */ /* 0x000fca00078e0009 */
[----:B------:R-:W-:Y:S04]  /*84820*/  STL.64 [R1+0x3b38], R6 ;  /* 0x003b380601007387 */ /* 0x000fe80000100a00 */
[----:B------:R4:W-:Y:S02]  /*84830*/  STL.64 [R1+0x3b30], R4 ;  /* 0x003b300401007387 */ /* 0x0009e40000100a00 */
[----:B----4-:R-:W-:Y:S01]  /*84840*/  HMMA.16816.F32.BF16 R4, R16, R20, R24 ;  /* 0x000000141004723c */ /* 0x010fe20000041818 */
[----:B------:R-:W-:Y:S02]  /*84850*/  IMAD.MOV.U32 R3, RZ, RZ, R20 ;  /* 0x000000ffff037224 */ /* 0x000fe400078e0014 */
[----:B------:R-:W-:Y:S02]  /*84860*/  IMAD.MOV.U32 R14, RZ, RZ, R21 ;  /* 0x000000ffff0e7224 */ /* 0x000fe400078e0015 */
[----:B------:R-:W0:-:S14]  /*84870*/  LDSM.16.MT88.4 R20, [R15+UR5+0x43c00] ;  /* 0x043c00050f14783b */ /* 0x000e1c0008004200 */
[----:B------:R1:W-:Y:S04]  /*84880*/  STL.64 [R1+0x260], R4 ;  /* 0x0002600401007387 */ /* 0x0003e80000100a00 */
[----:B------:R2:W-:Y:S04]  /*84890*/  STL.64 [R1+0x268], R6 ;  /* 0x0002680601007387 */ /* 0x0005e80000100a00 */
[----:B------:R-:W-:Y:S04]  /*848a0*/  STL [R1+0x3aa0], R3 ;  /* 0x003aa00301007387 */ /* 0x000fe80000100800 */
[----:B------:R-:W-:Y:S04]  /*848b0*/  STL [R1+0x3a9c], R14 ;  /* 0x003a9c0e01007387 */ /* 0x000fe80000100800 */
[----:B------:R-:W-:Y:S04]  /*848c0*/  STL.64 [R1+0x3ba0], R12 ;  /* 0x003ba00c01007387 */ /* 0x000fe80000100a00 */
[----:B------:R-:W3:Y:S04]  /*848d0*/  LDL.LU.64 R24, [R1] ;  /* 0x0000000001187983 */ /* 0x000ee80000300a00 */
[----:B---3--:R3:W-:Y:S04]  /*848e0*/  STL.64 [R1+0x3b60], R24 ;  /* 0x003b601801007387 */ /* 0x0087e80000100a00 */
[----:B-1----:R-:W4:Y:S04]  /*848f0*/  LDL.LU R4, [R1+0x1f0] ;  /* 0x0001f00001047983 */ /* 0x002f280000300800 */
[----:B------:R-:W4:Y:S04]  /*84900*/  LDL.LU R5, [R1+0x1f4] ;  /* 0x0001f40001057983 */ /* 0x000f280000300800 */
[----:B--2---:R-:W2:Y:S04]  /*84910*/  LDL.LU R6, [R1+0x1f8] ;  /* 0x0001f80001067983 */ /* 0x004ea80000300800 */
[----:B------:R-:W2:Y:S04]  /*84920*/  LDL.LU R7, [R1+0x1fc] ;  /* 0x0001fc0001077983 */ /* 0x000ea80000300800 */
[----:B---3--:R-:W3:Y:S04]  /*84930*/  LDL.LU R24, [R1+0x2e0] ;  /* 0x0002e00001187983 */ /* 0x008ee80000300800 */
[----:B------:R-:W3:Y:S04]  /*84940*/  LDL.LU R25, [R1+0x2e4] ;  /* 0x0002e40001197983 */ /* 0x000ee80000300800 */
[----:B------:R-:W2:Y:S04]  /*84950*/  LDL.LU R26, [R1+0x2e8] ;  /* 0x0002e800011a7983 */ /* 0x000ea80000300800 */
[----:B------:R-:W2:Y:S04]  /*84960*/  LDL.LU R27, [R1+0x2ec] ;  /* 0x0002ec00011b7983 */ /* 0x000ea80000300800 */
[----:B------:R-:W2:Y:S04]  /*84970*/  LDL.64 R12, [R1+0x40] ;  /* 0x00004000010c7983 */ /* 0x000ea80000100a00 */
[----:B--2---:R1:W-:Y:S04]  /*84980*/  STL.64 [R1+0x3bb0], R12 ;  /* 0x003bb00c01007387 */ /* 0x0043e80000100a00 */
[----:B-1----:R-:W2:Y:S04]  /*84990*/  LDL.LU.64 R12, [R1+0x50] ;  /* 0x00005000010c7983 */ /* 0x002ea80000300a00 */
[----:B------:R-:W-:Y:S04]  /*849a0*/  STL.64 [R1+0x3b80], R26 ;  /* 0x003b801a01007387 */ /* 0x000fe80000100a00 */
[----:B---3--:R1:W-:Y:S04]  /*849b0*/  STL.64 [R1+0x3b78], R24 ;  /* 0x003b781801007387 */ /* 0x0083e80000100a00 */
[----:B-1----:R-:W3:Y:S04]  /*849c0*/  LDL.LU R24, [R1+0x220] ;  /* 0x0002200001187983 */ /* 0x002ee80000300800 */
[----:B------:R-:W3:Y:S04]  /*849d0*/  LDL.LU R25, [R1+0x224] ;  /* 0x0002240001197983 */ /* 0x000ee80000300800 */
[----:B------:R-:W2:Y:S04]  /*849e0*/  LDL.LU R26, [R1+0x228] ;  /* 0x00022800011a7983 */ /* 0x000ea80000300800 */
[----:B------:R-:W2:Y:S04]  /*849f0*/  LDL.LU R27, [R1+0x22c] ;  /* 0x00022c00011b7983 */ /* 0x000ea80000300800 */
[----:B--2---:R-:W-:Y:S04]  /*84a00*/  STL.64 [R1+0x3b90], R26 ;  /* 0x003b901a01007387 */ /* 0x004fe80000100a00 */
[----:B---3--:R1:W-:Y:S04]  /*84a10*/  STL.64 [R1+0x3b88], R24 ;  /* 0x003b881801007387 */ /* 0x0083e80000100a00 */
[----:B-1----:R-:W2:Y:S04]  /*84a20*/  LDL.LU.64 R24, [R1+0x30] ;  /* 0x0000300001187983 */ /* 0x002ea80000300a00 */
[----:B--2---:R1:W-:Y:S04]  /*84a30*/  STL.64 [R1+0x3ba8], R24 ;  /* 0x003ba81801007387 */ /* 0x0043e80000100a00 */
[----:B-1----:R-:W2:Y:S04]  /*84a40*/  LDL.LU R24, [R1+0x300] ;  /* 0x0003000001187983 */ /* 0x002ea80000300800 */
[----:B------:R-:W2:Y:S04]  /*84a50*/  LDL.LU R25, [R1+0x304] ;  /* 0x0003040001197983 */ /* 0x000ea80000300800 */
[----:B------:R-:W3:Y:S04]  /*84a60*/  LDL.LU R26, [R1+0x308] ;  /* 0x00030800011a7983 */ /* 0x000ee80000300800 */
[----:B------:R-:W3:Y:S04]  /*84a70*/  LDL.LU R27, [R1+0x30c] ;  /* 0x00030c00011b7983 */ /* 0x000ee80000300800 */
[----:B---3--:R-:W-:Y:S04]  /*84a80*/  STL.64 [R1+0x3bc0], R26 ;  /* 0x003bc01a01007387 */ /* 0x008fe80000100a00 */
[----:B--2---:R1:W-:Y:S04]  /*84a90*/  STL.64 [R1+0x3bb8], R24 ;  /* 0x003bb81801007387 */ /* 0x0043e80000100a00 */
[----:B-1----:R-:W2:Y:S04]  /*84aa0*/  LDL.LU R24, [R1+0x310] ;  /* 0x0003100001187983 */ /* 0x002ea80000300800 */
[----:B------:R-:W2:Y:S04]  /*84ab0*/  LDL.LU R25, [R1+0x314] ;  /* 0x0003140001197983 */ /* 0x000ea80000300800 */
[----:B------:R-:W2:Y:S04]  /*84ac0*/  LDL.LU R26, [R1+0x318] ;  /* 0x00031800011a7983 */ /* 0x000ea80000300800 */
[----:B------:R-:W2:Y:S04]  /*84ad0*/  LDL.LU R27, [R1+0x31c] ;  /* 0x00031c00011b7983 */ /* 0x000ea80000300800 */
[----:B------:R-:W-:Y:S04]  /*84ae0*/  STL.64 [R1+0x3b58], R6 ;  /* 0x003b580601007387 */ /* 0x000fe80000100a00 */
[----:B----4-:R1:W-:Y:S04]  /*84af0*/  STL.64 [R1+0x3b50], R4 ;  /* 0x003b500401007387 */ /* 0x0103e80000100a00 */
[----:B-1----:R-:W3:Y:S04]  /*84b00*/  LDL.LU R4, [R1+0x200] ;  /* 0x0002000001047983 */ /* 0x002ee80000300800 */
[----:B------:R-:W3:Y:S04]  /*84b10*/  LDL.LU R5, [R1+0x204] ;  /* 0x0002040001057983 */ /* 0x000ee80000300800 */
[----:B------:R-:W4:Y:S04]  /*84b20*/  LDL.LU R6, [R1+0x208] ;  /* 0x0002080001067983 */ /* 0x000f280000300800 */
[----:B------:R-:W4:Y:S04]  /*84b30*/  LDL.LU R7, [R1+0x20c] ;  /* 0x00020c0001077983 */ /* 0x000f280000300800 */
[----:B----4-:R-:W-:Y:S04]  /*84b40*/  STL.64 [R1+0x3b70], R6 ;  /* 0x003b700601007387 */ /* 0x010fe80000100a00 */
        /* <DEDUP_REMOVED lines=10> */
[----:B------:R-:W3:Y:S04]  /*84bf0*/  LDL.LU R8, [R1+0x2d0] ;  /* 0x0002d00001087983 */ /* 0x000ee80000300800 */
[----:B------:R-:W3:Y:S04]  /*84c00*/  LDL.LU R9, [R1+0x2d4] ;  /* 0x0002d40001097983 */ /* 0x000ee80000300800 */
[----:B------:R-:W3:Y:S04]  /*84c10*/  LDL.LU R10, [R1+0x2d8] ;  /* 0x0002d800010a7983 */ /* 0x000ee80000300800 */
[----:B------:R-:W3:Y:S04]  /*84c20*/  LDL.LU R11, [R1+0x2dc] ;  /* 0x0002dc00010b7983 */ /* 0x000ee80000300800 */
[----:B0-----:R-:W-:Y:S04]  /*84c30*/  STL.64 [R1+0x39e8], R22 ;  /* 0x0039e81601007387 */ /* 0x001fe80000100a00 */
[----:B------:R0:W-:Y:S04]  /*84c40*/  STL.64 [R1+0x39e0], R20 ;  /* 0x0039e01401007387 */ /* 0x0001e80000100a00 */
[----:B0-----:R-:W4:Y:S04]  /*84c50*/  LDL.64 R20, [R1+0x20] ;  /* 0x0000200001147983 */ /* 0x001f280000100a00 */
        /* <DEDUP_REMOVED lines=11> */
[----:B0-----:R-:W2:Y:S01]  /*84d10*/  LDL.LU.64 R24, [R1+0x3ba8] ;  /* 0x003ba80001187983 */ /* 0x001ea20000300a00 */
[----:B------:R-:W-:-:S03]  /*84d20*/  IMAD.MOV.U32 R14, RZ, RZ, R12 ;  /* 0x000000ffff0e7224 */ /* 0x000fc600078e000c */
[----:B------:R-:W3:Y:S04]  /*84d30*/  LDL.LU.64 R12, [R1+0x3ba0] ;  /* 0x003ba000010c7983 */ /* 0x000ee80000300a00 */
[----:B------:R-:W-:Y:S01]  /*84d40*/  STL [R1+0x3aac], R14 ;  /* 0x003aac0e01007387 */ /* 0x000fe20000100800 */
[----:B--2---:R-:W-:Y:S01]  /*84d50*/  HMMA.16816.F32.BF16 R4, R16, R24, R4 ;  /* 0x000000181004723c */ /* 0x004fe20000041804 */
[----:B------:R-:W-:Y:S02]  /*84d60*/  IMAD.MOV.U32 R29, RZ, RZ, R24 ;  /* 0x000000ffff1d7224 */ /* 0x000fe400078e0018 */
[----:B------:R-:W-:-:S15]  /*84d70*/  IMAD.MOV.U32 R3, RZ, RZ, R25 ;  /* 0x000000ffff037224 */ /* 0x000fde00078e0019 */
[----:B------:R-:W-:Y:S01]  /*84d80*/  NOP ;  /* 0x0000000000007918 */ /* 0x000fe20000000000 */
[----:B------:R0:W-:Y:S04]  /*84d90*/  STL.64 [R1+0x230], R4 ;  /* 0x0002300401007387 */ /* 0x0001e80000100a00 */
[----:B------:R-:W-:Y:S04]  /*84da0*/  STL.64 [R1+0x238], R6 ;  /* 0x0002380601007387 */ /* 0x000fe80000100a00 */
[----:B0-----:R-:W2:Y:S04]  /*84db0*/  LDL.LU.64 R4, [R1+0x3b98] ;  /* 0x003b980001047983 */ /* 0x001ea80000300a00 */
[----:B------:R-:W4:Y:S04]  /*84dc0*/  LDL.LU.64 R26, [R1+0x3b90] ;  /* 0x003b9000011a7983 */ /* 0x000f280000300a00 */
[----:B------:R-:W4:Y:S04]  /*84dd0*/  LDL.LU.64 R24, [R1+0x3b88] ;  /* 0x003b880001187983 */ /* 0x000f280000300a00 */
        /* <DEDUP_REMOVED lines=8> */
[----:B------:R-:W-:-:S03]  /*84e60*/  IMAD.MOV.U32 R28, RZ, RZ, R21 ;  /* 0x000000ffff1c7224 */ /* 0x000fc600078e0015 */
[----:B------:R-:W3:Y:S01]  /*84e70*/  LDL R23, [R1+0x384] ;  /* 0x0003840001177983 */ /* 0x000ee20000100800 */
[----:B--2---:R-:W-:Y:S02]  /*84e80*/  IMAD.MOV.U32 R29, RZ, RZ, R4 ;  /* 0x000000ffff1d7224 */ /* 0x004fe400078e0004 */
[----:B------:R-:W-:Y:S01]  /*84e90*/  IMAD.MOV.U32 R14, RZ, RZ, R5 ;  /* 0x000000ffff0e7224 */ /* 0x000fe200078e0005 */
[----:B------:R-:W-:Y:S04]  /*84ea0*/  STL [R1+0x3ab8], R28 ;  /* 0x003ab81c01007387 */ /* 0x000fe80000100800 */
[----:B------:R-:W2:Y:S01]  /*84eb0*/  LDL.LU.64 R6, [R1+0x3b70] ;  /* 0x003b700001067983 */ /* 0x000ea20000300a00 */
[----:B----4-:R-:W-:Y:S03]  /*84ec0*/  HMMA.16816.F32.BF16 R24, R16, R4, R24 ;  /* 0x000000041018723c */ /* 0x010fe60000041818 */
[----:B------:R-:W2:-:S15]  /*84ed0*/  LDL.LU.64 R4, [R1+0x3b68] ;  /* 0x003b680001047983 */ /* 0x000e9e0000300a00 */
[----:B------:R-:W-:Y:S01]  /*84ee0*/  NOP ;  /* 0x0000000000007918 */ /* 0x000fe20000000000 */
        /* <DEDUP_REMOVED lines=12> */
[----:B------:R-:W4:Y:S04]  /*84fb0*/  LDL.LU.64 R26, [R1+0x3b48] ;  /* 0x003b4800011a7983 */ /* 0x000f280000300a00 */
[----:B------:R-:W2:Y:S01]  /*84fc0*/  LDL.LU.64 R24, [R1+0x3b40] ;  /* 0x003b400001187983 */ /* 0x000ea20000300a00 */
[C---:B---3--:R-:W-:Y:S08]  /*84fd0*/  HMMA.16816.F32.BF16 R8, R16.reuse, R12, R8 ;  /* 0x0000000c1008723c */ /* 0x048ff00000041808 */
[----:B--2---:R-:W-:-:S15]  /*84fe0*/  HMMA.16816.F32.BF16 R4, R16, R24, R4 ;  /* 0x000000181004723c */ /* 0x004fde0000041804 */
[----:B------:R-:W-:-:S04]  /*84ff0*/  NOP ;  /* 0x0000000000007918 */ /* 0x000fc80000000000 */
[----:B------:R-:W-:Y:S04]  /*85000*/  STL.64 [R1+0x1f0], R4 ;  /* 0x0001f00401007387 */ /* 0x000fe80000100a00 */
[----:B------:R0:W-:Y:S04]  /*85010*/  STL.64 [R1+0x1f8], R6 ;  /* 0x0001f80601007387 */ /* 0x0001e80000100a00 */
[----:B0-----:R-:W2:Y:S04]  /*85020*/  LDL.LU.64 R6, [R1+0x3b38] ;  /* 0x003b380001067983 */ /* 0x001ea80000300a00 */
[----:B------:R-:W3:Y:S04]  /*85030*/  LDL.LU.64 R4, [R1+0x3b30] ;  /* 0x003b300001047983 */ /* 0x000ee80000300a00 */
[----:B----4-:R-:W-:Y:S04]  /*85040*/  STL.64 [R1+0x3a08], R26 ;  /* 0x003a081a01007387 */ /* 0x010fe80000100a00 */
[----:B------:R0:W-:Y:S04]  /*85050*/  STL.64 [R1+0x3a00], R24 ;  /* 0x003a001801007387 */ /* 0x0001e80000100a00 */
[----:B0-----:R-:W4:Y:S04]  /*85060*/  LDL.LU R24, [R1+0x1c0] ;  /* 0x0001c00001187983 */ /* 0x001f280000300800 */
[----:B------:R-:W4:Y:S04]  /*85070*/  LDL.LU R25, [R1+0x1c4] ;  /* 0x0001c40001197983 */ /* 0x000f280000300800 */
[----:B------:R-:W4:Y:S04]  /*85080*/  LDL.LU R26, [R1+0x1c8] ;  /* 0x0001c800011a7983 */ /* 0x000f280000300800 */
[----:B------:R-:W4:Y:S04]  /*85090*/  LDL.LU R27, [R1+0x1cc] ;  /* 0x0001cc00011b7983 */ /* 0x000f280000300800 */
[----:B------:R-:W-:Y:S04]  /*850a0*/  STL.64 [R1+0x1e0], R8 ;  /* 0x0001e00801007387 */ /* 0x000fe80000100a00 */
[----:B------:R0:W-:Y:S04]  /*850b0*/  STL.64 [R1+0x1e8], R10 ;  /* 0x0001e80a01007387 */ /* 0x0001e80000100a00 */
[----:B0-----:R-:W2:Y:S04]  /*850c0*/  LDL.LU.64 R10, [R1+0x3b28] ;  /* 0x003b2800010a7983 */ /* 0x001ea80000300a00 */
[----:B------:R-:W4:Y:S04]  /*850d0*/  LDL.LU.64 R8, [R1+0x3b20] ;  /* 0x003b200001087983 */ /* 0x000f280000300a00 */
[----:B------:R-:W-:Y:S04]  /*850e0*/  STL [R1+0x39f8], R15 ;  /* 0x0039f80f01007387 */ /* 0x000fe80000100800 */
[----:B------:R0:W-:Y:S04]  /*850f0*/  STL.64 [R1+0x39f0], R12 ;  /* 0x0039f00c01007387 */ /* 0x0001e80000100a00 */
[----:B------:R1:W-:Y:S04]  /*85100*/  STL [R1+0x3abc], R14 ;  /* 0x003abc0e01007387 */ /* 0x0003e80000100800 */
[----:B0-----:R-:W2:Y:S01]  /*85110*/  LDL.LU R12, [R1+0x180] ;  /* 0x00018000010c7983 */ /* 0x001ea20000300800 */
[----:B----4-:R-:W-:-:S15]  /*85120*/  HMMA.16816.F32.BF16 R16, R16, R8, R24 ;  /* 0x000000081010723c */ /* 0x010fde0000041818 */
[----:B------:R-:W-:-:S04]  /*85130*/  NOP ;  /* 0x0000000000007918 */ /* 0x000fc80000000000 */
[----:B------:R-:W-:Y:S04]  /*85140*/  STL.64 [R1+0x1c0], R16 ;  /* 0x0001c01001007387 */ /* 0x000fe80000100a00 */
[----:B------:R-:W-:Y:S04]  /*85150*/  STL.64 [R1+0x1c8], R18 ;  /* 0x0001c81201007387 */ /* 0x000fe80000100a00 */
[----:B------:R-:W4:Y:S04]  /*85160*/  LDL.LU R13, [R1+0x184] ;  /* 0x00018400010d7983 */ /* 0x000f280000300800 */
[----:B-1----:R-:W3:Y:S04]  /*85170*/  LDL.LU R14, [R1+0x188] ;  /* 0x00018800010e7983 */ /* 0x002ee80000300800 */
[----:B------:R-:W3:Y:S01]  /*85180*/  LDL.LU R15, [R1+0x18c] ;  /* 0x00018c00010f7983 */ /* 0x000ee20000300800 */
[----:B--2---:R-:W-:-:S02]  /*85190*/  IMAD.MOV.U32 R20, RZ, RZ, R6 ;  /* 0x000000ffff147224 */ /* 0x004fc400078e0006 */
[----:B------:R-:W-:Y:S01]  /*851a0*/  IMAD.MOV.U32 R21, RZ, RZ, R7 ;  /* 0x000000ffff157224 */ /* 0x000fe200078e0007 */
[----:B------:R-:W0:Y:S04]  /*851b0*/  LDSM.16.MT88.4 R16, [R23+UR5+0x43c00] ;  /* 0x043c00051710783b */ /* 0x000e280008004200 */
[----:B---3--:R-:W-:Y:S04]  /*851c0*/  STL.64 [R1+0x3ac8], R14 ;  /* 0x003ac80e01007387 */ /* 0x008fe80000100a00 */
[----:B----4-:R1:W-:Y:S02]  /*851d0*/  STL.64 [R1+0x3ac0], R12 ;  /* 0x003ac00c01007387 */ /* 0x0103e40000100a00 */
[----:B-1----:R-:W-:-:S02]  /*851e0*/  IMAD.MOV.U32 R12, RZ, RZ, R5 ;  /* 0x000000ffff0c7224 */ /* 0x002fc400078e0005 */
[----:B------:R-:W2:Y:S04]  /*851f0*/  LDL.LU R5, [R1+0x3b18] ;  /* 0x003b180001057983 */ /* 0x000ea80000300800 */
[----:B------:R-:W3:Y:S04]  /*85200*/  LDL.LU R13, [R1+0xa4] ;  /* 0x0000a400010d7983 */ /* 0x000ee80000300800 */
[----:B---3--:R1:W-:Y:S04]  /*85210*/  STL.64 [R1+0x3ad0], R12 ;  /* 0x003ad00c01007387 */ /* 0x0083e80000100a00 */
[----:B-1----:R-:W3:Y:S04]  /*85220*/  LDL.LU R12, [R1+0xb0] ;  /* 0x0000b000010c7983 */ /* 0x002ee80000300800 */
[----:B------:R-:W3:Y:S04]  /*85230*/  LDL.LU R13, [R1+0xb4] ;  /* 0x0000b400010d7983 */ /* 0x000ee80000300800 */
[----:B---3--:R1:W-:Y:S02]  /*85240*/  STL.64 [R1+0x3ae0], R12 ;  /* 0x003ae00c01007387 */ /* 0x0083e40000100a00 */
[----:B-1----:R-:W-:-:S02]  /*85250*/  IMAD.MOV.U32 R12, RZ, RZ, R4 ;  /* 0x000000ffff0c7224 */ /* 0x002fc400078e0004 */
[----:B--2---:R-:W-:Y:S01]  /*85260*/  IMAD.MOV.U32 R13, RZ, RZ, R5 ;  /* 0x000000ffff0d7224 */ /* 0x004fe200078e0005 */
[----:B------:R-:W2:Y:S04]  /*85270*/  LDL.LU R4, [R1+0x3b14] ;  /* 0x003b140001047983 */ /* 0x000ea80000300800 */
[----:B------:R-:W2:Y:S04]  /*85280*/  LDL.LU R5, [R1+0x3b10] ;  /* 0x003b100001057983 */ /* 0x000ea80000300800 */
[----:B------:R-:W-:Y:S04]  /*85290*/  STL.64 [R1+0x3a18], R10 ;  /* 0x003a180a01007387 */ /* 0x000fe80000100a00 */
[----:B------:R1:W-:Y:S02]  /*852a0*/  STL.64 [R1+0x3a10], R8 ;  /* 0x003a100801007387 */ /* 0x0003e40000100a00 */
[----:B-1----:R-:W-:-:S02]  /*852b0*/  IMAD.MOV.U32 R8, RZ, RZ, R2 ;  /* 0x000000ffff087224 */ /* 0x002fc400078e0002 */
[----:B------:R-:W-:Y:S01]  /*852c0*/  IMAD.MOV.U32 R9, RZ, RZ, R0 ;  /* 0x000000ffff097224 */ /* 0x000fe200078e0000 */
[----:B------:R-:W3:Y:S04]  /*852d0*/  LDL.LU R2, [R1+0x3b0c] ;  /* 0x003b0c0001027983 */ /* 0x000ee80000300800 */
[----:B------:R-:W4:Y:S04]  /*852e0*/  LDL.LU R0, [R1+0x3b08] ;  /* 0x003b080001007983 */ /* 0x000f280000300800 */
[----:B------:R1:W-:Y:S04]  /*852f0*/  STL.64 [R1+0x3ad8], R8 ;  /* 0x003ad80801007387 */ /* 0x0003e80000100a00 */
[----:B-1----:R-:W2:Y:S04]  /*85300*/  LDL.LU R8, [R1+0x1a0] ;  /* 0x0001a00001087983 */ /* 0x002ea80000300800 */
[----:B------:R-:W2:Y:S04]  /*85310*/  LDL.LU R9, [R1+0x1a4] ;  /* 0x0001a40001097983 */ /* 0x000ea80000300800 */
[----:B------:R-:W2:Y:S04]  /*85320*/  LDL.LU R10, [R1+0x1a8] ;  /* 0x0001a800010a7983 */ /* 0x000ea80000300800 */
[----:B------:R-:W2:Y:S04]  /*85330*/  LDL.LU R11, [R1+0x1ac] ;  /* 0x0001ac00010b7983 */ /* 0x000ea80000300800 */
[----:B--2---:R-:W-:Y:S04]  /*85340*/  STL.64 [R1+0x3af0], R10 ;  /* 0x003af00a01007387 */ /* 0x004fe80000100a00 */
[----:B------:R1:W-:Y:S04]  /*85350*/  STL.64 [R1+0x3ae8], R8 ;  /* 0x003ae80801007387 */ /* 0x0003e80000100a00 */
[----:B-1----:R-:W2:Y:S04]  /*85360*/  LDL.LU R8, [R1+0x1b0] ;  /* 0x0001b00001087983 */ /* 0x002ea80000300800 */
[----:B------:R-:W2:Y:S04]  /*85370*/  LDL.LU R9, [R1+0x1b4] ;  /* 0x0001b40001097983 */ /* 0x000ea80000300800 */
[----:B------:R-:W2:Y:S04]  /*85380*/  LDL.LU R10, [R1+0x1b8] ;  /* 0x0001b800010a7983 */ /* 0x000ea80000300800 */
[----:B------:R-:W2:Y:S04]  /*85390*/  LDL.LU R11, [R1+0x1bc] ;  /* 0x0001bc00010b7983 */ /* 0x000ea80000300800 */
[----:B------:R-:W2:Y:S04]  /*853a0*/  LDL.LU R6, [R1+0x3b04] ;  /* 0x003b040001067983 */ /* 0x000ea80000300800 */
[----:B------:R-:W2:Y:S04]  /*853b0*/  LDL.LU R7, [R1+0x3b00] ;  /* 0x003b000001077983 */ /* 0x000ea80000300800 */
[----:B------:R-:W2:Y:S01]  /*853c0*/  LDL.LU R24, [R1+0x160] ;  /* 0x0001600001187983 */ /* 0x000ea20000300800 */
[----:B----4-:R-:W-:-:S02]  /*853d0*/  IMAD.MOV.U32 R25, RZ, RZ, R0 ;  /* 0x000000ffff197224 */ /* 0x010fc400078e0000 */
[----:B---3--:R-:W-:Y:S01]  /*853e0*/  IMAD.MOV.U32 R26, RZ, RZ, R2 ;  /* 0x000000ffff1a7224 */ /* 0x008fe200078e0002 */
[----:B------:R-:W3:Y:S04]  /*853f0*/  LDL.LU R0, [R1+0x3afc] ;  /* 0x003afc0001007983 */ /* 0x000ee80000300800 */
[----:B------:R-:W4:Y:S04]  /*85400*/  LDL.LU R2, [R1+0x3af8] ;  /* 0x003af80001027983 */ /* 0x000f280000300800 */
[----:B------:R-:W3:Y:S04]  /*85410*/  LDL.LU R27, [R1+0x16c] ;  /* 0x00016c00011b7983 */ /* 0x000ee80000300800 */
[----:B0-----:R0:W-:Y:S04]  /*85420*/  STL [R1+0x3864], R16 ;  /* 0x0038641001007387 */ /* 0x0011e80000100800 */
[----:B------:R1:W-:Y:S04]  /*85430*/  STL [R1+0x3860], R17 ;  /* 0x0038601101007387 */ /* 0x0003e80000100800 */
[----:B------:R-:W-:Y:S04]  /*85440*/  STL [R1+0x385c], R18 ;  /* 0x00385c1201007387 */ /* 0x000fe80000100800 */
[----:B------:R-:W-:Y:S04]  /*85450*/  STL [R1+0x3858], R19 ;  /* 0x0038581301007387 */ /* 0x000fe80000100800 */
[----:B0-----:R-:W3:Y:S04]  /*85460*/  LDL.LU R16, [R1+0x190] ;  /* 0x0001900001107983 */ /* 0x001ee80000300800 */
[----:B-1----:R-:W3:Y:S01]  /*85470*/  LDL.LU R17, [R1+0x194] ;  /* 0x0001940001117983 */ /* 0x002ee20000300800 */
[----:B--2---:R-:W-:Y:S03]  /*85480*/  HMMA.16816.F32.BF16 R12, R4, R12, R8 ;  /* 0x0000000c040c723c */ /* 0x004fe60000041808 */
[----:B------:R-:W2:Y:S04]  /*85490*/  LDL.LU.64 R10, [R1+0x3af0] ;  /* 0x003af000010a7983 */ /* 0x000ea80000300a00 */
[----:B------:R-:W2:-:S12]  /*854a0*/  LDL.LU.64 R8, [R1+0x3ae8] ;  /* 0x003ae80001087983 */ /* 0x000e980000300a00 */
[----:B------:R0:W-:Y:S04]  /*854b0*/  STL.64 [R1+0x1b0], R12 ;  /* 0x0001b00c01007387 */ /* 0x0001e80000100a00 */
[----:B------:R2:W-:Y:S04]  /*854c0*/  STL.64 [R1+0x1b8], R14 ;  /* 0x0001b80e01007387 */ /* 0x0005e80000100a00 */
[----:B0-----:R-:W2:Y:S02]  /*854d0*/  LDL.LU.64 R12, [R1+0x3ae0] ;  /* 0x003ae000010c7983 */ /* 0x001ea40000300a00 */
[----:B--2---:R-:W-:Y:S02]  /*854e0*/  HMMA.16816.F32.BF16 R12, R4, R12, R8 ;  /* 0x0000000c040c723c */ /* 0x004fe40000041808 */
[----:B------:R-:W2:-:S15]  /*854f0*/  LDL.LU.64 R8, [R1+0x3ad8] ;  /* 0x003ad80001087983 */ /* 0x000e9e0000300a00 */
[----:B------:R-:W-:Y:S02]  /*85500*/  NOP ;  /* 0x0000000000007918 */ /* 0x000fe40000000000 */
[----:B------:R0:W-:Y:S04]  /*85510*/  STL.64 [R1+0x1a0], R12 ;  /* 0x0001a00c01007387 */ /* 0x0001e80000100a00 */
[----:B0-----:R-:W2:Y:S01]  /*85520*/  LDL.LU.64 R12, [R1+0x3ad0] ;  /* 0x003ad000010c7983 */ /* 0x001ea20000300a00 */
[----:B----4-:R-:W-:Y:S02]  /*85530*/  IMAD.MOV.U32 R18, RZ, RZ, R2 ;  /* 0x000000ffff127224 */ /* 0x010fe400078e0002 */
[----:B---3--:R-:W-:Y:S02]  /*85540*/  IMAD.MOV.U32 R19, RZ, RZ, R0 ;  /* 0x000000ffff137224 */ /* 0x008fe400078e0000 */
[----:B------:R-:W-:Y:S02]  /*85550*/  IMAD.MOV.U32 R2, RZ, RZ, R14 ;  /* 0x000000ffff027224 */ /* 0x000fe400078e000e */
[----:B------:R-:W-:-:S05]  /*85560*/  IMAD.MOV.U32 R0, RZ, RZ, R15 ;  /* 0x000000ffff007224 */ /* 0x000fca00078e000f */
[----:B------:R-:W-:Y:S04]  /*85570*/  STL [R1+0x386c], R0 ;  /* 0x00386c0001007387 */ /* 0x000fe80000100800 */
[----:B------:R-:W-:Y:S01]  /*85580*/  STL [R1+0x3868], R2 ;  /* 0x0038680201007387 */ /* 0x000fe20000100800 */
[----:B--2---:R-:W-:-:S15]  /*85590*/  HMMA.16816.F32.BF16 R12, R4, R12, R16 ;  /* 0x0000000c040c723c */ /* 0x004fde0000041810 */
[----:B------:R-:W-:-:S04]  /*855a0*/  NOP ;  /* 0x0000000000007918 */ /* 0x000fc80000000000 */
[----:B------:R-:W-:Y:S02]  /*855b0*/  IMAD.MOV.U32 R19, RZ, RZ, R14 ;  /* 0x000000ffff137224 */ /* 0x000fe400078e000e */
[----:B------:R-:W-:Y:S02]  /*855c0*/  IMAD.MOV.U32 R18, RZ, RZ, R13 ;  /* 0x000000ffff127224 */ /* 0x000fe400078e000d */
[----:B------:R-:W-:Y:S01]  /*855d0*/  IMAD.MOV.U32 R17, RZ, RZ, R12 ;  /* 0x000000ffff117224 */ /* 0x000fe200078e000c */
[----:B------:R0:W-:Y:S04]  /*855e0*/  STL [R1+0x19c], R15 ;  /* 0x00019c0f01007387 */ /* 0x0001e80000100800 */
[----:B0-----:R-:W2:Y:S04]  /*855f0*/  LDL.LU.64 R14, [R1+0x3ac8] ;  /* 0x003ac800010e7983 */ /* 0x001ea80000300a00 */
[----:B------:R-:W2:Y:S04]  /*85600*/  LDL.LU.64 R12, [R1+0x3ac0] ;  /* 0x003ac000010c7983 */ /* 0x000ea80000300a00 */
[----:B------:R-:W-:Y:S04]  /*85610*/  STL [R1+0x3878], R19 ;  /* 0x0038781301007387 */ /* 0x000fe80000100800 */
[----:B------:R-:W-:Y:S04]  /*85620*/  STL [R1+0x3874], R18 ;  /* 0x0038741201007387 */ /* 0x000fe80000100800 */
[----:B------:R0:W-:Y:S04]  /*85630*/  STL [R1+0x3870], R17 ;  /* 0x0038701101007387 */ /* 0x0001e80000100800 */
[----:B------:R-:W2:Y:S04]  /*85640*/  LDL.LU R16, [R1+0x90] ;  /* 0x0000900001107983 */ /* 0x000ea80000300800 */
[----:B0-----:R-:W2:Y:S02]  /*85650*/  LDL.LU R17, [R1+0x94] ;  /* 0x0000940001117983 */ /* 0x001ea40000300800 */
[----:B--2---:R-:W-:Y:S02]  /*85660*/  HMMA.16816.F32.BF16 R16, R4, R16, R12 ;  /* 0x000000100410723c */ /* 0x004fe4000004180c */
[----:B------:R-:W2:-:S15]  /*85670*/  LDL.LU R14, [R1+0x3abc] ;  /* 0x003abc00010e7983 */ /* 0x000e9e0000300800 */
[----:B------:R-:W-:Y:S02]  /*85680*/  NOP ;  /* 0x0000000000007918 */ /* 0x000fe40000000000 */
[----:B------:R0:W-:Y:S01]  /*85690*/  STL [R1+0x180], R16 ;  /* 0x0001801001007387 */ /* 0x0001e20000100800 */
[----:B------:R-:W-:Y:S02]  /*856a0*/  IMAD.MOV.U32 R0, RZ, RZ, R17 ;  /* 0x000000ffff007224 */ /* 0x000fe400078e0011 */
[----:B------:R-:W-:Y:S02]  /*856b0*/  IMAD.MOV.U32 R2, RZ, RZ, R18 ;  /* 0x000000ffff027224 */ /* 0x000fe400078e0012 */
[----:B0-----:R-:W-:-:S05]  /*856c0*/  IMAD.MOV.U32 R16, RZ, RZ, R19 ;  /* 0x000000ffff107224 */ /* 0x001fca00078e0013 */
[----:B------:R0:W-:Y:S04]  /*856d0*/  STL [R1+0x3884], R16 ;  /* 0x0038841001007387 */ /* 0x0001e80000100800 */
[----:B0-----:R-:W3:Y:S04]  /*856e0*/  LDL.LU R16, [R1+0x170] ;  /* 0x0001700001107983 */ /* 0x001ee80000300800 */
[----:B------:R-:W3:Y:S04]  /*856f0*/  LDL.LU R17, [R1+0x174] ;  /* 0x0001740001117983 */ /* 0x000ee80000300800 */
[----:B------:R-:W3:Y:S04]  /*85700*/  LDL.LU R18, [R1+0x178] ;  /* 0x0001780001127983 */ /* 0x000ee80000300800 */
[----:B------:R-:W3:Y:S04]  /*85710*/  LDL.LU R19, [R1+0x17c] ;  /* 0x00017c0001137983 */ /* 0x000ee80000300800 */
[----:B------:R-:W-:Y:S04]  /*85720*/  STL [R1+0x3880], R2 ;  /* 0x0038800201007387 */ /* 0x000fe80000100800 */
[----:B------:R-:W-:Y:S01]  /*85730*/  STL [R1+0x387c], R0 ;  /* 0x00387c0001007387 */ /* 0x000fe20000100800 */
[----:B---3--:R-:W-:-:S15]  /*85740*/  HMMA.16816.F32.BF16 R8, R4, R8, R16 ;  /* 0x000000080408723c */ /* 0x008fde0000041810 */
[----:B------:R-:W-:-:S04]  /*85750*/  NOP ;  /* 0x0000000000007918 */ /* 0x000fc80000000000 */
[----:B------:R-:W-:Y:S02]  /*85760*/  IMAD.MOV.U32 R19, RZ, RZ, R9 ;  /* 0x000000ffff137224 */ /* 0x000fe400078e0009 */
[----:B------:R-:W-:Y:S01]  /*85770*/  IMAD.MOV.U32 R18, RZ, RZ, R10 ;  /* 0x000000ffff127224 */ /* 0x000fe200078e000a */
[----:B------:R0:W-:Y:S01]  /*85780*/  STL [R1+0x170], R8 ;  /* 0x0001700801007387 */ /* 0x0001e20000100800 */
[----:B------:R-:W-:Y:S02]  /*85790*/  IMAD.MOV.U32 R17, RZ, RZ, R11 ;  /* 0x000000ffff117224 */ /* 0x000fe400078e000b */
[----:B0-----:R-:W-:Y:S03]  /*857a0*/  HMMA.16816.F32.BF16 R8, R4, R20, R24 ;  /* 0x000000140408723c */ /* 0x001fe60000041818 */
[----:B------:R-:W-:Y:S04]  /*857b0*/  STL [R1+0x3890], R17 ;  /* 0x0038901101007387 */ /* 0x000fe80000100800 */
[----:B------:R-:W-:Y:S04]  /*857c0*/  STL [R1+0x388c], R18 ;  /* 0x00388c1201007387 */ /* 0x000fe80000100800 */
[----:B------:R-:W-:Y:S08]  /*857d0*/  STL [R1+0x3888], R19 ;  /* 0x0038881301007387 */ /* 0x000ff00000100800 */
[----:B------:R0:W-:Y:S04]  /*857e0*/  STL [R1+0x160], R8 ;  /* 0x0001600801007387 */ /* 0x0001e80000100800 */
[----:B------:R-:W3:Y:S04]  /*857f0*/  LDL.LU R20, [R1+0xd0] ;  /* 0x0000d00001147983 */ /* 0x000ee80000300800 */
[----:B------:R-:W3:Y:S04]  /*85800*/  LDL.LU R21, [R1+0xd4] ;  /* 0x0000d40001157983 */ /* 0x000ee80000300800 */
[----:B------:R-:W4:Y:S04]  /*85810*/  LDL.LU R22, [R1+0xd8] ;  /* 0x0000d80001167983 */ /* 0x000f280000300800 */
[----:B------:R-:W4:Y:S01]  /*85820*/  LDL.LU R23, [R1+0xdc] ;  /* 0x0000dc0001177983 */ /* 0x000f220000300800 */
[----:B------:R-:W-:-:S02]  /*85830*/  IMAD.MOV.U32 R24, RZ, RZ, R28 ;  /* 0x000000ffff187224 */ /* 0x000fc400078e001c */
[----:B------:R-:W-:Y:S02]  /*85840*/  IMAD.MOV.U32 R25, RZ, RZ, R3 ;  /* 0x000000ffff197224 */ /* 0x000fe400078e0003 */
[----:B------:R-:W-:Y:S02]  /*85850*/  IMAD.MOV.U32 R16, RZ, RZ, R9 ;  /* 0x000000ffff107224 */ /* 0x000fe400078e0009 */
[----:B------:R-:W-:Y:S02]  /*85860*/  IMAD.MOV.U32 R2, RZ, RZ, R10 ;  /* 0x000000ffff027224 */ /* 0x000fe400078e000a */
[----:B------:R-:W-:Y:S01]  /*85870*/  IMAD.MOV.U32 R0, RZ, RZ, R11 ;  /* 0x000000ffff007224 */ /* 0x000fe200078e000b */
[----:B----4-:R-:W-:Y:S04]  /*85880*/  STL.64 [R1+0x3a28], R22 ;  /* 0x003a281601007387 */ /* 0x010fe80000100a00 */
[----:B---3--:R1:W-:Y:S04]  /*85890*/  STL.64 [R1+0x3a20], R20 ;  /* 0x003a201401007387 */ /* 0x0083e80000100a00 */
[----:B------:R-:W3:Y:S04]  /*858a0*/  LDL.LU R28, [R1+0x3ab8] ;  /* 0x003ab800011c7983 */ /* 0x000ee80000300800 */
[----:B------:R-:W4:Y:S04]  /*858b0*/  LDL.LU R3, [R1+0x3ab4] ;  /* 0x003ab40001037983 */ /* 0x000f280000300800 */
[----:B------:R1:W-:Y:S04]  /*858c0*/  STL.64 [R1+0x3a30], R24 ;  /* 0x003a301801007387 */ /* 0x0003e80000100a00 */
[----:B0-----:R-:W3:Y:S04]  /*858d0*/  LDL.LU R8, [R1+0xf0] ;  /* 0x0000f00001087983 */ /* 0x001ee80000300800 */
[----:B------:R-:W3:Y:S04]  /*858e0*/  LDL.LU R9, [R1+0xf4] ;  /* 0x0000f40001097983 */ /* 0x000ee80000300800 */
[----:B------:R-:W3:Y:S04]  /*858f0*/  LDL.LU R10, [R1+0xf8] ;  /* 0x0000f800010a7983 */ /* 0x000ee80000300800 */
[----:B------:R-:W3:Y:S01]  /*85900*/  LDL.LU R11, [R1+0xfc] ;  /* 0x0000fc00010b7983 */ /* 0x000ee20000300800 */
[----:B-1----:R-:W-:-:S02]  /*85910*/  IMAD.MOV.U32 R20, RZ, RZ, R29 ;  /* 0x000000ffff147224 */ /* 0x002fc400078e001d */
[----:B--2---:R-:W-:Y:S01]  /*85920*/  IMAD.MOV.U32 R21, RZ, RZ, R14 ;  /* 0x000000ffff157224 */ /* 0x004fe200078e000e */
[----:B---3--:R-:W-:Y:S04]  /*85930*/  STL.64 [R1+0x3a40], R10 ;  /* 0x003a400a01007387 */ /* 0x008fe80000100a00 */
[----:B------:R0:W-:Y:S04]  /*85940*/  STL.64 [R1+0x3a38], R8 ;  /* 0x003a380801007387 */ /* 0x0001e80000100a00 */
[----:B------:R-:W2:Y:S04]  /*85950*/  LDL.LU R29, [R1+0x3ab0] ;  /* 0x003ab000011d7983 */ /* 0x000ea80000300800 */
[----:B------:R-:W3:Y:S04]  /*85960*/  LDL.LU R14, [R1+0x3aac] ;  /* 0x003aac00010e7983 */ /* 0x000ee80000300800 */
[----:B------:R-:W-:Y:S04]  /*85970*/  STL.64 [R1+0x3a48], R20 ;  /* 0x003a481401007387 */ /* 0x000fe80000100a00 */
[----:B------:R-:W2:Y:S04]  /*85980*/  LDL.LU R24, [R1+0x100] ;  /* 0x0001000001187983 */ /* 0x000ea80000300800 */
[----:B------:R-:W2:Y:S04]  /*85990*/  LDL.LU R25, [R1+0x104] ;  /* 0x0001040001197983 */ /* 0x000ea80000300800 */
[----:B------:R-:W2:Y:S04]  /*859a0*/  LDL.LU R26, [R1+0x108] ;  /* 0x00010800011a7983 */ /* 0x000ea80000300800 */
[----:B------:R-:W2:Y:S04]  /*859b0*/  LDL.LU R27, [R1+0x10c] ;  /* 0x00010c00011b7983 */ /* 0x000ea80000300800 */
[----:B--2---:R-:W-:Y:S04]  /*859c0*/  STL.64 [R1+0x3a58], R26 ;  /* 0x003a581a01007387 */ /* 0x004fe80000100a00 */
[----:B------:R1:W-:Y:S04]  /*859d0*/  STL.64 [R1+0x3a50], R24 ;  /* 0x003a501801007387 */ /* 0x0003e80000100a00 */
[----:B0-----:R-:W2:Y:S01]  /*859e0*/  LDL.LU R8, [R1+0x20] ;  /* 0x0000200001087983 */ /* 0x001ea20000300800 */
[----:B------:R-:W-:-:S03]  /*859f0*/  IMAD.MOV.U32 R9, RZ, RZ, R28 ;  /* 0x000000ffff097224 */ /* 0x000fc600078e001c */
[----:B------:R-:W3:Y:S01]  /*85a00*/  LDL.LU R28, [R1+0x3aa8] ;  /* 0x003aa800011c7983 */ /* 0x000ee20000300800 */
[----:B-1----:R-:W-:Y:S02]  /*85a10*/  IMAD.MOV.U32 R24, RZ, RZ, R29 ;  /* 0x000000ffff187224 */ /* 0x002fe400078e001d */
[----:B----4-:R-:W-:Y:S01]  /*85a20*/  IMAD.MOV.U32 R25, RZ, RZ, R3 ;  /* 0x000000ffff197224 */ /* 0x010fe200078e0003 */
[----:B--2---:R-:W-:Y:S04]  /*85a30*/  STL.64 [R1+0x3a60], R8 ;  /* 0x003a600801007387 */ /* 0x004fe80000100a00 */
[----:B------:R-:W2:Y:S04]  /*85a40*/  LDL.LU R29, [R1+0x3aa4] ;  /* 0x003aa400011d7983 */ /* 0x000ea80000300800 */
[----:B------:R-:W4:Y:S04]  /*85a50*/  LDL.LU R3, [R1+0x3aa0] ;  /* 0x003aa00001037983 */ /* 0x000f280000300800 */
[----:B------:R3:W-:Y:S02]  /*85a60*/  STL.64 [R1+0x3a68], R24 ;  /* 0x003a681801007387 */ /* 0x0007e40000100a00 */
[----:B---3--:R-:W-:-:S02]  /*85a70*/  IMAD.MOV.U32 R24, RZ, RZ, R14 ;  /* 0x000000ffff187224 */ /* 0x008fc400078e000e */
[----:B------:R-:W3:Y:S04]  /*85a80*/  LDL.LU R14, [R1+0x3a9c] ;  /* 0x003a9c00010e7983 */ /* 0x000ee80000300800 */
[----:B------:R-:W2:Y:S04]  /*85a90*/  LDL.LU R25, [R1+0x44] ;  /* 0x0000440001197983 */ /* 0x000ea80000300800 */
[----:B--2---:R0:W-:Y:S02]  /*85aa0*/  STL.64 [R1+0x3a70], R24 ;  /* 0x003a701801007387 */ /* 0x0041e40000100a00 */
[----:B0-----:R-:W-:-:S02]  /*85ab0*/  IMAD.MOV.U32 R24, RZ, RZ, R28 ;  /* 0x000000ffff187224 */ /* 0x001fc400078e001c */
[----:B------:R-:W-:Y:S01]  /*85ac0*/  IMAD.MOV.U32 R25, RZ, RZ, R29 ;  /* 0x000000ffff197224 */ /* 0x000fe200078e001d */
[----:B------:R-:W2:Y:S04]  /*85ad0*/  LDL.LU R28, [R1+0x3a98] ;  /* 0x003a9800011c7983 */ /* 0x000ea80000300800 */
[----:B------:R-:W2:Y:S04]  /*85ae0*/  LDL.LU R29, [R1+0x3a94] ;  /* 0x003a9400011d7983 */ /* 0x000ea80000300800 */
[----:B------:R4:W-:Y:S02]  /*85af0*/  STL.64 [R1+0x3a88], R24 ;  /* 0x003a881801007387 */ /* 0x0009e40000100a00 */
[----:B----4-:R-:W-:-:S02]  /*85b00*/  IMAD.MOV.U32 R24, RZ, RZ, R3 ;  /* 0x000000ffff187224 */ /* 0x010fc400078e0003 */
[----:B------:R-:W4:Y:S04]  /*85b10*/  LDL.LU R3, [R1+0x3a90] ;  /* 0x003a900001037983 */ /* 0x000f280000300800 */
[----:B------:R-:W2:Y:S04]  /*85b20*/  LDL.LU R8, [R1+0x120] ;  /* 0x0001200001087983 */ /* 0x000ea80000300800 */
[----:B------:R-:W2:Y:S04]  /*85b30*/  LDL.LU R9, [R1+0x124] ;  /* 0x0001240001097983 */ /* 0x000ea80000300800 */
[----:B------:R-:W2:Y:S04]  /*85b40*/  LDL.LU R10, [R1+0x128] ;  /* 0x00012800010a7983 */ /* 0x000ea80000300800 */
[----:B------:R-:W2:Y:S01]  /*85b50*/  LDL.LU R11, [R1+0x12c] ;  /* 0x00012c00010b7983 */ /* 0x000ea20000300800 */
[----:B---3--:R-:W-:-:S03]  /*85b60*/  IMAD.MOV.U32 R25, RZ, RZ, R14 ;  /* 0x000000ffff197224 */ /* 0x008fc600078e000e */
        /* <DEDUP_REMOVED lines=14> */
[----:B------:R-:W-:Y:S04]  /*85c50*/  STL [R1+0x389c], R0 ;  /* 0x00389c0001007387 */ /* 0x000fe80000100800 */
[----:B------:R-:W-:Y:S04]  /*85c60*/  STL [R1+0x3898], R2 ;  /* 0x0038980201007387 */ /* 0x000fe80000100800 */
[----:B------:R0:W-:Y:S04]  /*85c70*/  STL [R1+0x3894], R16 ;  /* 0x0038941001007387 */ /* 0x0001e80000100800 */
[----:B0-----:R-:W2:Y:S04]  /*85c80*/  LDL.LU R16, [R1+0x150] ;  /* 0x0001500001107983 */ /* 0x001ea80000300800 */
[----:B------:R-:W2:Y:S04]  /*85c90*/  LDL.LU R17, [R1+0x154] ;  /* 0x0001540001117983 */ /* 0x000ea80000300800 */
[----:B------:R-:W2:Y:S04]  /*85ca0*/  LDL.LU R18, [R1+0x158] ;  /* 0x0001580001127983 */ /* 0x000ea80000300800 */
[----:B------:R-:W2:Y:S02]  /*85cb0*/  LDL.LU R19, [R1+0x15c] ;  /* 0x00015c0001137983 */ /* 0x000ea40000300800 */
[----:B--2---:R-:W-:-:S15]  /*85cc0*/  HMMA.16816.F32.BF16 R24, R4, R24, R16 ;  /* 0x000000180418723c */ /* 0x004fde0000041810 */
[----:B------:R-:W-:-:S04]  /*85cd0*/  NOP ;  /* 0x0000000000007918 */ /* 0x000fc80000000000 */
[----:B------:R-:W-:Y:S01]  /*85ce0*/  IMAD.MOV.U32 R17, RZ, RZ, R25 ;  /* 0x000000ffff117224 */ /* 0x000fe200078e0019 */
[----:B------:R0:W-:Y:S04]  /*85cf0*/  STL [R1+0x150], R24 ;  /* 0x0001501801007387 */ /* 0x0001e80000100800 */
[----:B0-----:R-:W2:Y:S01]  /*85d00*/  LDL.LU.64 R24, [R1+0x3a88] ;  /* 0x003a880001187983 */ /* 0x001ea20000300a00 */
[----:B------:R-:W-:Y:S02]  /*85d10*/  IMAD.MOV.U32 R18, RZ, RZ, R26 ;  /* 0x000000ffff127224 */ /* 0x000fe400078e001a */
[----:B------:R-:W-:-:S05]  /*85d20*/  IMAD.MOV.U32 R19, RZ, RZ, R27 ;  /* 0x000000ffff137224 */ /* 0x000fca00078e001b */
[----:B------:R-:W-:Y:S04]  /*85d30*/  STL [R1+0x38a8], R19 ;  /* 0x0038a81301007387 */ /* 0x000fe80000100800 */
[----:B------:R-:W-:Y:S04]  /*85d40*/  STL [R1+0x38a4], R18 ;  /* 0x0038a41201007387 */ /* 0x000fe80000100800 */
[----:B------:R0:W-:Y:S04]  /*85d50*/  STL [R1+0x38a0], R17 ;  /* 0x0038a01101007387 */ /* 0x0001e80000100800 */
[----:B------:R-:W3:Y:S04]  /*85d60*/  LDL.LU R16, [R1+0x130] ;  /* 0x0001300001107983 */ /* 0x000ee80000300800 */
[----:B0-----:R-:W3:Y:S04]  /*85d70*/  LDL.LU R17, [R1+0x134] ;  /* 0x0001340001117983 */ /* 0x001ee80000300800 */
[----:B------:R-:W3:Y:S04]  /*85d80*/  LDL.LU R18, [R1+0x138] ;  /* 0x0001380001127983 */ /* 0x000ee80000300800 */
[----:B------:R-:W3:Y:S01]  /*85d90*/  LDL.LU R19, [R1+0x13c] ;  /* 0x00013c0001137983 */ /* 0x000ee20000300800 */
[----:B--2---:R-:W-:Y:S03]  /*85da0*/  HMMA.16816.F32.BF16 R24, R4, R24, R8 ;  /* 0x000000180418723c */ /* 0x004fe60000041808 */
[----:B------:R-:W2:Y:S04]  /*85db0*/  LDL.LU.64 R10, [R1+0x3a80] ;  /* 0x003a8000010a7983 */ /* 0x000ea80000300a00 */
[----:B------:R-:W2:-:S12]  /*85dc0*/  LDL.LU.64 R8, [R1+0x3a78] ;  /* 0x003a780001087983 */ /* 0x000e980000300a00 */
[----:B------:R0:W-:Y:S04]  /*85dd0*/  STL.64 [R1+0x140], R24 ;  /* 0x0001401801007387 */ /* 0x0001e80000100a00 */
[----:B0-----:R-:W3:Y:S01]  /*85de0*/  LDL.LU.64 R24, [R1+0x3a70] ;  /* 0x003a700001187983 */ /* 0x001ee20000300a00 */
[----:B------:R-:W-:Y:S02]  /*85df0*/  IMAD.MOV.U32 R0, RZ, RZ, R26 ;  /* 0x000000ffff007224 */ /* 0x000fe400078e001a */
[----:B------:R-:W-:-:S05]  /*85e00*/  IMAD.MOV.U32 R2, RZ, RZ, R27 ;  /* 0x000000ffff027224 */ /* 0x000fca00078e001b */
[----:B------:R-:W-:Y:S04]  /*85e10*/  STL [R1+0x38b0], R2 ;  /* 0x0038b00201007387 */ /* 0x000fe80000100800 */
[----:B------:R-:W-:Y:S01]  /*85e20*/  STL [R1+0x38ac], R0 ;  /* 0x0038ac0001007387 */ /* 0x000fe20000100800 */
[----:B---3--:R-:W-:-:S15]  /*85e30*/  HMMA.16816.F32.BF16 R24, R4, R24, R16 ;  /* 0x000000180418723c */ /* 0x008fde0000041810 */
[----:B------:R-:W-:-:S04]  /*85e40*/  NOP ;  /* 0x0000000000007918 */ /* 0x000fc80000000000 */
[----:B------:R0:W-:Y:S04]  /*85e50*/  STL.64 [R1+0x130], R24 ;  /* 0x0001301801007387 */ /* 0x0001e80000100a00 */
[----:B0-----:R-:W2:Y:S01]  /*85e60*/  LDL.LU.64 R24, [R1+0x3a68] ;  /* 0x003a680001187983 */ /* 0x001ea20000300a00 */
[----:B------:R-:W-:Y:S02]  /*85e70*/  IMAD.MOV.U32 R18, RZ, RZ, R27 ;  /* 0x000000ffff127224 */ /* 0x000fe400078e001b */
[----:B------:R-:W-:-:S03]  /*85e80*/  IMAD.MOV.U32 R19, RZ, RZ, R26 ;  /* 0x000000ffff137224 */ /* 0x000fc600078e001a */
[----:B------:R0:W-:Y:S04]  /*85e90*/  STL [R1+0x38b8], R18 ;  /* 0x0038b81201007387 */ /* 0x0001e80000100800 */
[----:B------:R1:W-:Y:S04]  /*85ea0*/  STL [R1+0x38b4], R19 ;  /* 0x0038b41301007387 */ /* 0x0003e80000100800 */
[----:B------:R-:W3:Y:S04]  /*85eb0*/  LDL.LU R16, [R1+0x1d0] ;  /* 0x0001d00001107983 */ /* 0x000ee80000300800 */
[----:B------:R-:W3:Y:S04]  /*85ec0*/  LDL.LU R17, [R1+0x1d4] ;  /* 0x0001d40001117983 */ /* 0x000ee80000300800 */
[----:B0-----:R-:W3:Y:S04]  /*85ed0*/  LDL.LU R18, [R1+0x1d8] ;  /* 0x0001d80001127983 */ /* 0x001ee80000300800 */
[----:B-1----:R-:W3:Y:S01]  /*85ee0*/  LDL.LU R19, [R1+0x1dc] ;  /* 0x0001dc0001137983 */ /* 0x002ee20000300800 */
[----:B--2---:R-:W-:Y:S03]  /*85ef0*/  HMMA.16816.F32.BF16 R24, R4, R24, R8 ;  /* 0x000000180418723c */ /* 0x004fe60000041808 */
[----:B------:R-:W2:-:S15]  /*85f00*/  LDL.LU.64 R8, [R1+0x3a60] ;  /* 0x003a600001087983 */ /* 0x000e9e0000300a00 */
[----:B------:R-:W-:Y:S01]  /*85f10*/  NOP ;  /* 0x0000000000007918 */ /* 0x000fe20000000000 */
[----:B------:R-:W-:Y:S01]  /*85f20*/  IMAD.MOV.U32 R2, RZ, RZ, R27 ;  /* 0x000000ffff027224 */ /* 0x000fe200078e001b */
[----:B------:R-:W-:Y:S04]  /*85f30*/  STL.64 [R1+0x120], R24 ;  /* 0x0001201801007387 */ /* 0x000fe80000100a00 */
[----:B------:R0:W-:Y:S04]  /*85f40*/  STL [R1+0x128], R26 ;  /* 0x0001281a01007387 */ /* 0x0001e80000100800 */
[----:B0-----:R-:W3:Y:S04]  /*85f50*/  LDL.LU.64 R26, [R1+0x3a58] ;  /* 0x003a5800011a7983 */ /* 0x001ee80000300a00 */
[----:B------:R-:W3:Y:S04]  /*85f60*/  LDL.LU.64 R24, [R1+0x3a50] ;  /* 0x003a500001187983 */ /* 0x000ee80000300a00 */
[----:B------:R-:W-:Y:S01]  /*85f70*/  STL [R1+0x38bc], R2 ;  /* 0x0038bc0201007387 */ /* 0x000fe20000100800 */
[----:B--2---:R-:W-:Y:S03]  /*85f80*/  HMMA.16816.F32.BF16 R8, R4, R8, R20 ;  /* 0x000000080408723c */ /* 0x004fe60000041814 */
[----:B------:R-:W3:-:S15]  /*85f90*/  LDL.LU.64 R20, [R1+0x3a48] ;  /* 0x003a480001147983 */ /* 0x000ede0000300a00 */
[----:B------:R-:W-:Y:S01]  /*85fa0*/  NOP ;  /* 0x0000000000007918 */ /* 0x000fe20000000000 */
        /* <DEDUP_REMOVED lines=18> */
[----:B--2---:R-:W-:-:S15]  /*860d0*/  HMMA.16816.F32.BF16 R12, R4, R24, R12 ;  /* 0x00000018040c723c */ /* 0x004fde000004180c */
[----:B------:R-:W-:-:S04]  /*860e0*/  NOP ;  /* 0x0000000000007918 */ /* 0x000fc80000000000 */
[----:B------:R-:W-:Y:S04]  /*860f0*/  STL.64 [R1+0xe0], R12 ;  /* 0x0000e00c01007387 */ /* 0x000fe80000100a00 */
[----:B------:R0:W-:Y:S02]  /*86100*/  STL [R1+0xe8], R14 ;  /* 0x0000e80e01007387 */ /* 0x0001e40000100800 */
[----:B0-----:R-:W-:Y:S02]  /*86110*/  IMAD.MOV.U32 R14, RZ, RZ, R15 ;  /* 0x000000ffff0e7224 */ /* 0x001fe400078e000f */
[----:B------:R-:W2:Y:S04]  /*86120*/  LDL.LU R15, [R1+0x39f8] ;  /* 0x0039f800010f7983 */ /* 0x000ea80000300800 */
[----:B------:R-:W3:Y:S04]  /*86130*/  LDL.LU.64 R12, [R1+0x39f0] ;  /* 0x0039f000010c7983 */ /* 0x000ee80000300a00 */
[----:B------:R0:W-:Y:S04]  /*86140*/  STL.64 [R1+0x39c0], R26 ;  /* 0x0039c01a01007387 */ /* 0x0001e80000100a00 */
[----:B0-----:R-:W2:Y:S01]  /*86150*/  LDL.LU.64 R26, [R1+0xb8] ;  /* 0x0000b800011a7983 */ /* 0x001ea20000300a00 */
[C---:B---3--:R-:W-:Y:S08]  /*86160*/  HMMA.16816.F32.BF16 R20, R4.reuse, R12, R20 ;  /* 0x0000000c0414723c */ /* 0x048ff00000041814 */
[----:B------:R-:W-:Y:S01]  /*86170*/  HMMA.16816.F32.BF16 R4, R4, R8, R16 ;  /* 0x000000080404723c */ /* 0x000fe20000041810 */
[----:B----4-:R-:W-:Y:S01]  /*86180*/  IMAD.MOV.U32 R18, RZ, RZ, R3 ;  /* 0x000000ffff127224 */ /* 0x010fe200078e0003 */
[----:B--2---:R0:W-:Y:S04]  /*86190*/  STL.64 [R1+0x39d0], R26 ;  /* 0x0039d01a01007387 */ /* 0x0041e80000100a00 */
[----:B0-----:R-:W2:Y:S05]  /*861a0*/  LDL.LU.64 R26, [R1+0xc8] ;  /* 0x0000c800011a7983 */ /* 0x001eaa0000300a00 */
[----:B------:R-:W-:Y:S04]  /*861b0*/  STL.64 [R1+0xd0], R20 ;  /* 0x0000d01401007387 */ /* 0x000fe80000100a00 */
[----:B------:R0:W-:Y:S04]  /*861c0*/  STL.64 [R1+0xd8], R22 ;  /* 0x0000d81601007387 */ /* 0x0001e80000100a00 */
[----:B0-----:R-:W2:Y:S04]  /*861d0*/  LDL.LU.64 R22, [R1+0x39e8] ;  /* 0x0039e80001167983 */ /* 0x001ea80000300a00 */
[----:B------:R-:W2:Y:S04]  /*861e0*/  LDL.LU.64 R20, [R1+0x39e0] ;  /* 0x0039e00001147983 */ /* 0x000ea80000300a00 */
[----:B------:R-:W3:Y:S04]  /*861f0*/  LDL.LU R16, [R1+0x2a0] ;  /* 0x0002a00001107983 */ /* 0x000ee80000300800 */
[----:B------:R-:W3:Y:S04]  /*86200*/  LDL.LU R17, [R1+0x2a4] ;  /* 0x0002a40001117983 */ /* 0x000ee80000300800 */
[----:B------:R-:W4:Y:S04]  /*86210*/  LDL.LU R3, [R1+0x39d8] ;  /* 0x0039d80001037983 */ /* 0x000f280000300800 */
[----:B------:R-:W3:Y:S04]  /*86220*/  LDL.LU R19, [R1+0x2ac] ;  /* 0x0002ac0001137983 */ /* 0x000ee80000300800 */
[----:B------:R-:W-:Y:S04]  /*86230*/  STL.64 [R1+0x3718], R6 ;  /* 0x0037180601007387 */ /* 0x000fe80000100a00 */
[----:B------:R0:W-:Y:S04]  /*86240*/  STL.64 [R1+0x3710], R4 ;  /* 0x0037100401007387 */ /* 0x0001e80000100a00 */
[----:B0-----:R-:W2:Y:S04]  /*86250*/  LDL.LU R4, [R1+0x2c0] ;  /* 0x0002c00001047983 */ /* 0x001ea80000300800 */
[----:B------:R-:W2:Y:S04]  /*86260*/  LDL.LU R5, [R1+0x2c4] ;  /* 0x0002c40001057983 */ /* 0x000ea80000300800 */
[----:B------:R-:W2:Y:S01]  /*86270*/  LDL.LU R6, [R1+0x2c8] ;  /* 0x0002c80001067983 */ /* 0x000ea20000300800 */
[----:B----4-:R-:W-:-:S07]  /*86280*/  IMAD.MOV.U32 R7, RZ, RZ, R3 ;  /* 0x000000ffff077224 */ /* 0x010fce00078e0003 */
[----:B--2---:R-:W-:Y:S01]  /*86290*/  HMMA.16816.F32.BF16 R4, R20, R26, R4 ;  /* 0x0000001a1404723c */ /* 0x004fe20000041804 */
[----:B------:R-:W-:Y:S02]  /*862a0*/  IMAD.MOV.U32 R9, RZ, RZ, R26 ;  /* 0x000000ffff097224 */ /* 0x000fe400078e001a */
[----:B------:R-:W-:Y:S02]  /*862b0*/  IMAD.MOV.U32 R8, RZ, RZ, R27 ;  /* 0x000000ffff087224 */ /* 0x000fe400078e001b */
[----:B------:R-:W2:-:S14]  /*862c0*/  LDL.LU.64 R26, [R1+0x39d0] ;  /* 0x0039d000011a7983 */ /* 0x000e9c0000300a00 */
[----:B------:R0:W-:Y:S04]  /*862d0*/  STL.64 [R1+0x770], R4 ;  /* 0x0007700401007387 */ /* 0x0001e80000100a00 */
[----:B------:R1:W-:Y:S01]  /*862e0*/  STL.64 [R1+0x778], R6 ;  /* 0x0007780601007387 */ /* 0x0003e20000100a00 */
[----:B------:R-:W-:-:S03]  /*862f0*/  IMAD.MOV.U32 R3, RZ, RZ, R4 ;  /* 0x000000ffff037224 */ /* 0x000fc600078e0004 */
[----:B0-----:R-:W4:Y:S04]  /*86300*/  LDL.LU R4, [R1+0x280] ;  /* 0x0002800001047983 */ /* 0x001f280000300800 */
[----:B------:R-:W4:Y:S01]  /*86310*/  LDL.LU R5, [R1+0x284] ;  /* 0x0002840001057983 */ /* 0x000f220000300800 */
[----:B------:R-:W-:Y:S02]  /*86320*/  IMAD.MOV.U32 R12, RZ, RZ, R7 ;  /* 0x000000ffff0c7224 */ /* 0x000fe400078e0007 */
[----:B-1----:R-:W-:Y:S02]  /*86330*/  IMAD.MOV.U32 R6, RZ, RZ, R10 ;  /* 0x000000ffff067224 */ /* 0x002fe400078e000a */
[----:B------:R-:W-:Y:S01]  /*86340*/  IMAD.MOV.U32 R7, RZ, RZ, R11 ;  /* 0x000000ffff077224 */ /* 0x000fe200078e000b */
[----:B------:R-:W2:Y:S04]  /*86350*/  LDL.LU R10, [R1+0x39cc] ;  /* 0x0039cc00010a7983 */ /* 0x000ea80000300800 */
[----:B------:R-:W2:Y:S04]  /*86360*/  LDL.LU R11, [R1+0x39c8] ;  /* 0x0039c800010b7983 */ /* 0x000ea80000300800 */
[----:B------:R0:W-:Y:S04]  /*86370*/  STL.64 [R1+0x39a0], R6 ;  /* 0x0039a00601007387 */ /* 0x0001e80000100a00 */
[----:B----4-:R1:W-:Y:S04]  /*86380*/  STL.64 [R1+0x3998], R4 ;  /* 0x0039980401007387 */ /* 0x0103e80000100a00 */
[----:B0-----:R-:W4:Y:S04]  /*86390*/  LDL.LU.64 R6, [R1+0x98] ;  /* 0x0000980001067983 */ /* 0x001f280000300a00 */
[----:B----4-:R0:W-:Y:S04]  /*863a0*/  STL.64 [R1+0x39b0], R6 ;  /* 0x0039b00601007387 */ /* 0x0101e80000100a00 */
[----:B-1----:R-:W4:Y:S04]  /*863b0*/  LDL.LU R4, [R1+0x2b0] ;  /* 0x0002b00001047983 */ /* 0x002f280000300800 */
[----:B------:R-:W4:Y:S04]  /*863c0*/  LDL.LU R5, [R1+0x2b4] ;  /* 0x0002b40001057983 */ /* 0x000f280000300800 */
[----:B0-----:R-:W4:Y:S04]  /*863d0*/  LDL.LU R6, [R1+0x2b8] ;  /* 0x0002b80001067983 */ /* 0x001f280000300800 */
[----:B------:R-:W4:Y:S04]  /*863e0*/  LDL.LU R7, [R1+0x2bc] ;  /* 0x0002bc0001077983 */ /* 0x000f280000300800 */
[----:B------:R-:W-:Y:S04]  /*863f0*/  STL [R1+0x38c4], R8 ;  /* 0x0038c40801007387 */ /* 0x000fe80000100800 */
[----:B------:R-:W-:Y:S04]  /*86400*/  STL [R1+0x38c0], R9 ;  /* 0x0038c00901007387 */ /* 0x000fe80000100800 */
[----:B--2---:R0:W-:Y:S04]  /*86410*/  STL.64 [R1+0x3980], R10 ;  /* 0x0039800a01007387 */ /* 0x0041e80000100a00 */
[----:B0-----:R-:W2:Y:S04]  /*86420*/  LDL.LU.64 R10, [R1+0x88] ;  /* 0x00008800010a7983 */ /* 0x001ea80000300a00 */
[----:B--2---:R0:W-:Y:S04]  /*86430*/  STL.64 [R1+0x39b8], R10 ;  /* 0x0039b80a01007387 */ /* 0x0041e80000100a00 */
[----:B0-----:R-:W3:Y:S01]  /*86440*/  LDL.LU.64 R10, [R1+0xa8] ;  /* 0x0000a800010a7983 */ /* 0x001ee20000300a00 */
[----:B----4-:R-:W-:Y:S03]  /*86450*/  HMMA.16816.F32.BF16 R4, R20, R26, R4 ;  /* 0x0000001a1404723c */ /* 0x010fe60000041804 */
[----:B------:R0:W-:Y:S04]  /*86460*/  STL [R1+0x32c4], R3 ;  /* 0x0032c40301007387 */ /* 0x0001e80000100800 */
[----:B------:R1:W-:Y:S01]  /*86470*/  STL [R1+0x32c0], R12 ;  /* 0x0032c00c01007387 */ /* 0x0003e20000100800 */
[----:B0-----:R-:W-:-:S02]  /*86480*/  IMAD.MOV.U32 R3, RZ, RZ, R27 ;  /* 0x000000ffff037224 */ /* 0x001fc400078e001b */
[----:B-1----:R-:W-:Y:S02]  /*86490*/  IMAD.MOV.U32 R12, RZ, RZ, R26 ;  /* 0x000000ffff0c7224 */ /* 0x002fe400078e001a */
[----:B------:R-:W2:Y:S07]  /*864a0*/  LDL.LU.64 R26, [R1+0x39c0] ;  /* 0x0039c000011a7983 */ /* 0x000eae0000300a00 */
[----:B------:R-:W-:Y:S04]  /*864b0*/  STL.64 [R1+0x760], R4 ;  /* 0x0007600401007387 */ /* 0x000fe80000100a00 */
[----:B------:R3:W-:Y:S01]  /*864c0*/  STL.64 [R1+0x768], R6 ;  /* 0x0007680601007387 */ /* 0x0007e20000100a00 */
[----:B------:R-:W-:-:S03]  /*864d0*/  IMAD.MOV.U32 R24, RZ, RZ, R4 ;  /* 0x000000ffff187224 */ /* 0x000fc600078e0004 */
[----:B------:R-:W-:Y:S04]  /*864e0*/  STL [R1+0x38cc], R3 ;  /* 0x0038cc0301007387 */ /* 0x000fe80000100800 */
[----:B------:R-:W-:Y:S04]  /*864f0*/  STL [R1+0x38c8], R12 ;  /* 0x0038c80c01007387 */ /* 0x000fe80000100800 */
[----:B------:R0:W-:Y:S01]  /*86500*/  STL [R1+0x32c8], R24 ;  /* 0x0032c81801007387 */ /* 0x0001e20000100800 */
[----:B---3--:R-:W-:Y:S01]  /*86510*/  HMMA.16816.F32.BF16 R4, R20, R10, R16 ;  /* 0x0000000a1404723c */ /* 0x008fe20000041810 */
[----:B------:R-:W-:-:S02]  /*86520*/  IMAD.MOV.U32 R16, RZ, RZ, R10 ;  /* 0x000000ffff107224 */ /* 0x000fc400078e000a */
[----:B0-----:R-:W-:Y:S02]  /*86530*/  IMAD.MOV.U32 R24, RZ, RZ, R11 ;  /* 0x000000ffff187224 */ /* 0x001fe400078e000b */
[----:B------:R-:W3:-:S14]  /*86540*/  LDL.LU.64 R10, [R1+0x39b8] ;  /* 0x0039b800010a7983 */ /* 0x000edc0000300a00 */
[----:B------:R-:W-:Y:S01]  /*86550*/  STL.64 [R1+0x750], R4 ;  /* 0x0007500401007387 */ /* 0x000fe20000100a00 */
[----:B------:R-:W-:-:S03]  /*86560*/  IMAD.MOV.U32 R13, RZ, RZ, R7 ;  /* 0x000000ffff0d7224 */ /* 0x000fc600078e0007 */
[----:B------:R0:W-:Y:S04]  /*86570*/  STL.64 [R1+0x758], R6 ;  /* 0x0007580601007387 */ /* 0x0001e80000100a00 */
[----:B0-----:R-:W4:Y:S04]  /*86580*/  LDL.LU.64 R6, [R1+0x39b0] ;  /* 0x0039b00001067983 */ /* 0x001f280000300a00 */
[----:B------:R-:W-:Y:S04]  /*86590*/  STL [R1+0x38d4], R24 ;  /* 0x0038d41801007387 */ /* 0x000fe80000100800 */
[----:B------:R0:W-:Y:S01]  /*865a0*/  STL [R1+0x38d0], R16 ;  /* 0x0038d01001007387 */ /* 0x0001e20000100800 */
[----:B------:R-:W-:-:S02]  /*865b0*/  IMAD.MOV.U32 R25, RZ, RZ, R4 ;  /* 0x000000ffff197224 */ /* 0x000fc400078e0004 */
[----:B--2---:R-:W-:Y:S02]  /*865c0*/  IMAD.MOV.U32 R17, RZ, RZ, R27 ;  /* 0x000000ffff117224 */ /* 0x004fe400078e001b */
[----:B------:R-:W-:Y:S02]  /*865d0*/  IMAD.MOV.U32 R18, RZ, RZ, R29 ;  /* 0x000000ffff127224 */ /* 0x000fe400078e001d */
[----:B------:R-:W-:Y:S02]  /*865e0*/  IMAD.MOV.U32 R19, RZ, RZ, R28 ;  /* 0x000000ffff137224 */ /* 0x000fe400078e001c */
[----:B0-----:R-:W-:Y:S02]  /*865f0*/  IMAD.MOV.U32 R16, RZ, RZ, R26 ;  /* 0x000000ffff107224 */ /* 0x001fe400078e001a */
[----:B------:R-:W2:Y:S04]  /*86600*/  LDL.LU R26, [R1+0x39ac] ;  /* 0x0039ac00011a7983 */ /* 0x000ea80000300800 */
[----:B------:R-:W2:Y:S04]  /*86610*/  LDL.LU R27, [R1+0x39a8] ;  /* 0x0039a800011b7983 */ /* 0x000ea80000300800 */
[----:B------:R0:W-:Y:S04]  /*86620*/  STL [R1+0x32d0], R25 ;  /* 0x0032d01901007387 */ /* 0x0001e80000100800 */
[----:B------:R1:W-:Y:S01]  /*86630*/  STL [R1+0x32cc], R13 ;  /* 0x0032cc0d01007387 */ /* 0x0003e20000100800 */
[----:B----4-:R-:W-:Y:S01]  /*86640*/  HMMA.16816.F32.BF16 R16, R20, R6, R16 ;  /* 0x000000061410723c */ /* 0x010fe20000041810 */
[----:B0-----:R-:W-:-:S02]  /*86650*/  IMAD.MOV.U32 R25, RZ, RZ, R6 ;  /* 0x000000ffff197224 */ /* 0x001fc400078e0006 */
[----:B-1----:R-:W-:Y:S02]  /*86660*/  IMAD.MOV.U32 R13, RZ, RZ, R7 ;  /* 0x000000ffff0d7224 */ /* 0x002fe400078e0007 */
[----:B------:R-:W4:Y:S04]  /*86670*/  LDL.LU.64 R6, [R1+0x39a0] ;  /* 0x0039a00001067983 */ /* 0x000f280000300a00 */
[----:B------:R-:W4:Y:S10]  /*86680*/  LDL.LU.64 R4, [R1+0x3998] ;  /* 0x0039980001047983 */ /* 0x000f340000300a00 */
[----:B------:R3:W-:Y:S04]  /*86690*/  STL.64 [R1+0x740], R16 ;  /* 0x0007401001007387 */ /* 0x0007e80000100a00 */
[----:B------:R-:W-:Y:S01]  /*866a0*/  STL.64 [R1+0x748], R18 ;  /* 0x0007481201007387 */ /* 0x000fe20000100a00 */
[----:B------:R-:W-:-:S03]  /*866b0*/  IMAD.MOV.U32 R28, RZ, RZ, R16 ;  /* 0x000000ffff1c7224 */ /* 0x000fc600078e0010 */
[----:B------:R-:W-:Y:S04]  /*866c0*/  STL [R1+0x38dc], R13 ;  /* 0x0038dc0d01007387 */ /* 0x000fe80000100800 */
[----:B------:R-:W-:Y:S04]  /*866d0*/  STL.64 [R1+0x3968], R14 ;  /* 0x0039680e01007387 */ /* 0x000fe80000100a00 */
[----:B------:R-:W-:Y:S04]  /*866e0*/  STL [R1+0x38d8], R25 ;  /* 0x0038d81901007387 */ /* 0x000fe80000100800 */
[----:B--2---:R-:W-:Y:S04]  /*866f0*/  STL.64 [R1+0x3940], R26 ;  /* 0x0039401a01007387 */ /* 0x004fe80000100a00 */
[----:B------:R0:W-:Y:S01]  /*86700*/  STL [R1+0x32d4], R28 ;  /* 0x0032d41c01007387 */ /* 0x0001e20000100800 */
[----:B---3--:R-:W-:-:S02]  /*86710*/  IMAD.MOV.U32 R17, RZ, RZ, R10 ;  /* 0x000000ffff117224 */ /* 0x008fc400078e000a */
[----:B0-----:R-:W-:Y:S01]  /*86720*/  IMAD.MOV.U32 R28, RZ, RZ, R11 ;  /* 0x000000ffff1c7224 */ /* 0x001fe200078e000b */
[----:B----4-:R-:W-:-:S15]  /*86730*/  HMMA.16816.F32.BF16 R4, R20, R10, R4 ;  /* 0x0000000a1404723c */ /* 0x010fde0000041804 */
[----:B------:R-:W-:-:S04]  /*86740*/  NOP ;  /* 0x0000000000007918 */ /* 0x000fc80000000000 */
[----:B------:R0:W-:Y:S04]  /*86750*/  STL.64 [R1+0x730], R4 ;  /* 0x0007300401007387 */ /* 0x0001e80000100a00 */
[----:B------:R1:W-:Y:S01]  /*86760*/  STL.64 [R1+0x738], R6 ;  /* 0x0007380601007387 */ /* 0x0003e20000100a00 */
[----:B------:R-:W-:-:S03]  /*86770*/  IMAD.MOV.U32 R29, RZ, RZ, R4 ;  /* 0x000000ffff1d7224 */ /* 0x000fc600078e0004 */
[----:B------:R-:W2:Y:S04]  /*86780*/  LDL.LU.64 R26, [R1+0x78] ;  /* 0x00007800011a7983 */ /* 0x000ea80000300a00 */
[----:B0-----:R-:W3:Y:S04]  /*86790*/  LDL.LU R4, [R1+0x1f0] ;  /* 0x0001f00001047983 */ /* 0x001ee80000300800 */
[----:B------:R-:W3:Y:S04]  /*867a0*/  LDL.LU R5, [R1+0x1f4] ;  /* 0x0001f40001057983 */ /* 0x000ee80000300800 */
[----:B-1----:R-:W4:Y:S04]  /*867b0*/  LDL.LU R6, [R1+0x1f8] ;  /* 0x0001f80001067983 */ /* 0x002f280000300800 */
        /* <DEDUP_REMOVED lines=12> */
[----:B------:R0:W-:Y:S04]  /*86880*/  STL.64 [R1+0x3978], R14 ;  /* 0x0039780e01007387 */ /* 0x0001e80000100a00 */
[----:B------:R-:W-:Y:S04]  /*86890*/  STL.64 [R1+0x3970], R12 ;  /* 0x0039700c01007387 */ /* 0x000fe80000100a00 */
[----:B0-----:R-:W2:Y:S04]  /*868a0*/  LDL.LU.64 R14, [R1+0x58] ;  /* 0x00005800010e7983 */ /* 0x001ea80000300a00 */
[----:B----4-:R0:W-:Y:S04]  /*868b0*/  STL.64 [R1+0x3910], R6 ;  /* 0x0039100601007387 */ /* 0x0101e80000100a00 */
[----:B---3--:R-:W-:Y:S04]  /*868c0*/  STL.64 [R1+0x3908], R4 ;  /* 0x0039080401007387 */ /* 0x008fe80000100a00 */
[----:B0-----:R-:W3:Y:S04]  /*868d0*/  LDL.LU.64 R6, [R1+0x8] ;  /* 0x0000080001067983 */ /* 0x001ee80000300a00 */
[----:B---3--:R0:W-:Y:S04]  /*868e0*/  STL.64 [R1+0x3928], R6 ;  /* 0x0039280601007387 */ /* 0x0081e80000100a00 */
[----:B0-----:R-:W3:Y:S04]  /*868f0*/  LDL.LU.64 R6, [R1+0x18] ;  /* 0x0000180001067983 */ /* 0x001ee80000300a00 */
[----:B---3--:R0:W-:Y:S04]  /*86900*/  STL.64 [R1+0x3938], R6 ;  /* 0x0039380601007387 */ /* 0x0081e80000100a00 */
[----:B------:R-:W3:Y:S04]  /*86910*/  LDL.LU R4, [R1+0x270] ;  /* 0x0002700001047983 */ /* 0x000ee80000300800 */
[----:B------:R-:W3:Y:S04]  /*86920*/  LDL.LU R5, [R1+0x274] ;  /* 0x0002740001057983 */ /* 0x000ee80000300800 */
[----:B0-----:R-:W3:Y:S04]  /*86930*/  LDL.LU R6, [R1+0x278] ;  /* 0x0002780001067983 */ /* 0x001ee80000300800 */
[----:B------:R-:W3:Y:S04]  /*86940*/  LDL.LU R7, [R1+0x27c] ;  /* 0x00027c0001077983 */ /* 0x000ee80000300800 */
[----:B------:R-:W-:Y:S04]  /*86950*/  STL [R1+0x38f8], R28 ;  /* 0x0038f81c01007387 */ /* 0x000fe80000100800 */
[----:B------:R0:W-:Y:S04]  /*86960*/  STL [R1+0x38e0], R17 ;  /* 0x0038e01101007387 */ /* 0x0001e80000100800 */
[----:B------:R-:W2:Y:S01]  /*86970*/  LDL.LU R16, [R1+0x260] ;  /* 0x0002600001107983 */ /* 0x000ea20000300800 */
[----:B------:R-:W-:-:S03]  /*86980*/  IMAD.MOV.U32 R0, RZ, RZ, R26 ;  /* 0x000000ffff007224 */ /* 0x000fc600078e001a */
[----:B0-----:R-:W2:Y:S04]  /*86990*/  LDL.LU R17, [R1+0x264] ;  /* 0x0002640001117983 */ /* 0x001ea80000300800 */
[----:B------:R-:W2:Y:S04]  /*869a0*/  LDL.LU R18, [R1+0x268] ;  /* 0x0002680001127983 */ /* 0x000ea80000300800 */
[----:B------:R-:W2:Y:S04]  /*869b0*/  LDL.LU R19, [R1+0x26c] ;  /* 0x00026c0001137983 */ /* 0x000ea80000300800 */
[----:B------:R0:W-:Y:S02]  /*869c0*/  STL [R1+0x32d8], R29 ;  /* 0x0032d81d01007387 */ /* 0x0001e40000100800 */
[----:B0-----:R-:W-:Y:S01]  /*869d0*/  IMAD.MOV.U32 R29, RZ, RZ, R27 ;  /* 0x000000ffff1d7224 */ /* 0x001fe200078e001b */
[----:B---3--:R-:W-:-:S15]  /*869e0*/  HMMA.16816.F32.BF16 R4, R20, R26, R4 ;  /* 0x0000001a1404723c */ /* 0x008fde0000041804 */
        /* <DEDUP_REMOVED lines=8> */
[----:B---3--:R-:W-:Y:S04]  /*86a70*/  STL.64 [R1+0x3948], R24 ;  /* 0x0039481801007387 */ /* 0x008fe80000100a00 */
[----:B0-----:R-:W3:Y:S01]  /*86a80*/  LDL.LU.64 R26, [R1+0x38] ;  /* 0x00003800011a7983 */ /* 0x001ee20000300a00 */
[----:B--2---:R-:W-:Y:S03]  /*86a90*/  HMMA.16816.F32.BF16 R16, R20, R10, R16 ;  /* 0x0000000a1410723c */ /* 0x004fe60000041810 */
[----:B---3--:R0:W-:Y:S04]  /*86aa0*/  STL.64 [R1+0x3960], R26 ;  /* 0x0039601a01007387 */ /* 0x0081e80000100a00 */
[----:B0-----:R-:W2:Y:S04]  /*86ab0*/  LDL.LU.64 R26, [R1+0x48] ;  /* 0x00004800011a7983 */ /* 0x001ea80000300a00 */
[----:B------:R-:W3:Y:S04]  /*86ac0*/  LDL.LU.64 R6, [R1+0x28] ;  /* 0x0000280001067983 */ /* 0x000ee80000300a00 */
[----:B---3--:R0:W-:Y:S04]  /*86ad0*/  STL.64 [R1+0x3958], R6 ;  /* 0x0039580601007387 */ /* 0x0081e80000100a00 */
[----:B------:R-:W3:Y:S04]  /*86ae0*/  LDL.LU R4, [R1+0x230] ;  /* 0x0002300001047983 */ /* 0x000ee80000300800 */
[----:B------:R-:W3:Y:S04]  /*86af0*/  LDL.LU R5, [R1+0x234] ;  /* 0x0002340001057983 */ /* 0x000ee80000300800 */
[----:B0-----:R-:W3:Y:S04]  /*86b00*/  LDL.LU R6, [R1+0x238] ;  /* 0x0002380001067983 */ /* 0x001ee80000300800 */
[----:B------:R-:W3:Y:S04]  /*86b10*/  LDL.LU R7, [R1+0x23c] ;  /* 0x00023c0001077983 */ /* 0x000ee80000300800 */
[----:B------:R-:W-:Y:S04]  /*86b20*/  STL.64 [R1+0x710], R16 ;  /* 0x0007101001007387 */ /* 0x000fe80000100a00 */
[----:B------:R0:W-:Y:S02]  /*86b30*/  STL.64 [R1+0x718], R18 ;  /* 0x0007181201007387 */ /* 0x0001e40000100a00 */
[----:B0-----:R-:W-:-:S02]  /*86b40*/  IMAD.MOV.U32 R18, RZ, RZ, R10 ;  /* 0x000000ffff127224 */ /* 0x001fc400078e000a */
[----:B------:R-:W-:Y:S02]  /*86b50*/  IMAD.MOV.U32 R19, RZ, RZ, R11 ;  /* 0x000000ffff137224 */ /* 0x000fe400078e000b */
[----:B------:R-:W4:Y:S04]  /*86b60*/  LDL.LU.64 R10, [R1+0x3990] ;  /* 0x00399000010a7983 */ /* 0x000f280000300a00 */
[----:B------:R-:W4:Y:S01]  /*86b70*/  LDL.LU.64 R8, [R1+0x3988] ;  /* 0x0039880001087983 */ /* 0x000f220000300a00 */
[----:B------:R-:W-:Y:S01]  /*86b80*/  IMAD.MOV.U32 R2, RZ, RZ, R15 ;  /* 0x000000ffff027224 */ /* 0x000fe200078e000f */
[----:B----4-:R-:W-:-:S15]  /*86b90*/  HMMA.16816.F32.BF16 R8, R20, R14, R8 ;  /* 0x0000000e1408723c */ /* 0x010fde0000041808 */
[----:B------:R-:W-:-:S04]  /*86ba0*/  NOP ;  /* 0x0000000000007918 */ /* 0x000fc80000000000 */
[----:B------:R0:W-:Y:S04]  /*86bb0*/  STL.64 [R1+0x780], R8 ;  /* 0x0007800801007387 */ /* 0x0001e80000100a00 */
[----:B------:R1:W-:Y:S01]  /*86bc0*/  STL.64 [R1+0x788], R10 ;  /* 0x0007880a01007387 */ /* 0x0003e20000100a00 */
[----:B0-----:R-:W-:-:S03]  /*86bd0*/  IMAD.MOV.U32 R9, RZ, RZ, R14 ;  /* 0x000000ffff097224 */ /* 0x001fc600078e000e */
[----:B-1----:R-:W4:Y:S04]  /*86be0*/  LDL.LU.64 R10, [R1+0x3980] ;  /* 0x00398000010a7983 */ /* 0x002f280000300a00 */
[----:B------:R-:W2:Y:S04]  /*86bf0*/  LDL.LU.64 R14, [R1+0x3978] ;  /* 0x00397800010e7983 */ /* 0x000ea80000300a00 */
[----:B------:R-:W2:Y:S02]  /*86c00*/  LDL.LU.64 R12, [R1+0x3970] ;  /* 0x00397000010c7983 */ /* 0x000ea40000300a00 */
[----:B--2---:R-:W-:-:S15]  /*86c10*/  HMMA.16816.F32.BF16 R12, R20, R26, R12 ;  /* 0x0000001a140c723c */ /* 0x004fde000004180c */
[----:B------:R-:W-:-:S04]  /*86c20*/  NOP ;  /* 0x0000000000007918 */ /* 0x000fc80000000000 */
[----:B------:R-:W-:Y:S04]  /*86c30*/  STL.64 [R1+0x6d0], R12 ;  /* 0x0006d00c01007387 */ /* 0x000fe80000100a00 */
[----:B------:R0:W-:Y:S04]  /*86c40*/  STL.64 [R1+0x6d8], R14 ;  /* 0x0006d80e01007387 */ /* 0x0001e80000100a00 */
[----:B0-----:R-:W2:Y:S01]  /*86c50*/  LDL.LU.64 R14, [R1+0x3968] ;  /* 0x00396800010e7983 */ /* 0x001ea20000300a00 */
[----:B------:R-:W-:Y:S02]  /*86c60*/  IMAD.MOV.U32 R12, RZ, RZ, R26 ;  /* 0x000000ffff0c7224 */ /* 0x000fe400078e001a */
[----:B------:R-:W-:-:S02]  /*86c70*/  IMAD.MOV.U32 R8, RZ, RZ, R27 ;  /* 0x000000ffff087224 */ /* 0x000fc400078e001b */
[----:B------:R-:W3:Y:S04]  /*86c80*/  LDL.LU.64 R26, [R1+0x3960] ;  /* 0x00396000011a7983 */ /* 0x000ee80000300a00 */
[----:B--2---:R-:W-:Y:S04]  /*86c90*/  STL [R1+0x3934], R14 ;  /* 0x0039340e01007387 */ /* 0x004fe80000100800 */
[----:B------:R0:W-:Y:S04]  /*86ca0*/  STL [R1+0x3930], R12 ;  /* 0x0039300c01007387 */ /* 0x0001e80000100800 */
[----:B0-----:R-:W2:Y:S04]  /*86cb0*/  LDL.LU R12, [R1+0x210] ;  /* 0x00021000010c7983 */ /* 0x001ea80000300800 */
[----:B------:R-:W2:Y:S04]  /*86cc0*/  LDL.LU R13, [R1+0x214] ;  /* 0x00021400010d7983 */ /* 0x000ea80000300800 */
[----:B------:R-:W2:Y:S04]  /*86cd0*/  LDL.LU R14, [R1+0x218] ;  /* 0x00021800010e7983 */ /* 0x000ea80000300800 */
[----:B----4-:R-:W-:Y:S04]  /*86ce0*/  STL.64 [R1+0x38f0], R10 ;  /* 0x0038f00a01007387 */ /* 0x010fe80000100a00 */
[----:B------:R0:W-:Y:S04]  /*86cf0*/  STL.64 [R1+0x38e8], R8 ;  /* 0x0038e80801007387 */ /* 0x0001e80000100a00 */
[----:B0-----:R-:W4:Y:S04]  /*86d00*/  LDL.LU R8, [R1+0x1e0] ;  /* 0x0001e00001087983 */ /* 0x001f280000300800 */
[----:B------:R-:W4:Y:S04]  /*86d10*/  LDL.LU R9, [R1+0x1e4] ;  /* 0x0001e40001097983 */ /* 0x000f280000300800 */
[----:B------:R-:W2:Y:S04]  /*86d20*/  LDL.LU R10, [R1+0x1e8] ;  /* 0x0001e800010a7983 */ /* 0x000ea80000300800 */
[----:B------:R-:W2:Y:S01]  /*86d30*/  LDL.LU R11, [R1+0x1ec] ;  /* 0x0001ec00010b7983 */ /* 0x000ea20000300800 */
[----:B---3--:R-:W-:Y:S01]  /*86d40*/  HMMA.16816.F32.BF16 R4, R20, R26, R4 ;  /* 0x0000001a1404723c */ /* 0x008fe20000041804 */
[----:B------:R-:W-:-:S02]  /*86d50*/  IMAD.MOV.U32 R16, RZ, RZ, R26 ;  /* 0x000000ffff107224 */ /* 0x000fc400078e001a */
[----:B------:R-:W-:Y:S01]  /*86d60*/  IMAD.MOV.U32 R3, RZ, RZ, R27 ;  /* 0x000000ffff037224 */ /* 0x000fe200078e001b */
[----:B--2---:R-:W-:Y:S04]  /*86d70*/  STL.64 [R1+0x3920], R10 ;  /* 0x0039200a01007387 */ /* 0x004fe80000100a00 */
[----:B----4-:R0:W-:Y:S04]  /*86d80*/  STL.64 [R1+0x3918], R8 ;  /* 0x0039180801007387 */ /* 0x0101e80000100a00 */
        /* <DEDUP_REMOVED lines=8> */
[----:B------:R-:W3:Y:S02]  /*86e10*/  LDL.LU.64 R24, [R1+0x3948] ;  /* 0x0039480001187983 */ /* 0x000ee40000300a00 */
[----:B---3--:R-:W-:-:S15]  /*86e20*/  HMMA.16816.F32.BF16 R24, R20, R6, R24 ;  /* 0x000000061418723c */ /* 0x008fde0000041818 */
[----:B------:R-:W-:-:S04]  /*86e30*/  NOP ;  /* 0x0000000000007918 */ /* 0x000fc80000000000 */
[----:B------:R0:W-:Y:S04]  /*86e40*/  STL.64 [R1+0x6b0], R24 ;  /* 0x0006b01801007387 */ /* 0x0001e80000100a00 */
[----:B------:R1:W-:Y:S01]  /*86e50*/  STL.64 [R1+0x6b8], R26 ;  /* 0x0006b81a01007387 */ /* 0x0003e20000100a00 */
[----:B0-----:R-:W-:-:S03]  /*86e60*/  IMAD.MOV.U32 R25, RZ, RZ, R6 ;  /* 0x000000ffff197224 */ /* 0x001fc600078e0006 */
[----:B-1----:R-:W3:Y:S01]  /*86e70*/  LDL.LU.64 R26, [R1+0x3940] ;  /* 0x00394000011a7983 */ /* 0x002ee20000300a00 */
[----:B------:R-:W-:-:S03]  /*86e80*/  IMAD.MOV.U32 R24, RZ, RZ, R7 ;  /* 0x000000ffff187224 */ /* 0x000fc600078e0007 */
[----:B------:R-:W4:Y:S02]  /*86e90*/  LDL.LU.64 R6, [R1+0x3938] ;  /* 0x0039380001067983 */ /* 0x000f240000300a00 */
[----:B----4-:R-:W-:Y:S01]  /*86ea0*/  HMMA.16816.F32.BF16 R12, R20, R6, R12 ;  /* 0x00000006140c723c */ /* 0x010fe2000004180c */
[----:B------:R-:W-:-:S15]  /*86eb0*/  IMAD.MOV.U32 R17, RZ, RZ, R6 ;  /* 0x000000ffff117224 */ /* 0x000fde00078e0006 */
[----:B------:R-:W-:-:S03]  /*86ec0*/  NOP ;  /* 0x0000000000007918 */ /* 0x000fc60000000000 */
[----:B------:R0:W-:Y:S04]  /*86ed0*/  STL.64 [R1+0x6a0], R12 ;  /* 0x0006a00c01007387 */ /* 0x0001e80000100a00 */
[----:B------:R1:W-:Y:S01]  /*86ee0*/  STL.64 [R1+0x6a8], R14 ;  /* 0x0006a80e01007387 */ /* 0x0003e20000100a00 */
[----:B0-----:R-:W-:-:S03]  /*86ef0*/  IMAD.MOV.U32 R13, RZ, RZ, R7 ;  /* 0x000000ffff0d7224 */ /* 0x001fc600078e0007 */
[----:B-1----:R-:W4:Y:S04]  /*86f00*/  LDL.LU R14, [R1+0x3934] ;  /* 0x00393400010e7983 */ /* 0x002f280000300800 */
[----:B------:R-:W2:Y:S04]  /*86f10*/  LDL.LU R12, [R1+0x3930] ;  /* 0x00393000010c7983 */ /* 0x000ea80000300800 */
        /* <DEDUP_REMOVED lines=10> */
[----:B------:R-:W2:Y:S04]  /*86fc0*/  LDL.LU.64 R4, [R1+0x3908] ;  /* 0x0039080001047983 */ /* 0x000ea80000300a00 */
[----:B---3--:R-:W-:Y:S01]  /*86fd0*/  STL.64 [R1+0x3848], R26 ;  /* 0x0038481a01007387 */ /* 0x008fe20000100a00 */
[----:B--2---:R-:W-:-:S15]  /*86fe0*/  HMMA.16816.F32.BF16 R4, R20, R26, R4 ;  /* 0x0000001a1404723c */ /* 0x004fde0000041804 */
[----:B------:R-:W-:-:S04]  /*86ff0*/  NOP ;  /* 0x0000000000007918 */ /* 0x000fc80000000000 */
[----:B------:R0:W-:Y:S04]  /*87000*/  STL.64 [R1+0x680], R4 ;  /* 0x0006800401007387 */ /* 0x0001e80000100a00 */
[----:B------:R1:W-:Y:S04]  /*87010*/  STL.64 [R1+0x688], R6 ;  /* 0x0006880601007387 */ /* 0x0003e80000100a00 */
[----:B0-----:R-:W2:Y:S04]  /*87020*/  LDL.LU R4, [R1+0xe0] ;  /* 0x0000e00001047983 */ /* 0x001ea80000300800 */
[----:B------:R-:W2:Y:S04]  /*87030*/  LDL.LU R5, [R1+0xe4] ;  /* 0x0000e40001057983 */ /* 0x000ea80000300800 */
[----:B-1----:R-:W3:Y:S01]  /*87040*/  LDL.LU R6, [R1+0xe8] ;  /* 0x0000e80001067983 */ /* 0x002ee20000300800 */
[----:B----4-:R-:W-:-:S03]  /*87050*/  IMAD.MOV.U32 R7, RZ, RZ, R14 ;  /* 0x000000ffff077224 */ /* 0x010fc600078e000e */
[----:B------:R-:W4:Y:S04]  /*87060*/  LDL.LU R14, [R1+0x3900] ;  /* 0x00390000010e7983 */ /* 0x000f280000300800 */
[----:B---3--:R0:W-:Y:S04]  /*87070*/  STL.64 [R1+0x3728], R6 ;  /* 0x0037280601007387 */ /* 0x0081e80000100a00 */
[----:B--2---:R1:W-:Y:S01]  /*87080*/  STL.64 [R1+0x3720], R4 ;  /* 0x0037200401007387 */ /* 0x0043e20000100a00 */
[----:B0-----:R-:W-:-:S03]  /*87090*/  IMAD.MOV.U32 R6, RZ, RZ, R15 ;  /* 0x000000ffff067224 */ /* 0x001fc600078e000f */
[----:B------:R-:W4:Y:S01]  /*870a0*/  LDL.LU R15, [R1+0x38fc] ;  /* 0x0038fc00010f7983 */ /* 0x000f220000300800 */
[----:B------:R-:W-:-:S03]  /*870b0*/  IMAD.MOV.U32 R7, RZ, RZ, R28 ;  /* 0x000000ffff077224 */ /* 0x000fc600078e001c */
[----:B------:R-:W2:Y:S04]  /*870c0*/  LDL.LU R28, [R1+0x38f8] ;  /* 0x0038f800011c7983 */ /* 0x000ea80000300800 */
[----:B------:R0:W-:Y:S04]  /*870d0*/  STL.64 [R1+0x3740], R6 ;  /* 0x0037400601007387 */ /* 0x0001e80000100a00 */
[----:B-1----:R-:W3:Y:S04]  /*870e0*/  LDL.LU R4, [R1+0x1c0] ;  /* 0x0001c00001047983 */ /* 0x002ee80000300800 */
[----:B------:R-:W3:Y:S04]  /*870f0*/  LDL.LU R5, [R1+0x1c4] ;  /* 0x0001c40001057983 */ /* 0x000ee80000300800 */
[----:B0-----:R-:W3:Y:S04]  /*87100*/  LDL.LU R6, [R1+0x1c8] ;  /* 0x0001c80001067983 */ /* 0x001ee80000300800 */
[----:B------:R-:W3:Y:S01]  /*87110*/  LDL.LU R7, [R1+0x1cc] ;  /* 0x0001cc0001077983 */ /* 0x000ee20000300800 */
[----:B----4-:R-:W-:-:S15]  /*87120*/  HMMA.16816.F32.BF16 R8, R20, R14, R8 ;  /* 0x0000000e1408723c */ /* 0x010fde0000041808 */
[----:B------:R-:W-:-:S04]  /*87130*/  NOP ;  /* 0x0000000000007918 */ /* 0x000fc80000000000 */
[----:B------:R-:W-:Y:S04]  /*87140*/  STL.64 [R1+0x670], R8 ;  /* 0x0006700801007387 */ /* 0x000fe80000100a00 */
[----:B------:R0:W-:Y:S04]  /*87150*/  STL.64 [R1+0x678], R10 ;  /* 0x0006780a01007387 */ /* 0x0001e80000100a00 */
[----:B0-----:R-:W3:Y:S04]  /*87160*/  LDL.LU.64 R10, [R1+0x38f0] ;  /* 0x0038f000010a7983 */ /* 0x001ee80000300a00 */
[----:B------:R-:W4:Y:S04]  /*87170*/  LDL.LU.64 R8, [R1+0x38e8] ;  /* 0x0038e80001087983 */ /* 0x000f280000300a00 */
[----:B------:R-:W-:Y:S01]  /*87180*/  STL.64 [R1+0x3850], R14 ;  /* 0x0038500e01007387 */ /* 0x000fe20000100a00 */
[----:B---3--:R-:W-:Y:S01]  /*87190*/  HMMA.16816.F32.BF16 R20, R20, R10, R4 ;  /* 0x0000000a1414723c */ /* 0x008fe20000041804 */
[----:B------:R-:W-:-:S02]  /*871a0*/  IMAD.MOV.U32 R6, RZ, RZ, R17 ;  /* 0x000000ffff067224 */ /* 0x000fc400078e0011 */
[----:B------:R-:W-:Y:S01]  /*871b0*/  IMAD.MOV.U32 R7, RZ, RZ, R13 ;  /* 0x000000ffff077224 */ /* 0x000fe200078e000d */
[----:B------:R-:W3:-:S15]  /*871c0*/  LDL.LU R17, [R1+0x38e0] ;  /* 0x0038e00001117983 */ /* 0x000ede0000300800 */
[----:B------:R0:W-:Y:S04]  /*871d0*/  STL.64 [R1+0x650], R20 ;  /* 0x0006501401007387 */ /* 0x0001e80000100a00 */
[----:B------:R1:W-:Y:S04]  /*871e0*/  STL.64 [R1+0x658], R22 ;  /* 0x0006581601007387 */ /* 0x0003e80000100a00 */
[----:B------:R-:W2:Y:S04]  /*871f0*/  LDL.LU R13, [R1+0x38dc] ;  /* 0x0038dc00010d7983 */ /* 0x000ea80000300800 */
[----:B------:R1:W-:Y:S04]  /*87200*/  STL.64 [R1+0x3758], R6 ;  /* 0x0037580601007387 */ /* 0x0003e80000100a00 */
[----:B0-----:R-:W2:Y:S04]  /*87210*/  LDL.LU R20, [R1+0xd0] ;  /* 0x0000d00001147983 */ /* 0x001ea80000300800 */
[----:B------:R-:W2:Y:S04]  /*87220*/  LDL.LU R21, [R1+0xd4] ;  /* 0x0000d40001157983 */ /* 0x000ea80000300800 */
[----:B-1----:R-:W2:Y:S04]  /*87230*/  LDL.LU R22, [R1+0xd8] ;  /* 0x0000d80001167983 */ /* 0x002ea80000300800 */
        /* <DEDUP_REMOVED lines=24> */
[----:B----4-:R-:W-:Y:S01]  /*873c0*/  IMAD.MOV.U32 R7, RZ, RZ, R8 ;  /* 0x000000ffff077224 */ /* 0x010fe200078e0008 */
[----:B------:R-:W4:Y:S04]  /*873d0*/  LDL.LU R12, [R1+0x38c8] ;  /* 0x0038c800010c7983 */ /* 0x000f280000300800 */
        /* <DEDUP_REMOVED lines=22> */
[----:B------:R-:W2:Y:S01]  /*87540*/  LDL.LU R22, [R1+0x128] ;  /* 0x0001280001167983 */ /* 0x000ea20000300800 */
[----:B------:R-:W-:-:S02]  /*87550*/  IMAD.MOV.U32 R6, RZ, RZ, R0 ;  /* 0x000000ffff067224 */ /* 0x000fc400078e0000 */
[----:B------:R-:W-:Y:S02]  /*87560*/  IMAD.MOV.U32 R7, RZ, RZ, R29 ;  /* 0x000000ffff077224 */ /* 0x000fe400078e001d */
[----:B---3--:R-:W-:Y:S02]  /*87570*/  IMAD.MOV.U32 R23, RZ, RZ, R2 ;  /* 0x000000ffff177224 */ /* 0x008fe400078e0002 */
[----:B------:R-:W3:Y:S04]  /*87580*/  LDL.LU R2, [R1+0x38b0] ;  /* 0x0038b00001027983 */ /* 0x000ee80000300800 */
[----:B------:R-:W3:Y:S04]  /*87590*/  LDL.LU R0, [R1+0x38ac] ;  /* 0x0038ac0001007983 */ /* 0x000ee80000300800 */
[----:B------:R-:W-:Y:S04]  /*875a0*/  STL.64 [R1+0x37e8], R6 ;  /* 0x0037e80601007387 */ /* 0x000fe80000100a00 */
[----:B--2---:R-:W-:Y:S04]  /*875b0*/  STL.64 [R1+0x3798], R22 ;  /* 0x0037981601007387 */ /* 0x004fe80000100a00 */
[----:B------:R0:W-:Y:S04]  /*875c0*/  STL.64 [R1+0x3790], R20 ;  /* 0x0037901401007387 */ /* 0x0001e80000100a00 */
[----:B0-----:R-:W2:Y:S04]  /*875d0*/  LDL.LU R20, [R1+0x130] ;  /* 0x0001300001147983 */ /* 0x001ea80000300800 */
[----:B------:R-:W2:Y:S01]  /*875e0*/  LDL.LU R21, [R1+0x134] ;  /* 0x0001340001157983 */ /* 0x000ea20000300800 */
[----:B------:R-:W-:-:S02]  /*875f0*/  IMAD.MOV.U32 R6, RZ, RZ, R17 ;  /* 0x000000ffff067224 */ /* 0x000fc400078e0011 */
[----:B------:R-:W-:Y:S02]  /*87600*/  IMAD.MOV.U32 R7, RZ, RZ, R28 ;  /* 0x000000ffff077224 */ /* 0x000fe400078e001c */
[----:B------:R-:W-:Y:S02]  /*87610*/  IMAD.MOV.U32 R22, RZ, RZ, R19 ;  /* 0x000000ffff167224 */ /* 0x000fe400078e0013 */
[----:B------:R-:W-:Y:S01]  /*87620*/  IMAD.MOV.U32 R23, RZ, RZ, R18 ;  /* 0x000000ffff177224 */ /* 0x000fe200078e0012 */
[----:B------:R-:W3:Y:S04]  /*87630*/  LDL.LU R19, [R1+0x38a8] ;  /* 0x0038a80001137983 */ /* 0x000ee80000300800 */
[----:B------:R-:W3:Y:S04]  /*87640*/  LDL.LU R18, [R1+0x38a4] ;  /* 0x0038a40001127983 */ /* 0x000ee80000300800 */
[----:B------:R-:W3:Y:S04]  /*87650*/  LDL.LU R17, [R1+0x38a0] ;  /* 0x0038a00001117983 */ /* 0x000ee80000300800 */
[----:B------:R-:W-:Y:S04]  /*87660*/  STL.64 [R1+0x3800], R6 ;  /* 0x0038000601007387 */ /* 0x000fe80000100a00 */
[----:B------:R-:W-:Y:S04]  /*87670*/  STL.64 [R1+0x37b0], R22 ;  /* 0x0037b01601007387 */ /* 0x000fe80000100a00 */
[----:B--2---:R0:W-:Y:S04]  /*87680*/  STL.64 [R1+0x37a8], R20 ;  /* 0x0037a81401007387 */ /* 0x0041e80000100a00 */
        /* <DEDUP_REMOVED lines=8> */
[----:B------:R0:W-:Y:S02]  /*87710*/  STL.64 [R1+0x3818], R6 ;  /* 0x0038180601007387 */ /* 0x0001e40000100a00 */
[----:B0-----:R-:W-:-:S02]  /*87720*/  IMAD.MOV.U32 R6, RZ, RZ, R16 ;  /* 0x000000ffff067224 */ /* 0x001fc400078e0010 */
[----:B------:R-:W-:Y:S01]  /*87730*/  IMAD.MOV.U32 R7, RZ, RZ, R24 ;  /* 0x000000ffff077224 */ /* 0x000fe200078e0018 */
[----:B------:R-:W3:Y:S04]  /*87740*/  LDL.LU R16, [R1+0x3894] ;  /* 0x0038940001107983 */ /* 0x000ee80000300800 */
[----:B------:R-:W-:Y:S04]  /*87750*/  STL.64 [R1+0x3830], R6 ;  /* 0x0038300601007387 */ /* 0x000fe80000100a00 */
[----:B------:R-:W-:Y:S04]  /*87760*/  STL.64 [R1+0x37c8], R22 ;  /* 0x0037c81601007387 */ /* 0x000fe80000100a00 */
[----:B--2---:R0:W-:Y:S04]  /*87770*/  STL.64 [R1+0x37c0], R20 ;  /* 0x0037c01401007387 */ /* 0x0041e80000100a00 */
[----:B0-----:R-:W2:Y:S01]  /*87780*/  LDL.LU R20, [R1+0x150] ;  /* 0x0001500001147983 */ /* 0x001ea20000300800 */
[----:B------:R-:W-:-:S03]  /*87790*/  IMAD.MOV.U32 R21, RZ, RZ, R17 ;  /* 0x000000ffff157224 */ /* 0x000fc600078e0011 */
[----:B------:R-:W3:Y:S01]  /*877a0*/  LDL.LU R17, [R1+0x3890] ;  /* 0x0038900001117983 */ /* 0x000ee20000300800 */
[----:B------:R-:W-:Y:S02]  /*877b0*/  IMAD.MOV.U32 R22, RZ, RZ, R18 ;  /* 0x000000ffff167224 */ /* 0x000fe400078e0012 */
[----:B------:R-:W-:Y:S01]  /*877c0*/  IMAD.MOV.U32 R23, RZ, RZ, R19 ;  /* 0x000000ffff177224 */ /* 0x000fe200078e0013 */
[----:B------:R-:W3:Y:S04]  /*877d0*/  LDL.LU R18, [R1+0x388c] ;  /* 0x00388c0001127983 */ /* 0x000ee80000300800 */
[----:B------:R-:W3:Y:S01]  /*877e0*/  LDL.LU R19, [R1+0x3888] ;  /* 0x0038880001137983 */ /* 0x000ee20000300800 */
[----:B----4-:R-:W-:-:S03]  /*877f0*/  IMAD.MOV.U32 R6, RZ, RZ, R12 ;  /* 0x000000ffff067224 */ /* 0x010fc600078e000c */
[----:B------:R-:W4:Y:S04]  /*87800*/  LDL.LU R12, [R1+0x1b0] ;  /* 0x0001b000010c7983 */ /* 0x000f280000300800 */
[----:B------:R-:W4:Y:S04]  /*87810*/  LDL.LU R13, [R1+0x1b4] ;  /* 0x0001b400010d7983 */ /* 0x000f280000300800 */
[----:B------:R-:W4:Y:S04]  /*87820*/  LDL.LU R14, [R1+0x1b8] ;  /* 0x0001b800010e7983 */ /* 0x000f280000300800 */
[----:B------:R-:W4:Y:S04]  /*87830*/  LDL.LU R15, [R1+0x1bc] ;  /* 0x0001bc00010f7983 */ /* 0x000f280000300800 */
[----:B------:R-:W-:Y:S04]  /*87840*/  STL.64 [R1+0x37e0], R22 ;  /* 0x0037e01601007387 */ /* 0x000fe80000100a00 */
[----:B--2---:R0:W-:Y:S04]  /*87850*/  STL.64 [R1+0x37d8], R20 ;  /* 0x0037d81401007387 */ /* 0x0041e80000100a00 */
[----:B0-----:R-:W2:Y:S01]  /*87860*/  LDL.LU R20, [R1+0x160] ;  /* 0x0001600001147983 */ /* 0x001ea20000300800 */
[----:B---3--:R-:W-:-:S02]  /*87870*/  IMAD.MOV.U32 R22, RZ, RZ, R2 ;  /* 0x000000ffff167224 */ /* 0x008fc400078e0002 */
[----:B------:R-:W-:Y:S02]  /*87880*/  IMAD.MOV.U32 R23, RZ, RZ, R0 ;  /* 0x000000ffff177224 */ /* 0x000fe400078e0000 */
[----:B------:R-:W-:Y:S02]  /*87890*/  IMAD.MOV.U32 R21, RZ, RZ, R16 ;  /* 0x000000ffff157224 */ /* 0x000fe400078e0010 */
[----:B------:R-:W3:Y:S04]  /*878a0*/  LDL.LU R16, [R1+0x3884] ;  /* 0x0038840001107983 */ /* 0x000ee80000300800 */
[----:B------:R-:W3:Y:S04]  /*878b0*/  LDL.LU R2, [R1+0x3880] ;  /* 0x0038800001027983 */ /* 0x000ee80000300800 */
[----:B------:R-:W3:Y:S04]  /*878c0*/  LDL.LU R0, [R1+0x387c] ;  /* 0x00387c0001007983 */ /* 0x000ee80000300800 */
[----:B------:R-:W-:Y:S04]  /*878d0*/  STL.64 [R1+0x37f8], R22 ;  /* 0x0037f81601007387 */ /* 0x000fe80000100a00 */
[----:B--2---:R0:W-:Y:S04]  /*878e0*/  STL.64 [R1+0x37f0], R20 ;  /* 0x0037f01401007387 */ /* 0x0041e80000100a00 */
[----:B0-----:R-:W2:Y:S01]  /*878f0*/  LDL.LU R20, [R1+0x170] ;  /* 0x0001700001147983 */ /* 0x001ea20000300800 */
[----:B------:R-:W-:-:S02]  /*87900*/  IMAD.MOV.U32 R22, RZ, RZ, R18 ;  /* 0x000000ffff167224 */ /* 0x000fc400078e0012 */
[----:B------:R-:W-:Y:S02]  /*87910*/  IMAD.MOV.U32 R23, RZ, RZ, R17 ;  /* 0x000000ffff177224 */ /* 0x000fe400078e0011 */
[----:B------:R-:W-:Y:S02]  /*87920*/  IMAD.MOV.U32 R21, RZ, RZ, R19 ;  /* 0x000000ffff157224 */ /* 0x000fe400078e0013 */
[----:B------:R-:W3:Y:S04]  /*87930*/  LDL.LU R19, [R1+0x3878] ;  /* 0x0038780001137983 */ /* 0x000ee80000300800 */
[----:B------:R-:W3:Y:S04]  /*87940*/  LDL.LU R18, [R1+0x3874] ;  /* 0x0038740001127983 */ /* 0x000ee80000300800 */
        /* <DEDUP_REMOVED lines=10> */
[----:B------:R0:W-:Y:S02]  /*879f0*/  STL.64 [R1+0x3828], R22 ;  /* 0x0038281601007387 */ /* 0x0001e40000100a00 */
[----:B0-----:R-:W-:-:S02]  /*87a00*/  IMAD.MOV.U32 R22, RZ, RZ, R19 ;  /* 0x000000ffff167224 */ /* 0x001fc400078e0013 */
[----:B--2---:R4:W-:Y:S02]  /*87a10*/  STL.64 [R1+0x3820], R20 ;  /* 0x0038201401007387 */ /* 0x0049e40000100a00 */
[----:B----4-:R-:W-:Y:S02]  /*87a20*/  IMAD.MOV.U32 R20, RZ, RZ, R17 ;  /* 0x000000ffff147224 */ /* 0x010fe400078e0011 */
[----:B------:R-:W-:Y:S01]  /*87a30*/  IMAD.MOV.U32 R21, RZ, RZ, R18 ;  /* 0x000000ffff157224 */ /* 0x000fe200078e0012 */
[----:B------:R-:W3:Y:S04]  /*87a40*/  LDL.LU R17, [R1+0x3860] ;  /* 0x0038600001117983 */ /* 0x000ee80000300800 */
[----:B------:R-:W3:Y:S04]  /*87a50*/  LDL.LU R18, [R1+0x385c] ;  /* 0x00385c0001127983 */ /* 0x000ee80000300800 */
[----:B------:R-:W3:Y:S04]  /*87a60*/  LDL.LU R19, [R1+0x3858] ;  /* 0x0038580001137983 */ /* 0x000ee80000300800 */
[----:B------:R-:W2:Y:S01]  /*87a70*/  LDL.LU R23, [R1+0x19c] ;  /* 0x00019c0001177983 */ /* 0x000ea20000300800 */
[----:B------:R-:W-:-:S02]  /*87a80*/  IMAD.MOV.U32 R26, RZ, RZ, R9 ;  /* 0x000000ffff1a7224 */ /* 0x000fc400078e0009 */
[----:B------:R-:W-:Y:S02]  /*87a90*/  IMAD.MOV.U32 R27, RZ, RZ, R8 ;  /* 0x000000ffff1b7224 */ /* 0x000fe400078e0008 */
[----:B------:R-:W-:Y:S01]  /*87aa0*/  IMAD.MOV.U32 R7, RZ, RZ, R3 ;  /* 0x000000ffff077224 */ /* 0x000fe200078e0003 */
[----:B--2---:R-:W-:Y:S04]  /*87ab0*/  STL.64 [R1+0x3840], R22 ;  /* 0x0038401601007387 */ /* 0x004fe80000100a00 */
[----:B------:R0:W-:Y:S04]  /*87ac0*/  STL.64 [R1+0x3838], R20 ;  /* 0x0038381401007387 */ /* 0x0001e80000100a00 */
[----:B0-----:R-:W2:Y:S04]  /*87ad0*/  LDL.LU R20, [R1+0x1a0] ;  /* 0x0001a00001147983 */ /* 0x001ea80000300800 */
[----:B------:R-:W2:Y:S01]  /*87ae0*/  LDL.LU R21, [R1+0x1a4] ;  /* 0x0001a40001157983 */ /* 0x000ea20000300800 */
[----:B---3--:R-:W-:Y:S01]  /*87af0*/  HMMA.16816.F32.BF16 R24, R16, R26, R12 ;  /* 0x0000001a1018723c */ /* 0x008fe2000004180c */
[----:B------:R-:W-:-:S02]  /*87b00*/  IMAD.MOV.U32 R22, RZ, RZ, R2 ;  /* 0x000000ffff167224 */ /* 0x000fc400078e0002 */
[----:B------:R-:W-:Y:S01]  /*87b10*/  IMAD.MOV.U32 R23, RZ, RZ, R0 ;  /* 0x000000ffff177224 */ /* 0x000fe200078e0000 */
[----:B------:R-:W3:-:S15]  /*87b20*/  LDL.LU.64 R14, [R1+0x3850] ;  /* 0x00385000010e7983 */ /* 0x000ede0000300a00 */
[----:B------:R-:W-:Y:S04]  /*87b30*/  STL.64 [R1+0x700], R24 ;  /* 0x0007001801007387 */ /* 0x000fe80000100a00 */
[----:B------:R0:W-:Y:S01]  /*87b40*/  STL.64 [R1+0x708], R26 ;  /* 0x0007081a01007387 */ /* 0x0001e20000100a00 */
[----:B------:R-:W-:-:S03]  /*87b50*/  IMAD.MOV.U32 R8, RZ, RZ, R24 ;  /* 0x000000ffff087224 */ /* 0x000fc600078e0018 */
[----:B0-----:R-:W4:Y:S04]  /*87b60*/  LDL.LU.64 R26, [R1+0x3848] ;  /* 0x00384800011a7983 */ /* 0x001f280000300a00 */
[----:B------:R-:W3:Y:S04]  /*87b70*/  LDL.LU R28, [R1+0x2fc4] ;  /* 0x002fc400011c7983 */ /* 0x000ee80000300800 */
[----:B------:R-:W3:Y:S04]  /*87b80*/  LDL.LU R13, [R1+0x2fd0] ;  /* 0x002fd000010d7983 */ /* 0x000ee80000300800 */
[----:B------:R-:W3:Y:S04]  /*87b90*/  LDL.LU R25, [R1+0x2fcc] ;  /* 0x002fcc0001197983 */ /* 0x000ee80000300800 */
[----:B------:R-:W3:Y:S04]  /*87ba0*/  LDL.LU R24, [R1+0x2fc8] ;  /* 0x002fc80001187983 */ /* 0x000ee80000300800 */
[----:B------:R-:W3:Y:S04]  /*87bb0*/  LDL.LU R12, [R1+0x2ff0] ;  /* 0x002ff000010c7983 */ /* 0x000ee80000300800 */
[----:B------:R-:W3:Y:S04]  /*87bc0*/  LDL.LU R3, [R1+0x2fe8] ;  /* 0x002fe80001037983 */ /* 0x000ee80000300800 */
        /* <DEDUP_REMOVED lines=13> */
[----:B------:R-:W-:-:S05]  /*87ca0*/  IMAD.MOV.U32 R9, RZ, RZ, R4 ;  /* 0x000000ffff097224 */ /* 0x000fca00078e0004 */
        /* <DEDUP_REMOVED lines=55> */
[----:B------:R-:W3:Y:S01]  /*88020*/  LDL.LU R0, [R1+0x2fe0] ;  /* 0x002fe00001007983 */ /* 0x000ee20000300800 */
[----:B--2---:R-:W-:Y:S03]  /*88030*/  HMMA.16816.F32.BF16 R4, R16, R6, R20 ;  /* 0x000000061004723c */ /* 0x004fe60000041814 */
[----:B------:R-:W3:Y:S04]  /*88040*/  LDL.LU.64 R22, [R1+0x3738] ;  /* 0x0037380001167983 */ /* 0x000ee80000300a00 */
[----:B------:R-:W3:-:S12]  /*88050*/  LDL.LU.64 R20, [R1+0x3730] ;  /* 0x0037300001147983 */ /* 0x000ed80000300a00 */
[----:B------:R-:W-:Y:S04]  /*88060*/  STL.64 [R1+0x5c0], R4 ;  /* 0x0005c00401007387 */ /* 0x000fe80000100a00 */
[----:B------:R0:W-:Y:S04]  /*88070*/  STL.64 [R1+0x5c8], R6 ;  /* 0x0005c80601007387 */ /* 0x0001e80000100a00 */
[----:B0-----:R-:W4:Y:S04]  /*88080*/  LDL.LU.64 R6, [R1+0x3728] ;  /* 0x0037280001067983 */ /* 0x001f280000300a00 */
[----:B------:R-:W4:Y:S02]  /*88090*/  LDL.LU.64 R4, [R1+0x3720] ;  /* 0x0037200001047983 */ /* 0x000f240000300a00 */
[----:B----4-:R-:W-:-:S15]  /*880a0*/  HMMA.16816.F32.BF16 R4, R16, R26, R4 ;  /* 0x0000001a1004723c */ /* 0x010fde0000041804 */
[----:B------:R-:W-:-:S04]  /*880b0*/  NOP ;  /* 0x0000000000007918 */ /* 0x000fc80000000000 */
[----:B------:R-:W-:Y:S04]  /*880c0*/  STL.64 [R1+0x5b0], R4 ;  /* 0x0005b00401007387 */ /* 0x000fe80000100a00 */
[----:B------:R0:W-:Y:S04]  /*880d0*/  STL.64 [R1+0x5b8], R6 ;  /* 0x0005b80601007387 */ /* 0x0001e80000100a00 */
[----:B0-----:R-:W2:Y:S04]  /*880e0*/  LDL.LU.64 R6, [R1+0x3718] ;  /* 0x0037180001067983 */ /* 0x001ea80000300a00 */
[----:B------:R-:W2:Y:S04]  /*880f0*/  LDL.LU.64 R4, [R1+0x3710] ;  /* 0x0037100001047983 */ /* 0x000ea80000300a00 */
[----:B------:R-:W4:Y:S01]  /*88100*/  LDL.LU R2, [R1+0x2fb4] ;  /* 0x002fb40001027983 */ /* 0x000f220000300800 */
[----:B---3--:R-:W-:Y:S01]  /*88110*/  HMMA.16816.F32.BF16 R20, R16, R14, R20 ;  /* 0x0000000e1014723c */ /* 0x008fe20000041814 */
[----:B------:R-:W-:-:S02]  /*88120*/  IADD3 R28, P5, PT, R28, UR10, RZ ;  /* 0x0000000a1c1c7c10 */ /* 0x000fc4000ffbe0ff */
[----:B------:R-:W-:Y:S02]  /*88130*/  IADD3 R13, P6, PT, R13, UR10, RZ ;  /* 0x0000000a0d0d7c10 */ /* 0x000fe4000ffde0ff */
[----:B------:R-:W-:Y:S02]  /*88140*/  IADD3 R25, P0, PT, R25, UR10, RZ ;  /* 0x0000000a19197c10 */ /* 0x000fe4000ff1e0ff */
[----:B------:R-:W-:Y:S02]  /*88150*/  IADD3 R24, P1, PT, R24, UR10, RZ ;  /* 0x0000000a18187c10 */ /* 0x000fe4000ff3e0ff */
[----:B------:R-:W-:-:S10]  /*88160*/  IADD3 R12, P2, PT, R12, UR10, RZ ;  /* 0x0000000a0c0c7c10 */ /* 0x000fd4000ff5e0ff */
[----:B------:R-:W-:Y:S01]  /*88170*/  IMAD.MOV.U32 R14, RZ, RZ, R23 ;  /* 0x000000ffff0e7224 */ /* 0x000fe200078e0017 */
[----:B------:R-:W-:Y:S04]  /*88180*/  STL.64 [R1+0x2b0], R20 ;  /* 0x0002b01401007387 */ /* 0x000fe80000100a00 */
[----:B------:R-:W-:Y:S04]  /*88190*/  STL.64 [R1+0x2b8], R22 ;  /* 0x0002b81601007387 */ /* 0x000fe80000100a00 */
[----:B------:R-:W-:Y:S01]  /*881a0*/  STL [R1+0x32e4], R14 ;  /* 0x0032e40e01007387 */ /* 0x000fe20000100800 */
[----:B------:R-:W-:-:S02]  /*881b0*/  IADD3 R3, P3, PT, R3, UR10, RZ ;  /* 0x0000000a03037c10 */ /* 0x000fc4000ff7e0ff */
[----:B------:R-:W-:Y:S01]  /*881c0*/  IADD3 R0, P4, PT, R0, UR10, RZ ;  /* 0x0000000a00007c10 */ /* 0x000fe2000ff9e0ff */
[----:B--2---:R-:W-:-:S15]  /*881d0*/  HMMA.16816.F32.BF16 R4, R16, R10, R4 ;  /* 0x0000000a1004723c */ /* 0x004fde0000041804 */
[----:B------:R-:W-:-:S04]  /*881e0*/  NOP ;  /* 0x0000000000007918 */ /* 0x000fc80000000000 */
[----:B------:R0:W-:Y:S04]  /*881f0*/  STL.64 [R1+0x2c0], R4 ;  /* 0x0002c00401007387 */ /* 0x0001e80000100a00 */
[----:B------:R-:W-:Y:S01]  /*88200*/  STL.64 [R1+0x2c8], R6 ;  /* 0x0002c80601007387 */ /* 0x000fe20000100a00 */
[----:B0-----:R-:W-:-:S05]  /*88210*/  IMAD.MOV.U32 R4, RZ, RZ, R7 ;  /* 0x000000ffff047224 */ /* 0x001fca00078e0007 */
[----:B------:R0:W-:Y:S04]  /*88220*/  STL [R1+0x32e8], R4 ;  /* 0x0032e80401007387 */ /* 0x0001e80000100800 */
[----:B------:R-:W-:Y:S04]  /*88230*/  STL [R1+0x2fc4], R28 ;  /* 0x002fc41c01007387 */ /* 0x000fe80000100800 */
[----:B------:R-:W-:Y:S04]  /*88240*/  STL [R1+0x2fd0], R13 ;  /* 0x002fd00d01007387 */ /* 0x000fe80000100800 */
[----:B------:R-:W-:Y:S04]  /*88250*/  STL [R1+0x2fcc], R25 ;  /* 0x002fcc1901007387 */ /* 0x000fe80000100800 */
[----:B0-----:R-:W2:Y:S04]  /*88260*/  LDL.LU R4, [R1+0x3004] ;  /* 0x0030040001047983 */ /* 0x001ea80000300800 */
[----:B------:R-:W-:Y:S04]  /*88270*/  STL [R1+0x2fc8], R24 ;  /* 0x002fc81801007387 */ /* 0x000fe80000100800 */
[----:B------:R-:W3:Y:S04]  /*88280*/  LDL.LU R16, [R1+0x2fc0] ;  /* 0x002fc00001107983 */ /* 0x000ee80000300800 */
[----:B------:R-:W-:Y:S04]  /*88290*/  STL [R1+0x2ff0], R12 ;  /* 0x002ff00c01007387 */ /* 0x000fe80000100800 */
[----:B------:R-:W3:Y:S04]  /*882a0*/  LDL.LU R17, [R1+0x3000] ;  /* 0x0030000001117983 */ /* 0x000ee80000300800 */
[----:B------:R0:W-:Y:S04]  /*882b0*/  STL [R1+0x2fe8], R3 ;  /* 0x002fe80301007387 */ /* 0x0001e80000100800 */
        /* <DEDUP_REMOVED lines=9> */
[----:B0-----:R-:W3:Y:S04]  /*88350*/  LDL.LU R3, [R1+0x3034] ;  /* 0x0030340001037983 */ /* 0x001ee80000300800 */
[----:B------:R-:W3:Y:S04]  /*88360*/  LDL.LU R26, [R1+0x2fd8] ;  /* 0x002fd800011a7983 */ /* 0x000ee80000300800 */
[----:B------:R-:W3:Y:S04]  /*88370*/  LDL.LU R27, [R1+0x3030] ;  /* 0x00303000011b7983 */ /* 0x000ee80000300800 */
[----:B------:R0:W-:Y:S01]  /*88380*/  STL [R1+0x2fe0], R0 ;  /* 0x002fe00001007387 */ /* 0x0001e20000100800 */
[----:B----4-:R-:W-:-:S03]  /*88390*/  IADD3.X R2, PT, PT, R2, UR6, RZ, P5, !PT ;  /* 0x0000000602027c10 */ /* 0x010fc6000affe4ff */
[----:B0-----:R-:W4:Y:S04]  /*883a0*/  LDL.LU R0, [R1+0x2fd4] ;  /* 0x002fd40001007983 */ /* 0x001f280000300800 */
[----:B------:R-:W4:Y:S04]  /*883b0*/  LDL.LU R9, [R1+0x302c] ;  /* 0x00302c0001097983 */ /* 0x000f280000300800 */
[----:B------:R-:W4:Y:S04]  /*883c0*/  LDL.LU R8, [R1+0x2ff4] ;  /* 0x002ff40001087983 */ /* 0x000f280000300800 */
[----:B------:R-:W4:Y:S04]  /*883d0*/  LDL.LU R20, [R1+0x304c] ;  /* 0x00304c0001147983 */ /* 0x000f280000300800 */
[----:B------:R0:W-:Y:S04]  /*883e0*/  STL [R1+0x2fb4], R2 ;  /* 0x002fb40201007387 */ /* 0x0001e80000100800 */
        /* <DEDUP_REMOVED lines=9> */
[----:B0-----:R-:W4:Y:S01]  /*88480*/  LDL.LU R2, [R1+0x305c] ;  /* 0x00305c0001027983 */ /* 0x001f220000300800 */
[----:B--2---:R-:W-:-:S02]  /*88490*/  IADD3 R4, P5, PT, R4, UR10, RZ ;  /* 0x0000000a04047c10 */ /* 0x004fc4000ffbe0ff */
[----:B---3--:R-:W-:Y:S02]  /*884a0*/  IADD3.X R16, PT, PT, R16, UR6, RZ, P6, !PT ;  /* 0x0000000610107c10 */ /* 0x008fe4000b7fe4ff */
[----:B------:R-:W-:Y:S02]  /*884b0*/  IADD3 R17, P6, PT, R17, UR10, RZ ;  /* 0x0000000a11117c10 */ /* 0x000fe4000ffde0ff */
[----:B------:R-:W-:Y:S02]  /*884c0*/  IADD3.X R18, PT, PT, R18, UR6, RZ, P0, !PT ;  /* 0x0000000612127c10 */ /* 0x000fe400087fe4ff */
[----:B------:R-:W-:Y:S01]  /*884d0*/  IADD3 R19, P0, PT, R19, UR10, RZ ;  /* 0x0000000a13137c10 */ /* 0x000fe2000ff1e0ff */
[----:B------:R-:W-:Y:S01]  /*884e0*/  STL [R1+0x3004], R4 ;  /* 0x0030040401007387 */ /* 0x000fe20000100800 */
[----:B------:R-:W-:-:S03]  /*884f0*/  IADD3.X R10, PT, PT, R10, UR6, RZ, P1, !PT ;  /* 0x000000060a0a7c10 */ /* 0x000fc60008ffe4ff */
[----:B------:R-:W-:Y:S01]  /*88500*/  STL [R1+0x2fc0], R16 ;  /* 0x002fc01001007387 */ /* 0x000fe20000100800 */
[----:B------:R-:W-:-:S03]  /*88510*/  IADD3 R11, P1, PT, R11, UR10, RZ ;  /* 0x0000000a0b0b7c10 */ /* 0x000fc6000ff3e0ff */
[----:B------:R-:W-:Y:S01]  /*88520*/  STL [R1+0x3000], R17 ;  /* 0x0030001101007387 */ /* 0x000fe20000100800 */
[----:B------:R-:W-:-:S03]  /*88530*/  IADD3.X R5, PT, PT, R5, UR6, RZ, P2, !PT ;  /* 0x0000000605057c10 */ /* 0x000fc600097fe4ff */
[----:B------:R-:W-:Y:S01]  /*88540*/  STL [R1+0x2fbc], R18 ;  /* 0x002fbc1201007387 */ /* 0x000fe20000100800 */
[----:B------:R-:W-:-:S03]  /*88550*/  IADD3 R6, P2, PT, R6, UR10, RZ ;  /* 0x0000000a06067c10 */ /* 0x000fc6000ff5e0ff */
[----:B------:R-:W-:Y:S01]  /*88560*/  STL [R1+0x2ffc], R19 ;  /* 0x002ffc1301007387 */ /* 0x000fe20000100800 */
[----:B------:R-:W-:Y:S02]  /*88570*/  IADD3.X R7, PT, PT, R7, UR6, RZ, P3, !PT ;  /* 0x0000000607077c10 */ /* 0x000fe40009ffe4ff */
[----:B------:R-:W-:Y:S01]  /*88580*/  IADD3.X R15, PT, PT, R15, UR6, RZ, P4, !PT ;  /* 0x000000060f0f7c10 */ /* 0x000fe2000a7fe4ff */
[----:B------:R-:W-:Y:S01]  /*88590*/  STL [R1+0x2fb8], R10 ;  /* 0x002fb80a01007387 */ /* 0x000fe20000100800 */
[----:B------:R-:W-:-:S03]  /*885a0*/  IADD3 R3, P4, PT, R3, UR10, RZ ;  /* 0x0000000a03037c10 */ /* 0x000fc6000ff9e0ff */
[----:B------:R-:W-:Y:S01]  /*885b0*/  STL [R1+0x301c], R11 ;  /* 0x00301c0b01007387 */ /* 0x000fe20000100800 */
[----:B------:R-:W-:-:S03]  /*885c0*/  IADD3 R14, P3, PT, R14, UR10, RZ ;  /* 0x0000000a0e0e7c10 */ /* 0x000fc6000ff7e0ff */
[----:B------:R-:W-:Y:S04]  /*885d0*/  STL [R1+0x2fec], R5 ;  /* 0x002fec0501007387 */ /* 0x000fe80000100800 */
[----:B------:R-:W-:Y:S04]  /*885e0*/  STL [R1+0x3018], R6 ;  /* 0x0030180601007387 */ /* 0x000fe80000100800 */
[----:B------:R-:W-:Y:S04]  /*885f0*/  STL [R1+0x2fe4], R7 ;  /* 0x002fe40701007387 */ /* 0x000fe80000100800 */
[----:B------:R0:W-:Y:S04]  /*88600*/  STL [R1+0x3034], R3 ;  /* 0x0030340301007387 */ /* 0x0001e80000100800 */
[----:B------:R-:W-:Y:S04]  /*88610*/  STL [R1+0x3014], R14 ;  /* 0x0030140e01007387 */ /* 0x000fe80000100800 */
[----:B0-----:R-:W2:Y:S01]  /*88620*/  LDL.LU R3, [R1+0x3024] ;  /* 0x0030240001037983 */ /* 0x001ea20000300800 */
[----:B----4-:R-:W-:-:S02]  /*88630*/  IADD3.X R0, PT, PT, R0, UR6, RZ, P6, !PT ;  /* 0x0000000600007c10 */ /* 0x010fc4000b7fe4ff */
[----:B------:R-:W-:Y:S02]  /*88640*/  IADD3.X R26, PT, PT, R26, UR6, RZ, P5, !PT ;  /* 0x000000061a1a7c10 */ /* 0x000fe4000affe4ff */
[----:B------:R-:W-:Y:S01]  /*88650*/  IADD3 R27, P5, PT, R27, UR10, RZ ;  /* 0x0000000a1b1b7c10 */ /* 0x000fe2000ffbe0ff */
[----:B------:R-:W-:Y:S01]  /*88660*/  STL [R1+0x2fdc], R15 ;  /* 0x002fdc0f01007387 */ /* 0x000fe20000100800 */
[----:B------:R-:W-:-:S03]  /*88670*/  IADD3 R9, P6, PT, R9, UR10, RZ ;  /* 0x0000000a09097c10 */ /* 0x000fc6000ffde0ff */
[----:B------:R0:W-:Y:S01]  /*88680*/  STL [R1+0x2fd4], R0 ;  /* 0x002fd40001007387 */ /* 0x0001e20000100800 */
[----:B------:R-:W-:-:S03]  /*88690*/  IADD3.X R8, PT, PT, R8, UR6, RZ, P0, !PT ;  /* 0x0000000608087c10 */ /* 0x000fc600087fe4ff */
[----:B------:R-:W-:Y:S01]  /*886a0*/  STL [R1+0x2fd8], R26 ;  /* 0x002fd81a01007387 */ /* 0x000fe20000100800 */
[----:B------:R-:W-:Y:S02]  /*886b0*/  IADD3 R20, P0, PT, R20, UR10, RZ ;  /* 0x0000000a14147c10 */ /* 0x000fe4000ff1e0ff */
[----:B------:R-:W-:Y:S02]  /*886c0*/  IADD3.X R21, PT, PT, R21, UR6, RZ, P1, !PT ;  /* 0x0000000615157c10 */ /* 0x000fe40008ffe4ff */
[----:B------:R-:W-:Y:S02]  /*886d0*/  IADD3 R22, P1, PT, R22, UR10, RZ ;  /* 0x0000000a16167c10 */ /* 0x000fe4000ff3e0ff */
[----:B------:R-:W-:Y:S02]  /*886e0*/  IADD3.X R23, PT, PT, R23, UR6, RZ, P2, !PT ;  /* 0x0000000617177c10 */ /* 0x000fe400097fe4ff */
[----:B------:R-:W-:Y:S01]  /*886f0*/  IADD3 R29, P2, PT, R29, UR10, RZ ;  /* 0x0000000a1d1d7c10 */ /* 0x000fe2000ff5e0ff */
[----:B0-----:R-:W3:Y:S04]  /*88700*/  LDL.LU R0, [R1+0x307c] ;  /* 0x00307c0001007983 */ /* 0x001ee80000300800 */
[----:B------:R-:W-:Y:S04]  /*88710*/  STL [R1+0x3030], R27 ;  /* 0x0030301b01007387 */ /* 0x000fe80000100800 */
[----:B------:R-:W-:Y:S04]  /*88720*/  STL [R1+0x302c], R9 ;  /* 0x00302c0901007387 */ /* 0x000fe80000100800 */
[----:B------:R-:W-:Y:S04]  /*88730*/  STL [R1+0x2ff4], R8 ;  /* 0x002ff40801007387 */ /* 0x000fe80000100800 */
[----:B------:R-:W-:Y:S01]  /*88740*/  STL [R1+0x304c], R20 ;  /* 0x00304c1401007387 */ /* 0x000fe20000100800 */
[----:B------:R-:W-:-:S03]  /*88750*/  IADD3.X R28, PT, PT, R28, UR6, RZ, P3, !PT ;  /* 0x000000061c1c7c10 */ /* 0x000fc60009ffe4ff */
[----:B------:R-:W-:Y:S01]  /*88760*/  STL [R1+0x2ff8], R21 ;  /* 0x002ff81501007387 */ /* 0x000fe20000100800 */
[----:B------:R-:W-:-:S03]  /*88770*/  IADD3 R13, P3, PT, R13, UR10, RZ ;  /* 0x0000000a0d0d7c10 */ /* 0x000fc6000ff7e0ff */
[----:B------:R-:W-:Y:S01]  /*88780*/  STL [R1+0x3048], R22 ;  /* 0x0030481601007387 */ /* 0x000fe20000100800 */
[----:B------:R-:W-:-:S03]  /*88790*/  IADD3.X R25, PT, PT, R25, UR6, RZ, P4, !PT ;  /* 0x0000000619197c10 */ /* 0x000fc6000a7fe4ff */
[----:B------:R-:W-:Y:S04]  /*887a0*/  STL [R1+0x3008], R23 ;  /* 0x0030081701007387 */ /* 0x000fe80000100800 */
[----:B------:R-:W-:Y:S01]  /*887b0*/  STL [R1+0x3044], R29 ;  /* 0x0030441d01007387 */ /* 0x000fe20000100800 */
[----:B------:R-:W-:-:S03]  /*887c0*/  IADD3 R24, P4, PT, R24, UR10, RZ ;  /* 0x0000000a18187c10 */ /* 0x000fc6000ff9e0ff */
[----:B------:R-:W-:Y:S01]  /*887d0*/  STL [R1+0x300c], R28 ;  /* 0x00300c1c01007387 */ /* 0x000fe20000100800 */
[----:B------:R-:W-:-:S03]  /*887e0*/  IADD3.X R12, PT, PT, R12, UR6, RZ, P5, !PT ;  /* 0x000000060c0c7c10 */ /* 0x000fc6000affe4ff */
[----:B------:R-:W-:Y:S04]  /*887f0*/  STL [R1+0x3064], R13 ;  /* 0x0030640d01007387 */ /* 0x000fe80000100800 */
[----:B------:R-:W-:Y:S01]  /*88800*/  STL [R1+0x3010], R25 ;  /* 0x0030101901007387 */ /* 0x000fe20000100800 */
[----:B------:R-:W-:-:S03]  /*88810*/  IADD3 R2, P5, PT, R2, UR10, RZ ;  /* 0x0000000a02027c10 */ /* 0x000fc6000ffbe0ff */
[----:B------:R-:W4:Y:S04]  /*88820*/  LDL.LU R4, [R1+0x3028] ;  /* 0x0030280001047983 */ /* 0x000f280000300800 */
[----:B------:R-:W-:Y:S04]  /*88830*/  STL [R1+0x3060], R24 ;  /* 0x0030601801007387 */ /* 0x000fe80000100800 */
[----:B------:R-:W4:Y:S04]  /*88840*/  LDL.LU R16, [R1+0x3078] ;  /* 0x0030780001107983 */ /* 0x000f280000300800 */
[----:B------:R-:W-:Y:S04]  /*88850*/  STL [R1+0x3020], R12 ;  /* 0x0030200c01007387 */ /* 0x000fe80000100800 */
        /* <DEDUP_REMOVED lines=11> */
[----:B0-----:R-:W4:Y:S04]  /*88910*/  LDL.LU R2, [R1+0x3058] ;  /* 0x0030580001027983 */ /* 0x001f280000300800 */
[----:B------:R-:W4:Y:S04]  /*88920*/  LDL.LU R26, [R1+0x30a8] ;  /* 0x0030a800011a7983 */ /* 0x000f280000300800 */
[----:B------:R-:W4:Y:S01]  /*88930*/  LDL.LU R27, [R1+0x3068] ;  /* 0x00306800011b7983 */ /* 0x000f220000300800 */
[----:B--2---:R-:W-:-:S05]  /*88940*/  IADD3.X R3, PT, PT, R3, UR6, RZ, P6, !PT ;  /* 0x0000000603037c10 */ /* 0x004fca000b7fe4ff */
[----:B------:R0:W-:Y:S04]  /*88950*/  STL [R1+0x3024], R3 ;  /* 0x0030240301007387 */ /* 0x0001e80000100800 */
[----:B0-----:R-:W2:Y:S01]  /*88960*/  LDL.LU R3, [R1+0x30a4] ;  /* 0x0030a40001037983 */ /* 0x001ea20000300800 */
[----:B---3--:R-:W-:-:S03]  /*88970*/  IADD3 R0, P6, PT, R0, UR10, RZ ;  /* 0x0000000a00007c10 */ /* 0x008fc6000ffde0ff */
[----:B------:R-:W3:Y:S04]  /*88980*/  LDL.LU R9, [R1+0x306c] ;  /* 0x00306c0001097983 */ /* 0x000ee80000300800 */
[----:B------:R-:W3:Y:S04]  /*88990*/  LDL.LU R8, [R1+0x30c4] ;  /* 0x0030c40001087983 */ /* 0x000ee80000300800 */
        /* <DEDUP_REMOVED lines=11> */
[----:B0-----:R-:W3:Y:S01]  /*88a50*/  LDL.LU R0, [R1+0x309c] ;  /* 0x00309c0001007983 */ /* 0x001ee20000300800 */
[----:B----4-:R-:W-:-:S02]  /*88a60*/  IADD3.X R4, PT, PT, R4, UR6, RZ, P0, !PT ;  /* 0x0000000604047c10 */ /* 0x010fc400087fe4ff */
[----:B------:R-:W-:Y:S02]  /*88a70*/  IADD3 R16, P0, PT, R16, UR10, RZ ;  /* 0x0000000a10107c10 */ /* 0x000fe4000ff1e0ff */
[----:B------:R-:W-:Y:S02]  /*88a80*/  IADD3.X R17, PT, PT, R17, UR6, RZ, P1, !PT ;  /* 0x0000000611117c10 */ /* 0x000fe40008ffe4ff */
[----:B------:R-:W-:Y:S02]  /*88a90*/  IADD3 R18, P1, PT, R18, UR10, RZ ;  /* 0x0000000a12127c10 */ /* 0x000fe4000ff3e0ff */
[----:B------:R-:W-:Y:S01]  /*88aa0*/  IADD3.X R19, PT, PT, R19, UR6, RZ, P2, !PT ;  /* 0x0000000613137c10 */ /* 0x000fe200097fe4ff */
[----:B------:R-:W-:Y:S01]  /*88ab0*/  STL [R1+0x3028], R4 ;  /* 0x0030280401007387 */ /* 0x000fe20000100800 */
[----:B------:R-:W-:-:S03]  /*88ac0*/  IADD3 R10, P2, PT, R10, UR10, RZ ;  /* 0x0000000a0a0a7c10 */ /* 0x000fc6000ff5e0ff */
        /* <DEDUP_REMOVED lines=11> */
[----:B------:R-:W-:-:S03]  /*88b80*/  IADD3.X R14, PT, PT, R14, UR6, RZ, P5, !PT ;  /* 0x000000060e0e7c10 */ /* 0x000fc6000affe4ff */
[----:B------:R-:W-:Y:S04]  /*88b90*/  STL [R1+0x3090], R5 ;  /* 0x0030900501007387 */ /* 0x000fe80000100800 */
[----:B------:R-:W-:Y:S04]  /*88ba0*/  STL [R1+0x3050], R6 ;  /* 0x0030500601007387 */ /* 0x000fe80000100800 */
[----:B------:R-:W-:Y:S04]  /*88bb0*/  STL [R1+0x308c], R7 ;  /* 0x00308c0701007387 */ /* 0x000fe80000100800 */
[----:B------:R0:W-:Y:S04]  /*88bc0*/  STL [R1+0x3058], R2 ;  /* 0x0030580201007387 */ /* 0x0001e80000100800 */
[----:B------:R-:W-:Y:S04]  /*88bd0*/  STL [R1+0x3054], R14 ;  /* 0x0030540e01007387 */ /* 0x000fe80000100800 */
[----:B0-----:R-:W4:Y:S01]  /*88be0*/  LDL.LU R2, [R1+0x30f4] ;  /* 0x0030f40001027983 */ /* 0x001f220000300800 */
[----:B------:R-:W-:-:S02]  /*88bf0*/  IADD3 R15, P5, PT, R15, UR10, RZ ;  /* 0x0000000a0f0f7c10 */ /* 0x000fc4000ffbe0ff */
[----:B------:R-:W-:Y:S02]  /*88c00*/  IADD3.X R27, PT, PT, R27, UR6, RZ, P0, !PT ;  /* 0x000000061b1b7c10 */ /* 0x000fe400087fe4ff */
[----:B------:R-:W-:Y:S01]  /*88c10*/  IADD3 R26, P6, PT, R26, UR10, RZ ;  /* 0x0000000a1a1a7c10 */ /* 0x000fe2000ffde0ff */
[----:B------:R-:W-:Y:S01]  /*88c20*/  STL [R1+0x30ac], R15 ;  /* 0x0030ac0f01007387 */ /* 0x000fe20000100800 */
[----:B--2---:R-:W-:-:S05]  /*88c30*/  IADD3 R3, P0, PT, R3, UR10, RZ ;  /* 0x0000000a03037c10 */ /* 0x004fca000ff1e0ff */
[----:B------:R0:W-:Y:S04]  /*88c40*/  STL [R1+0x30a4], R3 ;  /* 0x0030a40301007387 */ /* 0x0001e80000100800 */
[----:B------:R-:W-:Y:S04]  /*88c50*/  STL [R1+0x30a8], R26 ;  /* 0x0030a81a01007387 */ /* 0x000fe80000100800 */
[----:B0-----:R-:W2:Y:S01]  /*88c60*/  LDL.LU R3, [R1+0x30a0] ;  /* 0x0030a00001037983 */ /* 0x001ea20000300800 */
[----:B---3--:R-:W-:Y:S02]  /*88c70*/  IADD3.X R9, PT, PT, R9, UR6, RZ, P1, !PT ;  /* 0x0000000609097c10 */ /* 0x008fe40008ffe4ff */
[----:B------:R-:W-:-:S02]  /*88c80*/  IADD3 R8, P1, PT, R8, UR10, RZ ;  /* 0x0000000a08087c10 */ /* 0x000fc4000ff3e0ff */
        /* <DEDUP_REMOVED lines=14> */
[----:B------:R-:W-:Y:S04]  /*88d70*/  STL [R1+0x30bc], R23 ;  /* 0x0030bc1701007387 */ /* 0x000fe80000100800 */
[----:B------:R-:W-:Y:S01]  /*88d80*/  STL [R1+0x3084], R29 ;  /* 0x0030841d01007387 */ /* 0x000fe20000100800 */
[----:B------:R-:W-:-:S03]  /*88d90*/  IADD3.X R24, PT, PT, R24, UR6, RZ, P6, !PT ;  /* 0x0000000618187c10 */ /* 0x000fc6000b7fe4ff */
[----:B------:R-:W-:Y:S01]  /*88da0*/  STL [R1+0x30dc], R28 ;  /* 0x0030dc1c01007387 */ /* 0x000fe20000100800 */
[----:B------:R-:W-:-:S03]  /*88db0*/  IADD3 R12, P6, PT, R12, UR10, RZ ;  /* 0x0000000a0c0c7c10 */ /* 0x000fc6000ffde0ff */
[----:B------:R-:W-:Y:S04]  /*88dc0*/  STL [R1+0x3088], R13 ;  /* 0x0030880d01007387 */ /* 0x000fe80000100800 */
[----:B------:R-:W-:Y:S01]  /*88dd0*/  STL [R1+0x30d8], R25 ;  /* 0x0030d81901007387 */ /* 0x000fe20000100800 */
[----:B------:R-:W-:-:S03]  /*88de0*/  IADD3.X R0, PT, PT, R0, UR6, RZ, P0, !PT ;  /* 0x0000000600007c10 */ /* 0x000fc600087fe4ff */
[----:B------:R-:W3:Y:S04]  /*88df0*/  LDL.LU R4, [R1+0x30f0] ;  /* 0x0030f00001047983 */ /* 0x000ee80000300800 */
        /* <DEDUP_REMOVED lines=13> */
[----:B----4-:R-:W-:-:S03]  /*88ed0*/  IADD3 R2, P0, PT, R2, UR10, RZ ;  /* 0x0000000a02027c10 */ /* 0x010fc6000ff1e0ff */
[----:B------:R-:W4:Y:S04]  /*88ee0*/  LDL.LU R15, [R1+0x30d0] ;  /* 0x0030d000010f7983 */ /* 0x000f280000300800 */
[----:B0-----:R-:W4:Y:S04]  /*88ef0*/  LDL.LU R0, [R1+0x3138] ;  /* 0x0031380001007983 */ /* 0x001f280000300800 */
[----:B------:R-:W4:Y:S04]  /*88f00*/  LDL.LU R26, [R1+0x30e0] ;  /* 0x0030e000011a7983 */ /* 0x000f280000300800 */
[----:B------:R-:W4:Y:S04]  /*88f10*/  LDL.LU R27, [R1+0x3140] ;  /* 0x00314000011b7983 */ /* 0x000f280000300800 */
[----:B------:R0:W-:Y:S04]  /*88f20*/  STL [R1+0x30f4], R2 ;  /* 0x0030f40201007387 */ /* 0x0001e80000100800 */
[----:B0-----:R-:W4:Y:S04]  /*88f30*/  LDL.LU R2, [R1+0x30e4] ;  /* 0x0030e40001027983 */ /* 0x001f280000300800 */
[----:B------:R-:W4:Y:S04]  /*88f40*/  LDL.LU R9, [R1+0x3148] ;  /* 0x0031480001097983 */ /* 0x000f280000300800 */
[----:B------:R-:W4:Y:S04]  /*88f50*/  LDL.LU R8, [R1+0x30e8] ;  /* 0x0030e80001087983 */ /* 0x000f280000300800 */
[----:B------:R-:W4:Y:S01]  /*88f60*/  LDL.LU R20, [R1+0x3150] ;  /* 0x0031500001147983 */ /* 0x000f220000300800 */
[----:B--2---:R-:W-:-:S05]  /*88f70*/  IADD3.X R3, PT, PT, R3, UR6, RZ, P1, !PT ;  /* 0x0000000603037c10 */ /* 0x004fca0008ffe4ff */
[----:B------:R0:W-:Y:S04]  /*88f80*/  STL [R1+0x30a0], R3 ;  /* 0x0030a00301007387 */ /* 0x0001e80000100800 */
        /* <DEDUP_REMOVED lines=9> */
[----:B0-----:R-:W2:Y:S01]  /*89020*/  LDL.LU R3, [R1+0x3178] ;  /* 0x0031780001037983 */ /* 0x001ea20000300800 */
[----:B---3--:R-:W-:-:S02]  /*89030*/  IADD3 R4, P1, PT, R4, UR10, RZ ;  /* 0x0000000a04047c10 */ /* 0x008fc4000ff3e0ff */
[----:B------:R-:W-:Y:S02]  /*89040*/  IADD3.X R16, PT, PT, R16, UR6, RZ, P2, !PT ;  /* 0x0000000610107c10 */ /* 0x000fe400097fe4ff */
        /* <DEDUP_REMOVED lines=13> */
[----:B----4-:R-:W-:Y:S01]  /*89120*/  IADD3.X R15, PT, PT, R15, UR6, RZ, P0, !PT ;  /* 0x000000060f0f7c10 */ /* 0x010fe200087fe4ff */
[----:B------:R-:W-:Y:S01]  /*89130*/  STL [R1+0x30b8], R10 ;  /* 0x0030b80a01007387 */ /* 0x000fe20000100800 */
[----:B------:R-:W-:-:S03]  /*89140*/  IADD3 R0, P0, PT, R0, UR10, RZ ;  /* 0x0000000a00007c10 */ /* 0x000fc6000ff1e0ff */
[----:B------:R-:W-:Y:S01]  /*89150*/  STL [R1+0x3104], R11 ;  /* 0x0031040b01007387 */ /* 0x000fe20000100800 */
[----:B------:R-:W-:-:S03]  /*89160*/  IADD3 R14, P6, PT, R14, UR10, RZ ;  /* 0x0000000a0e0e7c10 */ /* 0x000fc6000ffde0ff */
[----:B------:R-:W-:Y:S04]  /*89170*/  STL [R1+0x30c8], R5 ;  /* 0x0030c80501007387 */ /* 0x000fe80000100800 */
[----:B------:R-:W-:Y:S04]  /*89180*/  STL [R1+0x3128], R6 ;  /* 0x0031280601007387 */ /* 0x000fe80000100800 */
[----:B------:R-:W-:Y:S04]  /*89190*/  STL [R1+0x30cc], R7 ;  /* 0x0030cc0701007387 */ /* 0x000fe80000100800 */
[----:B------:R0:W-:Y:S01]  /*891a0*/  STL [R1+0x3138], R0 ;  /* 0x0031380001007387 */ /* 0x0001e20000100800 */
[----:B------:R-:W-:-:S02]  /*891b0*/  IADD3.X R26, PT, PT, R26, UR6, RZ, P1, !PT ;  /* 0x000000061a1a7c10 */ /* 0x000fc40008ffe4ff */
[----:B------:R-:W-:Y:S01]  /*891c0*/  IADD3.X R2, PT, PT, R2, UR6, RZ, P2, !PT ;  /* 0x0000000602027c10 */ /* 0x000fe200097fe4ff */
[----:B------:R-:W-:Y:S04]  /*891d0*/  STL [R1+0x3130], R14 ;  /* 0x0031300e01007387 */ /* 0x000fe80000100800 */
[----:B0-----:R-:W3:Y:S04]  /*891e0*/  LDL.LU R0, [R1+0x3118] ;  /* 0x0031180001007983 */ /* 0x001ee80000300800 */
[----:B------:R-:W-:Y:S04]  /*891f0*/  STL [R1+0x30d0], R15 ;  /* 0x0030d00f01007387 */ /* 0x000fe80000100800 */
[----:B------:R0:W-:Y:S04]  /*89200*/  STL [R1+0x30e4], R2 ;  /* 0x0030e40201007387 */ /* 0x0001e80000100800 */
[----:B------:R-:W-:Y:S04]  /*89210*/  STL [R1+0x30e0], R26 ;  /* 0x0030e01a01007387 */ /* 0x000fe80000100800 */
[----:B0-----:R-:W4:Y:S01]  /*89220*/  LDL.LU R2, [R1+0x3180] ;  /* 0x0031800001027983 */ /* 0x001f220000300800 */
[----:B------:R-:W-:-:S02]  /*89230*/  IADD3 R27, P1, PT, R27, UR10, RZ ;  /* 0x0000000a1b1b7c10 */ /* 0x000fc4000ff3e0ff */
[----:B------:R-:W-:Y:S02]  /*89240*/  IADD3 R9, P2, PT, R9, UR10, RZ ;  /* 0x0000000a09097c10 */ /* 0x000fe4000ff5e0ff */
[----:B------:R-:W-:Y:S02]  /*89250*/  IADD3.X R8, PT, PT, R8, UR6, RZ, P3, !PT ;  /* 0x0000000608087c10 */ /* 0x000fe40009ffe4ff */
[----:B------:R-:W-:Y:S01]  /*89260*/  IADD3 R20, P3, PT, R20, UR10, RZ ;  /* 0x0000000a14147c10 */ /* 0x000fe2000ff7e0ff */
[----:B------:R-:W-:Y:S04]  /*89270*/  STL [R1+0x3140], R27 ;  /* 0x0031401b01007387 */ /* 0x000fe80000100800 */
[----:B------:R-:W-:Y:S04]  /*89280*/  STL [R1+0x3148], R9 ;  /* 0x0031480901007387 */ /* 0x000fe80000100800 */
[----:B------:R0:W-:Y:S04]  /*89290*/  STL [R1+0x30e8], R8 ;  /* 0x0030e80801007387 */ /* 0x0001e80000100800 */
[----:B------:R1:W-:Y:S01]  /*892a0*/  STL [R1+0x3150], R20 ;  /* 0x0031501401007387 */ /* 0x0003e20000100800 */
[----:B--2---:R-:W-:-:S02]  /*892b0*/  IADD3.X R21, PT, PT, R21, UR6, RZ, P4, !PT ;  /* 0x0000000615157c10 */ /* 0x004fc4000a7fe4ff */
[----:B------:R-:W-:Y:S02]  /*892c0*/  IADD3 R22, P4, PT, R22, UR10, RZ ;  /* 0x0000000a16167c10 */ /* 0x000fe4000ff9e0ff */
[----:B------:R-:W-:Y:S02]  /*892d0*/  IADD3.X R23, PT, PT, R23, UR6, RZ, P5, !PT ;  /* 0x0000000617177c10 */ /* 0x000fe4000affe4ff */
[----:B------:R-:W-:Y:S02]  /*892e0*/  IADD3 R29, P5, PT, R29, UR10, RZ ;  /* 0x0000000a1d1d7c10 */ /* 0x000fe4000ffbe0ff */
[----:B------:R-:W-:Y:S01]  /*892f0*/  IADD3.X R28, PT, PT, R28, UR6, RZ, P6, !PT ;  /* 0x000000061c1c7c10 */ /* 0x000fe2000b7fe4ff */
[----:B------:R2:W-:Y:S01]  /*89300*/  STL [R1+0x30f8], R21 ;  /* 0x0030f81501007387 */ /* 0x0005e20000100800 */
[----:B------:R-:W-:-:S03]  /*89310*/  IADD3 R13, P6, PT, R13, UR10, RZ ;  /* 0x0000000a0d0d7c10 */ /* 0x000fc6000ffde0ff */
[----:B------:R0:W-:Y:S01]  /*89320*/  STL [R1+0x3158], R22 ;  /* 0x0031581601007387 */ /* 0x0001e20000100800 */
[----:B------:R-:W-:-:S03]  /*89330*/  IADD3.X R25, PT, PT, R25, UR6, RZ, P0, !PT ;  /* 0x0000000619197c10 */ /* 0x000fc600087fe4ff */
[----:B------:R0:W-:Y:S04]  /*89340*/  STL [R1+0x3100], R23 ;  /* 0x0031001701007387 */ /* 0x0001e80000100800 */
[----:B------:R0:W-:Y:S01]  /*89350*/  STL [R1+0x3160], R29 ;  /* 0x0031601d01007387 */ /* 0x0001e20000100800 */
[----:B------:R-:W-:-:S03]  /*89360*/  IADD3 R24, P0, PT, R24, UR10, RZ ;  /* 0x0000000a18187c10 */ /* 0x000fc6000ff1e0ff */
[----:B------:R0:W-:Y:S01]  /*89370*/  STL [R1+0x310c], R28 ;  /* 0x00310c1c01007387 */ /* 0x0001e20000100800 */
[----:B------:R-:W-:-:S03]  /*89380*/  IADD3.X R12, PT, PT, R12, UR6, RZ, P1, !PT ;  /* 0x000000060c0c7c10 */ /* 0x000fc60008ffe4ff */
[----:B------:R0:W-:Y:S04]  /*89390*/  STL [R1+0x3168], R13 ;  /* 0x0031680d01007387 */ /* 0x0001e80000100800 */
[----:B------:R0:W-:Y:S01]  /*893a0*/  STL [R1+0x3110], R25 ;  /* 0x0031101901007387 */ /* 0x0001e20000100800 */
[----:B------:R-:W-:-:S03]  /*893b0*/  IADD3 R3, P1, PT, R3, UR10, RZ ;  /* 0x0000000a03037c10 */ /* 0x000fc6000ff3e0ff */
[----:B------:R-:W4:Y:S04]  /*893c0*/  LDL.LU R4, [R1+0x311c] ;  /* 0x00311c0001047983 */ /* 0x000f280000300800 */
[----:B------:R0:W-:Y:S04]  /*893d0*/  STL [R1+0x3170], R24 ;  /* 0x0031701801007387 */ /* 0x0001e80000100800 */
[----:B------:R-:W4:Y:S04]  /*893e0*/  LDL.LU R16, [R1+0x3188] ;  /* 0x0031880001107983 */ /* 0x000f280000300800 */
[----:B------:R0:W-:Y:S04]  /*893f0*/  STL [R1+0x3114], R12 ;  /* 0x0031140c01007387 */ /* 0x0001e80000100800 */
        /* <DEDUP_REMOVED lines=13> */
[----:B------:R-:W4:Y:S04]  /*894d0*/  LDL.LU R27, [R1+0x3154] ;  /* 0x00315400011b7983 */ /* 0x000f280000300800 */
[----:B------:R-:W4:Y:S01]  /*894e0*/  LDL.LU R9, [R1+0x31a0] ;  /* 0x0031a00001097983 */ /* 0x000f220000300800 */
[----:B---3--:R-:W-:-:S05]  /*894f0*/  IADD3.X R0, PT, PT, R0, UR6, RZ, P2, !PT ;  /* 0x0000000600007c10 */ /* 0x008fca00097fe4ff */
[----:B------:R0:W-:Y:S04]  /*89500*/  STL [R1+0x3118], R0 ;  /* 0x0031180001007387 */ /* 0x0001e80000100800 */
[----:B-1----:R-:W3:Y:S04]  /*89510*/  LDL.LU R20, [R1+0x315c] ;  /* 0x00315c0001147983 */ /* 0x002ee80000300800 */
[----:B--2---:R-:W2:Y:S04]  /*89520*/  LDL.LU R21, [R1+0x319c] ;  /* 0x00319c0001157983 */ /* 0x004ea80000300800 */
[----:B------:R-:W2:Y:S01]  /*89530*/  LDL.LU R22, [R1+0x3164] ;  /* 0x0031640001167983 */ /* 0x000ea20000300800 */
[----:B----4-:R-:W-:-:S05]  /*89540*/  IADD3 R2, P2, PT, R2, UR10, RZ ;  /* 0x0000000a02027c10 */ /* 0x010fca000ff5e0ff */
        /* <DEDUP_REMOVED lines=10> */
[----:B-1----:R-:W4:Y:S01]  /*895f0*/  LDL.LU R2, [R1+0x318c] ;  /* 0x00318c0001027983 */ /* 0x002f220000300800 */
[----:B------:R-:W-:-:S02]  /*89600*/  IADD3.X R4, PT, PT, R4, UR6, RZ, P3, !PT ;  /* 0x0000000604047c10 */ /* 0x000fc40009ffe4ff */
        /* <DEDUP_REMOVED lines=16> */
[----:B------:R-:W-:Y:S04]  /*89710*/  STL [R1+0x3134], R11 ;  /* 0x0031340b01007387 */ /* 0x000fe80000100800 */
[----:B------:R-:W-:Y:S04]  /*89720*/  STL [R1+0x31b0], R5 ;  /* 0x0031b00501007387 */ /* 0x000fe80000100800 */
[----:B------:R-:W-:Y:S04]  /*89730*/  STL [R1+0x313c], R6 ;  /* 0x00313c0601007387 */ /* 0x000fe80000100800 */
[----:B------:R-:W-:Y:S04]  /*89740*/  STL [R1+0x31ac], R7 ;  /* 0x0031ac0701007387 */ /* 0x000fe80000100800 */
[----:B------:R0:W-:Y:S02]  /*89750*/  STL [R1+0x314c], R8 ;  /* 0x00314c0801007387 */ /* 0x0001e40000100800 */
[----:B0-----:R-:W0:Y:S01]  /*89760*/  LDC R8, c[0x0][0x3ac] ;  /* 0x0000eb00ff087b82 */ /* 0x001e220000000800 */
[----:B------:R-:W-:-:S02]  /*89770*/  IADD3.X R14, PT, PT, R14, UR6, RZ, P1, !PT ;  /* 0x000000060e0e7c10 */ /* 0x000fc40008ffe4ff */
[----:B------:R-:W-:Y:S02]  /*89780*/  IADD3 R15, P1, PT, R15, UR10, RZ ;  /* 0x0000000a0f0f7c10 */ /* 0x000fe4000ff3e0ff */
[----:B------:R-:W-:Y:S02]  /*89790*/  IADD3 R26, P2, PT, R26, UR10, RZ ;  /* 0x0000000a1a1a7c10 */ /* 0x000fe4000ff5e0ff */
[----:B------:R-:W-:Y:S02]  /*897a0*/  IADD3.X R27, PT, PT, R27, UR6, RZ, P3, !PT ;  /* 0x000000061b1b7c10 */ /* 0x000fe40009ffe4ff */
[----:B------:R-:W-:Y:S01]  /*897b0*/  IADD3 R9, P3, PT, R9, UR10, RZ ;  /* 0x0000000a09097c10 */ /* 0x000fe2000ff7e0ff */
[----:B------:R-:W-:Y:S04]  /*897c0*/  STL [R1+0x3144], R14 ;  /* 0x0031440e01007387 */ /* 0x000fe80000100800 */
[----:B------:R-:W-:Y:S04]  /*897d0*/  STL [R1+0x31a8], R15 ;  /* 0x0031a80f01007387 */ /* 0x000fe80000100800 */
[----:B------:R-:W-:Y:S01]  /*897e0*/  STL [R1+0x31a4], R26 ;  /* 0x0031a41a01007387 */ /* 0x000fe20000100800 */
[----:B---3--:R-:W-:-:S02]  /*897f0*/  IADD3.X R20, PT, PT, R20, UR6, RZ, P4, !PT ;  /* 0x0000000614147c10 */ /* 0x008fc4000a7fe4ff */
[----:B--2---:R-:W-:Y:S02]  /*89800*/  IADD3 R21, P4, PT, R21, UR10, RZ ;  /* 0x0000000a15157c10 */ /* 0x004fe4000ff9e0ff */
[----:B------:R-:W-:Y:S01]  /*89810*/  IADD3.X R22, PT, PT, R22, UR6, RZ, P5, !PT ;  /* 0x0000000616167c10 */ /* 0x000fe2000affe4ff */
[----:B------:R-:W-:Y:S04]  /*89820*/  STL [R1+0x3154], R27 ;  /* 0x0031541b01007387 */ /* 0x000fe80000100800 */
[----:B------:R-:W-:Y:S01]  /*89830*/  STL [R1+0x31a0], R9 ;  /* 0x0031a00901007387 */ /* 0x000fe20000100800 */
[----:B0-----:R-:W-:-:S04]  /*89840*/  IMAD.SHL.U32 R10, R8, 0x100, RZ ;  /* 0x00000100080a7824 */ /* 0x001fc800078e00ff */
[----:B------:R-:W-:Y:S01]  /*89850*/  IMAD.SHL.U32 R10, R10, 0x2, RZ ;  /* 0x000000020a0a7824 */ /* 0x000fe200078e00ff */
[----:B----4-:R-:W-:Y:S01]  /*89860*/  IADD3.X R29, PT, PT, R29, UR6, RZ, P6, !PT ;  /* 0x000000061d1d7c10 */ /* 0x010fe2000b7fe4ff */
[----:B------:R-:W-:Y:S03]  /*89870*/  STL [R1+0x315c], R20 ;  /* 0x00315c1401007387 */ /* 0x000fe60000100800 */
[-C--:B------:R-:W-:Y:S02]  /*89880*/  IADD3 R23, P5, PT, R23, R10.reuse, RZ ;  /* 0x0000000a17177210 */ /* 0x080fe40007fbe0ff */
[----:B------:R-:W-:Y:S01]  /*89890*/  IADD3 R28, P6, PT, R28, R10, RZ ;  /* 0x0000000a1c1c7210 */ /* 0x000fe20007fde0ff */
[----:B------:R-:W-:Y:S01]  /*898a0*/  STL [R1+0x319c], R21 ;  /* 0x00319c1501007387 */ /* 0x000fe20000100800 */
[----:B------:R-:W-:-:S03]  /*898b0*/  IADD3.X R13, PT, PT, R13, UR6, RZ, P0, !PT ;  /* 0x000000060d0d7c10 */ /* 0x000fc600087fe4ff */
[----:B------:R-:W-:Y:S01]  /*898c0*/  STL [R1+0x3164], R22 ;  /* 0x0031641601007387 */ /* 0x000fe20000100800 */
[----:B------:R-:W-:-:S03]  /*898d0*/  IADD3 R25, P0, PT, R25, R10, RZ ;  /* 0x0000000a19197210 */ /* 0x000fc60007f1e0ff */
[----:B------:R-:W-:Y:S01]  /*898e0*/  STL [R1+0x2c1c], R23 ;  /* 0x002c1c1701007387 */ /* 0x000fe20000100800 */
[----:B------:R-:W-:-:S03]  /*898f0*/  IADD3.X R24, PT, PT, R24, UR6, RZ, P1, !PT ;  /* 0x0000000618187c10 */ /* 0x000fc60008ffe4ff */
[----:B------:R-:W-:Y:S01]  /*89900*/  STL [R1+0x316c], R29 ;  /* 0x00316c1d01007387 */ /* 0x000fe20000100800 */
[-C--:B------:R-:W-:Y:S02]  /*89910*/  IADD3 R12, P1, PT, R12, R10.reuse, RZ ;  /* 0x0000000a0c0c7210 */ /* 0x080fe40007f3e0ff */
[----:B------:R-:W-:Y:S01]  /*89920*/  IADD3.X R3, PT, PT, R3, UR6, RZ, P2, !PT ;  /* 0x0000000603037c10 */ /* 0x000fe200097fe4ff */
[----:B------:R-:W-:Y:S01]  /*89930*/  STL [R1+0x2c14], R28 ;  /* 0x002c141c01007387 */ /* 0x000fe20000100800 */
[----:B------:R-:W-:-:S03]  /*89940*/  IADD3 R0, P2, PT, R0, R10, RZ ;  /* 0x0000000a00007210 */ /* 0x000fc60007f5e0ff */
[----:B------:R-:W-:Y:S04]  /*89950*/  STL [R1+0x3174], R13 ;  /* 0x0031740d01007387 */ /* 0x000fe80000100800 */
[----:B------:R-:W-:Y:S04]  /*89960*/  STL [R1+0x2c0c], R25 ;  /* 0x002c0c1901007387 */ /* 0x000fe80000100800 */
[----:B------:R-:W-:Y:S04]  /*89970*/  STL [R1+0x317c], R24 ;  /* 0x00317c1801007387 */ /* 0x000fe80000100800 */
[----:B------:R-:W-:Y:S04]  /*89980*/  STL [R1+0x2c04], R12 ;  /* 0x002c040c01007387 */ /* 0x000fe80000100800 */
[----:B------:R0:W-:Y:S04]  /*89990*/  STL [R1+0x2bfc], R0 ;  /* 0x002bfc0001007387 */ /* 0x0001e80000100800 */
[----:B------:R-:W-:Y:S04]  /*899a0*/  STL [R1+0x3184], R3 ;  /* 0x0031840301007387 */ /* 0x000fe80000100800 */
[----:B0-----:R-:W2:Y:S01]  /*899b0*/  LDL.LU R0, [R1+0x2bec] ;  /* 0x002bec0001007983 */ /* 0x001ea20000300800 */
[----:B------:R-:W-:-:S03]  /*899c0*/  IADD3.X R2, PT, PT, R2, UR6, RZ, P3, !PT ;  /* 0x0000000602027c10 */ /* 0x000fc60009ffe4ff */
[----:B--2---:R0:W-:Y:S04]  /*899d0*/  STL [R1+0x3704], R0 ;  /* 0x0037040001007387 */ /* 0x0041e80000100800 */
[----:B0-----:R-:W2:Y:S04]  /*899e0*/  LDL.LU R0, [R1+0x3194] ;  /* 0x0031940001007983 */ /* 0x001ea80000300800 */
[----:B------:R-:W-:Y:S04]  /*899f0*/  STL [R1+0x318c], R2 ;  /* 0x00318c0201007387 */ /* 0x000fe80000100800 */
[----:B--2---:R0:W-:Y:S04]  /*89a00*/  STL [R1+0x3708], R0 ;  /* 0x0037080001007387 */ /* 0x0041e80000100800 */
[----:B0-----:R-:W2:Y:S04]  /*89a10*/  LDL.LU R0, [R1+0x2bf4] ;  /* 0x002bf40001007983 */ /* 0x001ea80000300800 */
[----:B------:R-:W3:Y:S04]  /*89a20*/  LDL.LU R4, [R1+0x2be4] ;  /* 0x002be40001047983 */ /* 0x000ee80000300800 */
[----:B---3--:R0:W-:Y:S04]  /*89a30*/  STL [R1+0x36fc], R4 ;  /* 0x0036fc0401007387 */ /* 0x0081e80000100800 */
        /* <DEDUP_REMOVED lines=23> */
[----:B--2---:R-:W-:-:S03]  /*89bb0*/  IADD3 R0, P3, PT, R0, R10, RZ ;  /* 0x0000000a00007210 */ /* 0x004fc60007f7e0ff */
[----:B------:R-:W2:Y:S04]  /*89bc0*/  LDL.LU R24, [R1+0x2bb8] ;  /* 0x002bb80001187983 */ /* 0x000ea80000300800 */
[----:B------:R-:W2:Y:S04]  /*89bd0*/  LDL.LU R12, [R1+0x2b84] ;  /* 0x002b8400010c7983 */ /* 0x000ea80000300800 */
[----:B------:R-:W2:Y:S04]  /*89be0*/  LDL.LU R3, [R1+0x2bb0] ;  /* 0x002bb00001037983 */ /* 0x000ea80000300800 */
[----:B------:R-:W2:Y:S04]  /*89bf0*/  LDL.LU R2, [R1+0x2b7c] ;  /* 0x002b7c0001027983 */ /* 0x000ea80000300800 */
[----:B------:R0:W-:Y:S04]  /*89c00*/  STL [R1+0x2bf4], R0 ;  /* 0x002bf40001007387 */ /* 0x0001e80000100800 */
[----:B0-----:R-:W2:Y:S02]  /*89c10*/  LDL.LU R0, [R1+0x3708] ;  /* 0x0037080001007983 */ /* 0x001ea40000300800 */
[----:B--2---:R-:W-:-:S05]  /*89c20*/  IADD3.X R0, PT, PT, R0, UR6, RZ, P4, !PT ;  /* 0x0000000600007c10 */ /* 0x004fca000a7fe4ff */
[----:B------:R0:W-:Y:S04]  /*89c30*/  STL [R1+0x3194], R0 ;  /* 0x0031940001007387 */ /* 0x0001e80000100800 */
[----:B0-----:R-:W2:Y:S02]  /*89c40*/  LDL.LU R0, [R1+0x3704] ;  /* 0x0037040001007983 */ /* 0x001ea40000300800 */
[----:B--2---:R-:W-:-:S05]  /*89c50*/  IADD3 R0, P4, PT, R0, R10, RZ ;  /* 0x0000000a00007210 */ /* 0x004fca0007f9e0ff */
[----:B------:R0:W-:Y:S04]  /*89c60*/  STL [R1+0x2bec], R0 ;  /* 0x002bec0001007387 */ /* 0x0001e80000100800 */
[----:B0-----:R-:W3:Y:S02]  /*89c70*/  LDL.LU R0, [R1+0x3700] ;  /* 0x0037000001007983 */ /* 0x001ee40000300800 */
[----:B---3--:R-:W-:-:S05]  /*89c80*/  IMAD.X R4, R4, 0x1, R0, P5 ;  /* 0x0000000104047824 */ /* 0x008fca00028e0600 */
[----:B------:R0:W-:Y:S04]  /*89c90*/  STL [R1+0x2c18], R4 ;  /* 0x002c180401007387 */ /* 0x0001e80000100800 */
[----:B0-----:R-:W2:Y:S01]  /*89ca0*/  LDL.LU R4, [R1+0x36fc] ;  /* 0x0036fc0001047983 */ /* 0x001ea20000300800 */
[--C-:B----4-:R-:W-:Y:S01]  /*89cb0*/  IMAD.X R16, R16, 0x1, R0.reuse, P6 ;  /* 0x0000000110107824 */ /* 0x110fe200030e0600 */
[-C--:B------:R-:W-:Y:S01]  /*89cc0*/  IADD3 R17, P6, PT, R17, R10.reuse, RZ ;  /* 0x0000000a11117210 */ /* 0x080fe20007fde0ff */
[--C-:B------:R-:W-:Y:S01]  /*89cd0*/  IMAD.X R18, R18, 0x1, R0.reuse, P0 ;  /* 0x0000000112127824 */ /* 0x100fe200000e0600 */
        /* <DEDUP_REMOVED lines=19> */
[----:B------:R-:W-:Y:S01]  /*89e10*/  IMAD.X R3, R3, 0x1, R0, P4 ;  /* 0x0000000103037824 */ /* 0x000fe200020e0600 */
[----:B------:R-:W-:-:S02]  /*89e20*/  IADD3 R2, P4, PT, R2, R10, RZ ;  /* 0x0000000a02027210 */ /* 0x000fc40007f9e0ff */
[----:B--2---:R-:W-:-:S05]  /*89e30*/  IADD3 R4, P5, PT, R4, R10, RZ ;  /* 0x0000000a04047210 */ /* 0x004fca0007fbe0ff */
        /* <DEDUP_REMOVED lines=9> */
[----:B------:R-:W-:-:S03]  /*89ed0*/  IMAD.X R9, R9, 0x1, R0, P5 ;  /* 0x0000000109097824 */ /* 0x000fc600028e0600 */
[----:B------:R-:W-:Y:S01]  /*89ee0*/  STL [R1+0x2bf0], R14 ;  /* 0x002bf00e01007387 */ /* 0x000fe20000100800 */
[----:B------:R-:W-:-:S03]  /*89ef0*/  IADD3 R8, P5, PT, R8, R10, RZ ;  /* 0x0000000a08087210 */ /* 0x000fc60007fbe0ff */
        /* <DEDUP_REMOVED lines=16> */
[----:B0-----:R-:W2:Y:S04]  /*8a000*/  LDL.LU R10, [R1+0x2ba8] ;  /* 0x002ba800010a7983 */ /* 0x001ea80000300800 */
[----:B------:R-:W-:Y:S04]  /*8a010*/  STL [R1+0x2bb0], R3 ;  /* 0x002bb00301007387 */ /* 0x000fe80000100800 */
[----:B------:R-:W3:Y:S04]  /*8a020*/  LDL.LU R4, [R1+0x2b98] ;  /* 0x002b980001047983 */ /* 0x000ee80000300800 */
[----:B------:R-:W-:Y:S04]  /*8a030*/  STL [R1+0x2b7c], R2 ;  /* 0x002b7c0201007387 */ /* 0x000fe80000100800 */
[----:B---3--:R0:W-:Y:S04]  /*8a040*/  STL [R1+0x36ec], R4 ;  /* 0x0036ec0401007387 */ /* 0x0081e80000100800 */
[----:B0-----:R-:W3:Y:S04]  /*8a050*/  LDL.LU R4, [R1+0x2b6c] ;  /* 0x002b6c0001047983 */ /* 0x001ee80000300800 */
[----:B---3--:R0:W-:Y:S04]  /*8a060*/  STL [R1+0x36f0], R4 ;  /* 0x0036f00401007387 */ /* 0x0081e80000100800 */
[----:B0-----:R-:W3:Y:S01]  /*8a070*/  LDL.LU R4, [R1+0x2ba0] ;  /* 0x002ba00001047983 */ /* 0x001ee20000300800 */
[----:B--2---:R-:W-:-:S03]  /*8a080*/  IMAD.X R10, R10, 0x1, R0, P5 ;  /* 0x000000010a0a7824 */ /* 0x004fc600028e0600 */
[----:B---3--:R0:W-:Y:S04]  /*8a090*/  STL [R1+0x36f4], R4 ;  /* 0x0036f40401007387 */ /* 0x0081e80000100800 */
        /* <DEDUP_REMOVED lines=27> */
[----:B------:R0:W-:Y:S04]  /*8a250*/  STL [R1+0x2ba8], R10 ;  /* 0x002ba80a01007387 */ /* 0x0001e80000100800 */
[----:B0-----:R-:W2:Y:S02]  /*8a260*/  LDL.LU R10, [R1+0x36f8] ;  /* 0x0036f800010a7983 */ /* 0x001ea40000300800 */
[----:B--2---:R-:W-:-:S05]  /*8a270*/  IADD3 R4, P5, PT, R4, R10, RZ ;  /* 0x0000000a04047210 */ /* 0x004fca0007fbe0ff */
[----:B------:R0:W-:Y:S04]  /*8a280*/  STL [R1+0x2b74], R4 ;  /* 0x002b740401007387 */ /* 0x0001e80000100800 */
[----:B0-----:R-:W2:Y:S02]  /*8a290*/  LDL.LU R4, [R1+0x36f4] ;  /* 0x0036f40001047983 */ /* 0x001ea40000300800 */
[----:B--2---:R-:W-:-:S05]  /*8a2a0*/  IMAD.X R4, R4, 0x1, R0, P6 ;  /* 0x0000000104047824 */ /* 0x004fca00030e0600 */
[----:B------:R0:W-:Y:S04]  /*8a2b0*/  STL [R1+0x2ba0], R4 ;  /* 0x002ba00401007387 */ /* 0x0001e80000100800 */
[----:B0-----:R-:W2:Y:S02]  /*8a2c0*/  LDL.LU R4, [R1+0x36f0] ;  /* 0x0036f00001047983 */ /* 0x001ea40000300800 */
[----:B--2---:R-:W-:-:S05]  /*8a2d0*/  IADD3 R4, P6, PT, R4, R10, RZ ;  /* 0x0000000a04047210 */ /* 0x004fca0007fde0ff */
        /* <DEDUP_REMOVED lines=23> */
[----:B------:R-:W-:Y:S01]  /*8a450*/  IADD3 R3, P5, PT, R3, R10, RZ ;  /* 0x0000000a03037210 */ /* 0x000fe20007fbe0ff */
[----:B------:R-:W-:-:S02]  /*8a460*/  IMAD.X R2, R2, 0x1, R0, P6 ;  /* 0x0000000102027824 */ /* 0x000fc400030e0600 */
[----:B--2---:R-:W-:Y:S01]  /*8a470*/  IMAD.X R4, R4, 0x1, R0, P0 ;  /* 0x0000000104047824 */ /* 0x004fe200000e0600 */
[----:B---3--:R-:W-:-:S04]  /*8a480*/  IADD3 R16, P0, PT, R16, R10, RZ ;  /* 0x0000000a10107210 */ /* 0x008fc80007f1e0ff */
        /* <DEDUP_REMOVED lines=36> */
[----:B--2---:R-:W-:-:S03]  /*8a6d0*/  IADD3 R0, P6, PT, R0, R10, RZ ;  /* 0x0000000a00007210 */ /* 0x004fc60007fde0ff */
        /* <DEDUP_REMOVED lines=30> */
[----:B--2---:R-:W-:-:S05]  /*8a8c0*/  IMAD.X R4, R4, 0x1, R0, P0 ;  /* 0x0000000104047824 */ /* 0x004fca00000e0600 */
[----:B------:R0:W-:Y:S04]  /*8a8d0*/  STL [R1+0x2b40], R4 ;  /* 0x002b400401007387 */ /* 0x0001e80000100800 */
[----:B0-----:R-:W2:Y:S02]  /*8a8e0*/  LDL.LU R4, [R1+0x36e4] ;  /* 0x0036e40001047983 */ /* 0x001ea40000300800 */
[----:B--2---:R-:W-:-:S05]  /*8a8f0*/  IADD3 R4, P0, PT, R4, R10, RZ ;  /* 0x0000000a04047210 */ /* 0x004fca0007f1e0ff */
[----:B------:R0:W-:Y:S04]  /*8a900*/  STL [R1+0x2b0c], R4 ;  /* 0x002b0c0401007387 */ /* 0x0001e80000100800 */
[----:B0-----:R-:W2:Y:S02]  /*8a910*/  LDL.LU R4, [R1+0x36e0] ;  /* 0x0036e00001047983 */ /* 0x001ea40000300800 */
[----:B--2---:R-:W-:-:S05]  /*8a920*/  IMAD.X R4, R4, 0x1, R0, P1 ;  /* 0x0000000104047824 */ /* 0x004fca00008e0600 */
[----:B------:R0:W-:Y:S04]  /*8a930*/  STL [R1+0x2b38], R4 ;  /* 0x002b380401007387 */ /* 0x0001e80000100800 */
[----:B0-----:R-:W2:Y:S01]  /*8a940*/  LDL.LU R4, [R1+0x36dc] ;  /* 0x0036dc0001047983 */ /* 0x001ea20000300800 */
[--C-:B---3--:R-:W-:Y:S01]  /*8a950*/  IMAD.X R16, R16, 0x1, R0.reuse, P2 ;  /* 0x0000000110107824 */ /* 0x108fe200010e0600 */
[-C--:B----4-:R-:W-:Y:S01]  /*8a960*/  IADD3 R17, P2, PT, R17, R10.reuse, RZ ;  /* 0x0000000a11117210 */ /* 0x090fe20007f5e0ff */
        /* <DEDUP_REMOVED lines=6376> */
[--C-:B------:R-:W-:Y:S01]  /*a37f0*/  IMAD.X R7, R7, 0x1, R0.reuse, P1 ;  /* 0x0000000107077824 */ /* 0x100fe200008e0600 */
[----:B------:R-:W-:Y:S01]  /*a3800*/  IADD3 R15, P0, PT, R15, UR10, RZ ;  /* 0x0000000a0f0f7c10 */ /* 0x000fe2000ff1e0ff */
[--C-:B------:R-:W-:Y:S02]  /*a3810*/  IMAD.X R26, R26, 0x1, R0.reuse, P2 ;  /* 0x000000011a1a7824 */ /* 0x100fe400010e0600 */
[--C-:B------:R-:W-:Y:S02]  /*a3820*/  IMAD.X R27, R27, 0x1, R0.reuse, P3 ;  /* 0x000000011b1b7824 */ /* 0x100fe400018e0600 */
[--C-:B------:R-:W-:Y:S01]  /*a3830*/  IMAD.X R20, R20, 0x1, R0.reuse, P4 ;  /* 0x0000000114147824 */ /* 0x100fe200020e0600 */
[----:B------:R-:W-:Y:S01]  /*a3840*/  IADD3.X R23, PT, PT, R23, UR6, RZ, P0, !PT ;  /* 0x0000000617177c10 */ /* 0x000fe200087fe4ff */
[----:B------:R-:W-:Y:S01]  /*a3850*/  IMAD.X R22, R22, 0x1, R0, P6 ;  /* 0x0000000116167824 */ /* 0x000fe200030e0600 */
[----:B------:R-:W-:-:S04]  /*a3860*/  UIADD3 UR4, UPT, UPT, UR4, 0x1, URZ ;  /* 0x0000000104047890 */ /* 0x000fc8000fffe0ff */
[----:B------:R-:W-:Y:S01]  /*a3870*/  UISETP.NE.U32.AND UP0, UPT, UR4, UR7, UPT ;  /* 0x000000070400728c */ /* 0x000fe2000bf05070 */
[----:B--2---:R-:W-:Y:S01]  /*a3880*/  IMAD.X R4, R4, 0x1, R0, P5 ;  /* 0x0000000104047824 */ /* 0x004fe200028e0600 */
[----:B---3--:R-:W-:-:S04]  /*a3890*/  IADD3 R14, P5, PT, R14, R10, RZ ;  /* 0x0000000a0e0e7210 */ /* 0x008fc80007fbe0ff */
[----:B------:R0:W-:Y:S04]  /*a38a0*/  STL [R1+0x2f4c], R4 ;  /* 0x002f4c0401007387 */ /* 0x0001e80000100800 */
[----:B0-----:R0:W5:Y:S04]  /*a38b0*/  LDL.LU R4, [R1+0x32e8] ;  /* 0x0032e80001047983 */ /* 0x0011680000300800 */
[----:B------:R1:W-:Y:S04]  /*a38c0*/  STL [R1+0x2f90], R14 ;  /* 0x002f900e01007387 */ /* 0x0003e80000100800 */
[----:B-1----:R0:W5:Y:S04]  /*a38d0*/  LDL.LU R14, [R1+0x32e4] ;  /* 0x0032e400010e7983 */ /* 0x0021680000300800 */
        /* <DEDUP_REMOVED lines=10> */
[----:B------:R1:W-:Y:S01]  /*a3980*/  STL [R1+0xfd8], R13 ;  /* 0x000fd80d01007387 */ /* 0x0003e20000100800 */
[----:B------:R-:W-:-:S03]  /*a3990*/  IMAD.X R18, R18, 0x1, R0, P5 ;  /* 0x0000000112127824 */ /* 0x000fc600028e0600 */
[----:B-1----:R0:W5:Y:S04]  /*a39a0*/  LDL.LU R13, [R1+0x32cc] ;  /* 0x0032cc00010d7983 */ /* 0x0021680000300800 */
[----:B------:R1:W-:Y:S01]  /*a39b0*/  STL [R1+0x2f6c], R24 ;  /* 0x002f6c1801007387 */ /* 0x0003e20000100800 */
[----:B------:R-:W-:-:S03]  /*a39c0*/  IADD3 R19, P5, PT, R19, R10, RZ ;  /* 0x0000000a13137210 */ /* 0x000fc60007fbe0ff */
[----:B-1----:R0:W5:Y:S04]  /*a39d0*/  LDL.LU R24, [R1+0x32c8] ;  /* 0x0032c80001187983 */ /* 0x0021680000300800 */
[----:B------:R1:W-:Y:S04]  /*a39e0*/  STL [R1+0xfd0], R3 ;  /* 0x000fd00301007387 */ /* 0x0003e80000100800 */
[----:B-1----:R0:W5:Y:S04]  /*a39f0*/  LDL.LU R3, [R1+0x32c4] ;  /* 0x0032c40001037983 */ /* 0x0021680000300800 */
[----:B------:R1:W-:Y:S04]  /*a3a00*/  STL [R1+0x2f74], R12 ;  /* 0x002f740c01007387 */ /* 0x0003e80000100800 */
[----:B-1----:R0:W5:Y:S04]  /*a3a10*/  LDL.LU R12, [R1+0x32c0] ;  /* 0x0032c000010c7983 */ /* 0x0021680000300800 */
[----:B------:R1:W-:Y:S04]  /*a3a20*/  STL [R1+0x2fa8], R2 ;  /* 0x002fa80201007387 */ /* 0x0003e80000100800 */
[----:B------:R0:W-:Y:S04]  /*a3a30*/  STL [R1+0x2f60], R16 ;  /* 0x002f601001007387 */ /* 0x0001e80000100800 */
[----:B------:R0:W-:Y:S04]  /*a3a40*/  STL [R1+0x2fa0], R17 ;  /* 0x002fa01101007387 */ /* 0x0001e80000100800 */
[----:B------:R0:W-:Y:S04]  /*a3a50*/  STL [R1+0x2f84], R18 ;  /* 0x002f841201007387 */ /* 0x0001e80000100800 */
[----:B------:R0:W-:Y:S01]  /*a3a60*/  STL [R1+0x2f98], R19 ;  /* 0x002f981301007387 */ /* 0x0001e20000100800 */
[----:B-1----:R-:W1:Y:S03]  /*a3a70*/  S2R R2, SR_TID.X ;  /* 0x0000000000027919 */ /* 0x002e660000002100 */
[----:B------:R0:W-:Y:S04]  /*a3a80*/  STL [R1+0x2f80], R11 ;  /* 0x002f800b01007387 */ /* 0x0001e80000100800 */
[----:B------:R0:W-:Y:S04]  /*a3a90*/  STL [R1+0x2fb0], R5 ;  /* 0x002fb00501007387 */ /* 0x0001e80000100800 */
[----:B------:R0:W-:Y:S04]  /*a3aa0*/  STL [R1+0xfdc], R6 ;  /* 0x000fdc0601007387 */ /* 0x0001e80000100800 */
[----:B------:R0:W-:Y:S04]  /*a3ab0*/  STL [R1+0xfd4], R7 ;  /* 0x000fd40701007387 */ /* 0x0001e80000100800 */
[----:B------:R0:W-:Y:S01]  /*a3ac0*/  STL [R1+0x3120], R15 ;  /* 0x0031200f01007387 */ /* 0x0001e20000100800 */
[----:B------:R-:W-:-:S03]  /*a3ad0*/  IMAD.X R21, R21, 0x1, R0, P5 ;  /* 0x0000000115157824 */ /* 0x000fc600028e0600 */
[----:B------:R0:W-:Y:S04]  /*a3ae0*/  STL [R1+0xfcc], R26 ;  /* 0x000fcc1a01007387 */ /* 0x0001e80000100800 */
[----:B------:R0:W-:Y:S04]  /*a3af0*/  STL [R1+0x2fa4], R27 ;  /* 0x002fa41b01007387 */ /* 0x0001e80000100800 */
[----:B------:R0:W-:Y:S04]  /*a3b00*/  STL [R1+0x2f9c], R20 ;  /* 0x002f9c1401007387 */ /* 0x0001e80000100800 */
[----:B------:R0:W-:Y:S04]  /*a3b10*/  STL [R1+0x30fc], R23 ;  /* 0x0030fc1701007387 */ /* 0x0001e80000100800 */
[----:B------:R0:W-:Y:S04]  /*a3b20*/  STL [R1+0x2f94], R21 ;  /* 0x002f941501007387 */ /* 0x0001e80000100800 */
[----:B------:R0:W-:Y:S01]  /*a3b30*/  STL [R1+0x2fac], R22 ;  /* 0x002fac1601007387 */ /* 0x0001e20000100800 */
[----:B-1----:R-:W-:-:S05]  /*a3b40*/  LOP3.LUT R2, R2, 0x7f, RZ, 0xc0, !PT ;  /* 0x0000007f02027812 */ /* 0x002fca00078ec0ff */
[----:B------:R-:W-:Y:S01]  /*a3b50*/  IMAD.SHL.U32 R2, R2, 0x2, RZ ;  /* 0x0000000202027824 */ /* 0x000fe200078e00ff */
[----:B------:R-:W-:Y:S06]  /*a3b60*/  BRA.U UP0, `(.L_x_2) ;  /* 0xfffff90500247547 */ /* 0x000fec000b83ffff */
[----:B------:R-:W2:Y:S04]  /*a3b70*/  LDL.LU R0, [R1+0x688] ;  /* 0x0006880001007983 */ /* 0x000ea80000300800 */
[----:B--2---:R1:W-:Y:S04]  /*a3b80*/  STL [R1+0x3354], R0 ;  /* 0x0033540001007387 */ /* 0x0043e80000100800 */
[----:B-1----:R-:W2:Y:S04]  /*a3b90*/  LDL.LU R0, [R1+0x65c] ;  /* 0x00065c0001007983 */ /* 0x002ea80000300800 */
        /* <DEDUP_REMOVED lines=31> */
[----:B------:R-:W2:Y:S01]  /*a3d90*/  LDL.LU R2, [R1+0x698] ;  /* 0x0006980001027983 */ /* 0x000ea20000300800 */
[----:B-1---5:R-:W-:-:S03]  /*a3da0*/  IMAD.MOV.U32 R0, RZ, RZ, R14 ;  /* 0x000000ffff007224 */ /* 0x022fc600078e000e */
        /* <DEDUP_REMOVED lines=31> */
[----:B0-----:R-:W2:Y:S04]  /*a3fa0*/  LDL.LU R16, [R1+0x6a8] ;  /* 0x0006a80001107983 */ /* 0x001ea80000300800 */
[----:B------:R-:W2:Y:S04]  /*a3fb0*/  LDL.LU R17, [R1+0x6b8] ;  /* 0x0006b80001117983 */ /* 0x000ea80000300800 */
[----:B------:R-:W3:Y:S01]  /*a3fc0*/  LDL.LU R18, [R1+0x6c8] ;  /* 0x0006c80001127983 */ /* 0x000ee20000300800 */
[----:B-1----:R-:W-:-:S03]  /*a3fd0*/  IMAD.MOV.U32 R2, RZ, RZ, R4 ;  /* 0x000000ffff027224 */ /* 0x002fc600078e0004 */
[----:B------:R-:W3:Y:S04]  /*a3fe0*/  LDL.LU R19, [R1+0x6d8] ;  /* 0x0006d80001137983 */ /* 0x000ee80000300800 */
[----:B------:R-:W4:Y:S04]  /*a3ff0*/  LDL.LU R10, [R1+0x654] ;  /* 0x00065400010a7983 */ /* 0x000f280000300800 */
        /* <DEDUP_REMOVED lines=14> */
[----:B0-----:R-:W2:Y:S04]  /*a40e0*/  LDL.LU R9, [R1+0x678] ;  /* 0x0006780001097983 */ /* 0x001ea80000300800 */
[----:B------:R0:W-:Y:S04]  /*a40f0*/  STL [R1+0x32f0], R8 ;  /* 0x0032f00801007387 */ /* 0x0001e80000100800 */
[----:B0-----:R-:W2:Y:S04]  /*a4100*/  LDL.LU R8, [R1+0x658] ;  /* 0x0006580001087983 */ /* 0x001ea80000300800 */
[----:B------:R0:W-:Y:S01]  /*a4110*/  STL [R1+0x32e4], R13 ;  /* 0x0032e40d01007387 */ /* 0x0001e20000100800 */
[----:B------:R-:W-:-:S03]  /*a4120*/  F2FP.BF16.F32.PACK_AB R0, R2, R0 ;  /* 0x000000000200723e */ /* 0x000fc600000010ff */
        /* <DEDUP_REMOVED lines=13> */
[----:B------:R-:W2:Y:S04]  /*a4200*/  LDL.LU R2, [R1+0x33d4] ;  /* 0x0033d40001027983 */ /* 0x000ea80000300800 */
[----:B------:R0:W-:Y:S04]  /*a4210*/  STL [R1+0x9c], R0 ;  /* 0x00009c0001007387 */ /* 0x0001e80000100800 */
[----:B0-----:R-:W2:Y:S02]  /*a4220*/  LDL.LU R0, [R1+0x33d0] ;  /* 0x0033d00001007983 */ /* 0x001ea40000300800 */
[----:B--2---:R-:W-:-:S02]  /*a4230*/  F2FP.BF16.F32.PACK_AB R0, R2, R0 ;  /* 0x000000000200723e */ /* 0x004fc400000010ff */
        /* <DEDUP_REMOVED lines=58> */
[----:B0-----:R-:W2:Y:S01]  /*a45e0*/  LDL.LU R0, [R1+0x3358] ;  /* 0x0033580001007983 */ /* 0x001ea20000300800 */
[----:B------:R-:W-:Y:S02]  /*a45f0*/  F2FP.BF16.F32.PACK_AB R28, R24, R28 ;  /* 0x0000001c181c723e */ /* 0x000fe400000010ff */
[----:B------:R-:W-:-:S02]  /*a4600*/  F2FP.BF16.F32.PACK_AB R24, R25, R29 ;  /* 0x0000001d1918723e */ /* 0x000fc400000010ff */
[----:B--2---:R-:W-:Y:S02]  /*a4610*/  F2FP.BF16.F32.PACK_AB R3, R0, R3 ;  /* 0x000000030003723e */ /* 0x004fe400000010ff */
[----:B------:R-:W2:Y:S04]  /*a4620*/  LDL.LU R0, [R1+0x3354] ;  /* 0x0033540001007983 */ /* 0x000ea80000300800 */
[----:B------:R0:W-:Y:S01]  /*a4630*/  STL [R1+0x5c], R3 ;  /* 0x00005c0301007387 */ /* 0x0001e20000100800 */
[----:B------:R-:W-:-:S03]  /*a4640*/  F2FP.BF16.F32.PACK_AB R8, R8, R9 ;  /* 0x000000090808723e */ /* 0x000fc600000010ff */
[----:B------:R-:W-:Y:S01]  /*a4650*/  STL [R1+0x58], R28 ;  /* 0x0000581c01007387 */ /* 0x000fe20000100800 */
[----:B0-----:R-:W-:-:S03]  /*a4660*/  F2FP.BF16.F32.PACK_AB R3, R12, R13 ;  /* 0x0000000d0c03723e */ /* 0x001fc600000010ff */
[----:B------:R-:W-:Y:S04]  /*a4670*/  STL [R1+0x54], R24 ;  /* 0x0000541801007387 */ /* 0x000fe80000100800 */
[----:B------:R0:W-:Y:S04]  /*a4680*/  STL [R1+0x50], R3 ;  /* 0x0000500301007387 */ /* 0x0001e80000100800 */
[----:B------:R-:W-:Y:S01]  /*a4690*/  STL [R1+0x4c], R8 ;  /* 0x00004c0801007387 */ /* 0x000fe20000100800 */
[----:B0-----:R-:W-:Y:S02]  /*a46a0*/  F2FP.BF16.F32.PACK_AB R3, R16, R17 ;  /* 0x000000111003723e */ /* 0x001fe400000010ff */
[----:B--2---:R-:W-:-:S02]  /*a46b0*/  F2FP.BF16.F32.PACK_AB R0, R0, R2 ;  /* 0x000000020000723e */ /* 0x004fc400000010ff */
[----:B---3--:R-:W-:-:S03]  /*a46c0*/  F2FP.BF16.F32.PACK_AB R2, R18, R19 ;  /* 0x000000131202723e */ /* 0x008fc600000010ff */
[----:B------:R4:W-:Y:S04]  /*a46d0*/  STL [R1+0x48], R0 ;  /* 0x0000480001007387 */ /* 0x0009e80000100800 */
[----:B------:R0:W-:Y:S01]  /*a46e0*/  STL [R1+0x44], R3 ;  /* 0x0000440301007387 */ /* 0x0001e20000100800 */
[----:B----4-:R-:W-:-:S03]  /*a46f0*/  F2FP.BF16.F32.PACK_AB R0, R10, R11 ;  /* 0x0000000b0a00723e */ /* 0x010fc600000010ff */
[----:B------:R1:W-:Y:S01]  /*a4700*/  STL [R1+0x40], R2 ;  /* 0x0000400201007387 */ /* 0x0003e20000100800 */
[----:B0-----:R-:W-:-:S03]  /*a4710*/  F2FP.BF16.F32.PACK_AB R3, R4, R5 ;  /* 0x000000050403723e */ /* 0x001fc600000010ff */
[----:B------:R0:W-:Y:S04]  /*a4720*/  STL [R1+0x3c], R0 ;  /* 0x00003c0001007387 */ /* 0x0001e80000100800 */
[----:B------:R2:W-:Y:S01]  /*a4730*/  STL [R1+0x38], R3 ;  /* 0x0000380301007387 */ /* 0x0005e20000100800 */
[----:B-1----:R-:W-:Y:S02]  /*a4740*/  F2FP.BF16.F32.PACK_AB R2, R6, R7 ;  /* 0x000000070602723e */ /* 0x002fe400000010ff */
[----:B0-----:R-:W-:-:S03]  /*a4750*/  F2FP.BF16.F32.PACK_AB R0, R14, R15 ;  /* 0x0000000f0e00723e */ /* 0x001fc600000010ff */
[----:B------:R0:W-:Y:S01]  /*a4760*/  STL [R1+0x34], R2 ;  /* 0x0000340201007387 */ /* 0x0001e20000100800 */
[----:B--2---:R-:W-:-:S03]  /*a4770*/  F2FP.BF16.F32.PACK_AB R3, R26, R27 ;  /* 0x0000001b1a03723e */ /* 0x004fc600000010ff */
[----:B------:R1:W-:Y:S04]  /*a4780*/  STL [R1+0x30], R0 ;  /* 0x0000300001007387 */ /* 0x0003e80000100800 */
[----:B------:R-:W-:Y:S04]  /*a4790*/  STL [R1+0x2c], R3 ;  /* 0x00002c0301007387 */ /* 0x000fe80000100800 */
[----:B------:R-:W2:Y:S01]  /*a47a0*/  LDL.LU R7, [R1+0x624] ;  /* 0x0006240001077983 */ /* 0x000ea20000300800 */
[----:B0-----:R-:W-:Y:S02]  /*a47b0*/  F2FP.BF16.F32.PACK_AB R2, R20, R21 ;  /* 0x000000151402723e */ /* 0x001fe400000010ff */
[----:B-1----:R-:W-:-:S03]  /*a47c0*/  F2FP.BF16.F32.PACK_AB R0, R22, R23 ;  /* 0x000000171600723e */ /* 0x002fc600000010ff */
        /* <DEDUP_REMOVED lines=20> */
[----:B------:R-:W3:Y:S04]  /*a4910*/  LDL.LU R6, [R1+0x644] ;  /* 0x0006440001067983 */ /* 0x000ee80000300800 */
[----:B---3--:R0:W-:Y:S04]  /*a4920*/  STL [R1+0x3308], R6 ;  /* 0x0033080601007387 */ /* 0x0081e80000100800 */
[----:B0-----:R-:W3:Y:S04]  /*a4930*/  LDL.LU R6, [R1+0x614] ;  /* 0x0006140001067983 */ /* 0x001ee80000300800 */
        /* <DEDUP_REMOVED lines=17> */
[----:B0-----:R-:W2:Y:S04]  /*a4a50*/  LDL.LU R6, [R1+0x6c0] ;  /* 0x0006c00001067983 */ /* 0x001ea80000300800 */
[----:B------:R-:W3:Y:S04]  /*a4a60*/  LDL.LU R5, [R1+0x6e4] ;  /* 0x0006e40001057983 */ /* 0x000ee80000300800 */
[----:B---3--:R0:W-:Y:S04]  /*a4a70*/  STL [R1+0x3304], R5 ;  /* 0x0033040501007387 */ /* 0x0081e80000100800 */
[----:B0-----:R-:W3:Y:S04]  /*a4a80*/  LDL.LU R5, [R1+0x634] ;  /* 0x0006340001057983 */ /* 0x001ee80000300800 */
[----:B------:R-:W4:Y:S04]  /*a4a90*/  LDL.LU R4, [R1+0x704] ;  /* 0x0007040001047983 */ /* 0x000f280000300800 */
[----:B----4-:R0:W-:Y:S04]  /*a4aa0*/  STL [R1+0x3300], R4 ;  /* 0x0033000401007387 */ /* 0x0101e80000100800 */
[----:B0-----:R-:W4:Y:S04]  /*a4ab0*/  LDL.LU R4, [R1+0x664] ;  /* 0x0006640001047983 */ /* 0x001f280000300800 */
[----:B------:R-:W2:Y:S04]  /*a4ac0*/  LDL.LU R11, [R1+0x620] ;  /* 0x00062000010b7983 */ /* 0x000ea80000300800 */
[----:B--2---:R0:W-:Y:S04]  /*a4ad0*/  STL [R1+0x32fc], R11 ;  /* 0x0032fc0b01007387 */ /* 0x0041e80000100800 */
[----:B0-----:R-:W2:Y:S04]  /*a4ae0*/  LDL.LU R11, [R1+0x6f4] ;  /* 0x0006f400010b7983 */ /* 0x001ea80000300800 */
[----:B------:R-:W2:Y:S04]  /*a4af0*/  LDL.LU R9, [R1+0x630] ;  /* 0x0006300001097983 */ /* 0x000ea80000300800 */
[----:B--2---:R0:W-:Y:S04]  /*a4b00*/  STL [R1+0x32f8], R9 ;  /* 0x0032f80901007387 */ /* 0x0041e80000100800 */
[----:B0-----:R-:W2:Y:S04]  /*a4b10*/  LDL.LU R9, [R1+0x610] ;  /* 0x0006100001097983 */ /* 0x001ea80000300800 */
[----:B------:R-:W2:Y:S04]  /*a4b20*/  LDL.LU R10, [R1+0x640] ;  /* 0x00064000010a7983 */ /* 0x000ea80000300800 */
[----:B------:R-:W2:Y:S04]  /*a4b30*/  LDL.LU R8, [R1+0x660] ;  /* 0x0006600001087983 */ /* 0x000ea80000300800 */
        /* <DEDUP_REMOVED lines=14> */
[----:B------:R-:W2:Y:S01]  /*a4c20*/  LDL.LU R29, [R1+0x748] ;  /* 0x00074800011d7983 */ /* 0x000ea20000300800 */
[----:B------:R-:W-:-:S03]  /*a4c30*/  F2FP.BF16.F32.PACK_AB R7, R6, R7 ;  /* 0x000000070607723e */ /* 0x000fc600000010ff */
[----:B--2---:R0:W-:Y:S04]  /*a4c40*/  STL [R1+0x32d4], R29 ;  /* 0x0032d41d01007387 */ /* 0x0041e80000100800 */
        /* <DEDUP_REMOVED lines=48> */
[----:B------:R0:W-:Y:S04]  /*a4f50*/  STL [R1], R7 ;  /* 0x0000000701007387 */ /* 0x0001e80000100800 */
[----:B0-----:R-:W2:Y:S02]  /*a4f60*/  LDL.LU R7, [R1+0x330c] ;  /* 0x00330c0001077983 */ /* 0x001ea40000300800 */
[----:B--2---:R-:W-:-:S02]  /*a4f70*/  F2FP.BF16.F32.PACK_AB R7, R6, R7 ;  /* 0x000000070607723e */ /* 0x004fc400000010ff */
[----:B------:R-:W3:Y:S02]  /*a4f80*/  LDL.LU R6, [R1+0x3308] ;  /* 0x0033080001067983 */ /* 0x000ee40000300800 */
[----:B---3--:R-:W-:Y:S02]  /*a4f90*/  F2FP.BF16.F32.PACK_AB R6, R5, R6 ;  /* 0x000000060506723e */ /* 0x008fe400000010ff */
[----:B------:R-:W4:Y:S02]  /*a4fa0*/  LDL.LU R5, [R1+0x3304] ;  /* 0x0033040001057983 */ /* 0x000f240000300800 */
[----:B----4-:R-:W-:Y:S02]  /*a4fb0*/  F2FP.BF16.F32.PACK_AB R5, R4, R5 ;  /* 0x000000050405723e */ /* 0x010fe400000010ff */
[----:B------:R-:W2:Y:S02]  /*a4fc0*/  LDL.LU R4, [R1+0x3300] ;  /* 0x0033000001047983 */ /* 0x000ea40000300800 */
[----:B--2---:R-:W-:-:S02]  /*a4fd0*/  F2FP.BF16.F32.PACK_AB R4, R11, R4 ;  /* 0x000000040b04723e */ /* 0x004fc400000010ff */
[----:B------:R-:W2:Y:S02]  /*a4fe0*/  LDL.LU R11, [R1+0x32fc] ;  /* 0x0032fc00010b7983 */ /* 0x000ea40000300800 */
[----:B--2---:R-:W-:Y:S02]  /*a4ff0*/  F2FP.BF16.F32.PACK_AB R11, R9, R11 ;  /* 0x0000000b090b723e */ /* 0x004fe400000010ff */
[----:B------:R-:W2:Y:S02]  /*a5000*/  LDL.LU R9, [R1+0x32f8] ;  /* 0x0032f80001097983 */ /* 0x000ea40000300800 */
[----:B--2---:R-:W-:Y:S02]  /*a5010*/  F2FP.BF16.F32.PACK_AB R10, R9, R10 ;  /* 0x0000000a090a723e */ /* 0x004fe400000010ff */
        /* <DEDUP_REMOVED lines=16> */
[----:B------:R-:W2:Y:S01]  /*a5120*/  LDL.LU R29, [R1+0x32d4] ;  /* 0x0032d400011d7983 */ /* 0x000ea20000300800 */
[----:B------:R-:W-:Y:S02]  /*a5130*/  F2FP.BF16.F32.PACK_AB R16, R25, R16 ;  /* 0x000000101910723e */ /* 0x000fe400000010ff */
[----:B------:R-:W-:Y:S02]  /*a5140*/  F2FP.BF16.F32.PACK_AB R23, R28, R23 ;  /* 0x000000171c17723e */ /* 0x000fe400000010ff */
[----:B------:R-:W-:Y:S02]  /*a5150*/  F2FP.BF16.F32.PACK_AB R22, R24, R22 ;  /* 0x000000161816723e */ /* 0x000fe400000010ff */
[----:B------:R-:W-:-:S02]  /*a5160*/  F2FP.BF16.F32.PACK_AB R21, R3, R21 ;  /* 0x000000150315723e */ /* 0x000fc400000010ff */
[----:B--2---:R-:W-:Y:S02]  /*a5170*/  F2FP.BF16.F32.PACK_AB R17, R29, R17 ;  /* 0x000000111d11723e */ /* 0x004fe400000010ff */
[----:B------:R-:W2:Y:S04]  /*a5180*/  LDL.LU R29, [R1+0x32d0] ;  /* 0x0032d000011d7983 */ /* 0x000ea80000300800 */
[----:B------:R-:W3:Y:S04]  /*a5190*/  LDL.LU R25, [R1+0x32cc] ;  /* 0x0032cc0001197983 */ /* 0x000ee80000300800 */
[----:B------:R-:W3:Y:S04]  /*a51a0*/  LDL.LU R28, [R1+0x32c8] ;  /* 0x0032c800011c7983 */ /* 0x000ee80000300800 */
[----:B------:R-:W4:Y:S04]  /*a51b0*/  LDL.LU R24, [R1+0x32c4] ;  /* 0x0032c40001187983 */ /* 0x000f280000300800 */
[----:B------:R-:W4:Y:S01]  /*a51c0*/  LDL.LU R3, [R1+0x32c0] ;  /* 0x0032c00001037983 */ /* 0x000f220000300800 */
[----:B------:R-:W-:-:S02]  /*a51d0*/  F2FP.BF16.F32.PACK_AB R20, R0, R20 ;  /* 0x000000140014723e */ /* 0x000fc400000010ff */
[----:B------:R-:W-:Y:S02]  /*a51e0*/  F2FP.BF16.F32.PACK_AB R27, R2, R27 ;  /* 0x0000001b021b723e */ /* 0x000fe400000010ff */
[----:B--2---:R-:W-:Y:S02]  /*a51f0*/  F2FP.BF16.F32.PACK_AB R26, R26, R29 ;  /* 0x0000001d1a1a723e */ /* 0x004fe400000010ff */
[----:B---3--:R-:W-:Y:S02]  /*a5200*/  F2FP.BF16.F32.PACK_AB R25, R28, R25 ;  /* 0x000000191c19723e */ /* 0x008fe400000010ff */
[----:B----4-:R-:W-:-:S07]  /*a5210*/  F2FP.BF16.F32.PACK_AB R24, R24, R3 ;  /* 0x000000031818723e */ /* 0x010fce00000010ff */
.L_x_1:
[----:B------:R-:W2:Y:S01]  /*a5220*/  LDL.LU R28, [R1+0x32b8] ;  /* 0x0032b800011c7983 */ /* 0x000ea20000300800 */
[----:B------:R-:W1:Y:S01]  /*a5230*/  S2UR UR5, SR_CgaCtaId ;  /* 0x00000000000579c3 */ /* 0x000e620000008800 */
[----:B------:R-:W-:Y:S01]  /*a5240*/  UMOV UR4, 0x400 ;  /* 0x0000040000047882 */ /* 0x000fe20000000000 */
[----:B------:R-:W3:Y:S01]  /*a5250*/  LDCU.64 UR10, c[0x0][0x398] ;  /* 0x00007300ff0a77ac */ /* 0x000ee20008000a00 */
[----:B------:R-:W4:Y:S01]  /*a5260*/  S2R R3, SR_TID.X ;  /* 0x0000000000037919 */ /* 0x000f220000002100 */
[----:B------:R-:W5:Y:S01]  /*a5270*/  LDCU.64 UR6, c[0x0][0x390] ;  /* 0x00007200ff0677ac */ /* 0x000f620008000a00 */
[----:B------:R-:W0:Y:S01]  /*a5280*/  LDCU UR12, c[0x0][0x39c] ;  /* 0x00007380ff0c77ac */ /* 0x000e220008000800 */
[----:B------:R-:W0:Y:S01]  /*a5290*/  LDCU UR13, c[0x0][0x39c] ;  /* 0x00007380ff0d77ac */ /* 0x000e220008000800 */
[----:B-1----:R-:W-:Y:S01]  /*a52a0*/  ULEA UR4, UR5, UR4, 0x18 ;  /* 0x0000000405047291 */ /* 0x002fe2000f8ec0ff */
[----:B------:R-:W1:Y:S01]  /*a52b0*/  LDCU UR5, c[0x0][0x3b4] ;  /* 0x00007680ff0577ac */ /* 0x000e620008000800 */
[----:B0---4-:R-:W-:-:S02]  /*a52c0*/  IMAD.SHL.U32 R0, R3, 0x200, RZ ;  /* 0x0000020003007824 */ /* 0x011fc400078e00ff */
[C---:B------:R-:W-:Y:S02]  /*a52d0*/  IMAD.SHL.U32 R29, R3.reuse, 0x4, RZ ;  /* 0x00000004031d7824 */ /* 0x040fe400078e00ff */
[----:B------:R-:W-:Y:S01]  /*a52e0*/  IMAD.SHL.U32 R2, R3, 0x800, RZ ;  /* 0x0000080003027824 */ /* 0x000fe200078e00ff */
[----:B------:R-:W-:-:S04]  /*a52f0*/  LOP3.LUT R0, R0, 0x3000, RZ, 0xc0, !PT ;  /* 0x0000300000007812 */ /* 0x000fc800078ec0ff */
[----:B------:R-:W-:Y:S01]  /*a5300*/  LOP3.LUT R2, R2, 0x3000, RZ, 0xc0, !PT ;  /* 0x0000300002027812 */ /* 0x000fe200078ec0ff */
[----:B------:R-:W-:Y:S01]  /*a5310*/  BAR.SYNC.DEFER_BLOCKING 0x0 ;  /* 0x0000000000007b1d */ /* 0x000fe20000010000 */
[----:B--2---:R-:W-:Y:S01]  /*a5320*/  LOP3.LUT R0, R0, 0xc60, R28, 0xf8, !PT ;  /* 0x00000c6000007812 */ /* 0x004fe200078ef81c */
[----:B------:R-:W-:-:S03]  /*a5330*/  IMAD.SHL.U32 R28, R3, 0x10, RZ ;  /* 0x00000010031c7824 */ /* 0x000fc600078e00ff */
[----:B------:R-:W-:Y:S02]  /*a5340*/  LOP3.LUT R0, R0, 0x70, R29, 0x78, !PT ;  /* 0x0000007000007812 */ /* 0x000fe400078e781d */
[----:B------:R-:W-:Y:S02]  /*a5350*/  LOP3.LUT R2, R2, 0x3f0, R28, 0xf8, !PT ;  /* 0x000003f002027812 */ /* 0x000fe400078ef81c */
[----:B------:R-:W-:Y:S01]  /*a5360*/  SHF.R.U32.HI R28, RZ, 0x1, R3 ;  /* 0x00000001ff1c7819 */ /* 0x000fe20000011603 */
[----:B------:R0:W-:Y:S03]  /*a5370*/  STS.128 [R0+UR4], R24 ;  /* 0x0000001800007988 */ /* 0x0001e60008000c04 */
[----:B------:R-:W-:Y:S01]  /*a5380*/  LOP3.LUT R3, R2, 0x20, R28, 0x78, !PT ;  /* 0x0000002002037812 */ /* 0x000fe200078e781c */
[----:B------:R2:W-:Y:S04]  /*a5390*/  STS.128 [R0+UR4+0x200], R20 ;  /* 0x0002001400007988 */ /* 0x0005e80008000c04 */
[----:B0-----:R-:W4:Y:S04]  /*a53a0*/  LDL.LU R24, [R1+0x10] ;  /* 0x0000100001187983 */ /* 0x001f280000300800 */
[----:B------:R-:W4:Y:S04]  /*a53b0*/  LDL.LU R25, [R1+0x14] ;  /* 0x0000140001197983 */ /* 0x000f280000300800 */
[----:B------:R-:W4:Y:S04]  /*a53c0*/  LDL.LU R26, [R1+0x18] ;  /* 0x00001800011a7983 */ /* 0x000f280000300800 */
[----:B------:R-:W4:Y:S04]  /*a53d0*/  LDL.LU R27, [R1+0x1c] ;  /* 0x00001c00011b7983 */ /* 0x000f280000300800 */
[----:B--2---:R-:W2:Y:S04]  /*a53e0*/  LDL.LU R20, [R1] ;  /* 0x0000000001147983 */ /* 0x004ea80000300800 */
[----:B------:R-:W2:Y:S04]  /*a53f0*/  LDL.LU R21, [R1+0x4] ;  /* 0x0000040001157983 */ /* 0x000ea80000300800 */
[----:B------:R-:W2:Y:S04]  /*a5400*/  LDL.LU R22, [R1+0x8] ;  /* 0x0000080001167983 */ /* 0x000ea80000300800 */
[----:B------:R-:W2:Y:S01]  /*a5410*/  LDL.LU R23, [R1+0xc] ;  /* 0x00000c0001177983 */ /* 0x000ea20000300800 */
[----:B------:R-:W-:-:S03]  /*a5420*/  LOP3.LUT R2, R3, 0x40, RZ, 0x3c, !PT ;  /* 0x0000004003027812 */ /* 0x000fc600078e3cff */
[----:B------:R-:W-:Y:S04]  /*a5430*/  STS.128 [R0+UR4+0x80], R16 ;  /* 0x0000801000007988 */ /* 0x000fe80008000c04 */
[----:B------:R-:W-:Y:S04]  /*a5440*/  STS.128 [R0+UR4+0x280], R12 ;  /* 0x0002800c00007988 */ /* 0x000fe80008000c04 */
[----:B------:R-:W-:Y:S04]  /*a5450*/  STS.128 [R0+UR4+0x100], R8 ;  /* 0x0001000800007988 */ /* 0x000fe80008000c04 */
[----:B------:R-:W-:Y:S04]  /*a5460*/  STS.128 [R0+UR4+0x300], R4 ;  /* 0x0003000400007988 */ /* 0x000fe80008000c04 */
[----:B------:R-:W-:Y:S04]  /*a5470*/  STL [R1+0xc0], R3 ;  /* 0x0000c00301007387 */ /* 0x000fe80000100800 */
[----:B----4-:R-:W-:Y:S04]  /*a5480*/  STS.128 [R0+UR4+0x380], R24 ;  /* 0x0003801800007988 */ /* 0x010fe80008000c04 */
[----:B--2---:R-:W-:Y:S01]  /*a5490*/  STS.128 [R0+UR4+0x180], R20 ;  /* 0x0001801400007988 */ /* 0x004fe20008000c04 */
[----:B------:R-:W-:Y:S06]  /*a54a0*/  BAR.SYNC.DEFER_BLOCKING 0x0 ;  /* 0x0000000000007b1d */ /* 0x000fec0000010000 */
[----:B------:R-:W0:Y:S04]  /*a54b0*/  LDS.128 R4, [R3+UR4+0x400] ;  /* 0x0004000403047984 */ /* 0x000e280008000c00 */
[----:B------:R-:W2:Y:S04]  /*a54c0*/  LDS.128 R8, [R3+UR4] ;  /* 0x0000000403087984 */ /* 0x000ea80008000c00 */
[----:B0-----:R-:W-:Y:S01]  /*a54d0*/  STL.64 [R1+0x10], R4 ;  /* 0x0000100401007387 */ /* 0x001fe20000100a00 */
[----:B------:R-:W-:-:S03]  /*a54e0*/  IMAD.MOV.U32 R29, RZ, RZ, R5 ;  /* 0x000000ffff1d7224 */ /* 0x000fc600078e0005 */
[----:B--2---:R-:W-:Y:S04]  /*a54f0*/  STL.64 [R1+0xa0], R8 ;  /* 0x0000a00801007387 */ /* 0x004fe80000100a00 */
[----:B------:R-:W-:Y:S04]  /*a5500*/  STL.64 [R1+0xa8], R10 ;  /* 0x0000a80a01007387 */ /* 0x000fe80000100a00 */
[----:B------:R-:W-:Y:S04]  /*a5510*/  STL.64 [R1+0x18], R6 ;  /* 0x0000180601007387 */ /* 0x000fe80000100a00 */
[----:B------:R-:W0:Y:S04]  /*a5520*/  LDS.128 R4, [R3+UR4+0x800] ;  /* 0x0008000403047984 */ /* 0x000e280008000c00 */
[----:B------:R-:W-:Y:S04]  /*a5530*/  STL [R1+0x148], R2 ;  /* 0x0001480201007387 */ /* 0x000fe80000100800 */
[----:B0-----:R-:W-:Y:S01]  /*a5540*/  STL.64 [R1], R4 ;  /* 0x0000000401007387 */ /* 0x001fe20000100a00 */
[----:B------:R-:W-:-:S03]  /*a5550*/  IMAD.MOV.U32 R28, RZ, RZ, R5 ;  /* 0x000000ffff1c7224 */ /* 0x000fc600078e0005 */
[----:B------:R-:W-:Y:S04]  /*a5560*/  STL.64 [R1+0x8], R6 ;  /* 0x0000080601007387 */ /* 0x000fe80000100a00 */
[----:B------:R-:W2:Y:S04]  /*a5570*/  LDL.LU R24, [R1+0x90] ;  /* 0x0000900001187983 */ /* 0x000ea80000300800 */
[----:B------:R-:W2:Y:S04]  /*a5580*/  LDL.LU R25, [R1+0x94] ;  /* 0x0000940001197983 */ /* 0x000ea80000300800 */
[----:B------:R-:W4:Y:S04]  /*a5590*/  LDL.LU R26, [R1+0x98] ;  /* 0x00009800011a7983 */ /* 0x000f280000300800 */
[----:B------:R-:W4:Y:S04]  /*a55a0*/  LDL.LU R27, [R1+0x9c] ;  /* 0x00009c00011b7983 */ /* 0x000f280000300800 */
[----:B------:R-:W2:Y:S04]  /*a55b0*/  LDL.LU R20, [R1+0x60] ;  /* 0x0000600001147983 */ /* 0x000ea80000300800 */
[----:B------:R-:W2:Y:S04]  /*a55c0*/  LDL.LU R21, [R1+0x64] ;  /* 0x0000640001157983 */ /* 0x000ea80000300800 */
[----:B------:R-:W2:Y:S04]  /*a55d0*/  LDL.LU R22, [R1+0x68] ;  /* 0x0000680001167983 */ /* 0x000ea80000300800 */
[----:B------:R-:W2:Y:S04]  /*a55e0*/  LDL.LU R23, [R1+0x6c] ;  /* 0x00006c0001177983 */ /* 0x000ea80000300800 */
[----:B------:R0:W1:Y:S02]  /*a55f0*/  LDS.128 R4, [R3+UR4+0xc00] ;  /* 0x000c000403047984 */ /* 0x0000640008000c00 */
[----:B0-----:R-:W0:Y:S02]  /*a5600*/  S2R R3, SR_TID.X ;  /* 0x0000000000037919 */ /* 0x001e240000002100 */
[----:B--2---:R-:W-:Y:S04]  /*a5610*/  STL.64 [R1+0x3368], R22 ;  /* 0x0033681601007387 */ /* 0x004fe80000100a00 */
[----:B------:R2:W-:Y:S04]  /*a5620*/  STL.64 [R1+0x3360], R20 ;  /* 0x0033601401007387 */ /* 0x0005e80000100a00 */
[----:B--2---:R-:W2:Y:S04]  /*a5630*/  LDL.LU R20, [R1+0x50] ;  /* 0x0000500001147983 */ /* 0x004ea80000300800 */
[----:B------:R-:W2:Y:S04]  /*a5640*/  LDL.LU R21, [R1+0x54] ;  /* 0x0000540001157983 */ /* 0x000ea80000300800 */
[----:B------:R-:W2:Y:S04]  /*a5650*/  LDL.LU R22, [R1+0x58] ;  /* 0x0000580001167983 */ /* 0x000ea80000300800 */
[----:B------:R-:W2:Y:S04]  /*a5660*/  LDL.LU R23, [R1+0x5c] ;  /* 0x00005c0001177983 */ /* 0x000ea80000300800 */
        /* <DEDUP_REMOVED lines=19> */
[----:B------:R-:W-:Y:S04]  /*a57a0*/  STL.64 [R1+0x33a0], R20 ;  /* 0x0033a01401007387 */ /* 0x000fe80000100a00 */
[----:B----4-:R-:W-:Y:S04]  /*a57b0*/  STL.64 [R1+0x3348], R26 ;  /* 0x0033481a01007387 */ /* 0x010fe80000100a00 */
[----:B------:R2:W-:Y:S04]  /*a57c0*/  STL.64 [R1+0x3340], R24 ;  /* 0x0033401801007387 */ /* 0x0005e80000100a00 */
[----:B--2---:R-:W2:Y:S04]  /*a57d0*/  LDL.LU R24, [R1+0x80] ;  /* 0x0000800001187983 */ /* 0x004ea80000300800 */
[----:B------:R-:W2:Y:S04]  /*a57e0*/  LDL.LU R25, [R1+0x84] ;  /* 0x0000840001197983 */ /* 0x000ea80000300800 */
[----:B------:R-:W4:Y:S04]  /*a57f0*/  LDL.LU R26, [R1+0x88] ;  /* 0x00008800011a7983 */ /* 0x000f280000300800 */
[----:B------:R-:W4:Y:S01]  /*a5800*/  LDL.LU R27, [R1+0x8c] ;  /* 0x00008c00011b7983 */ /* 0x000f220000300800 */
[----:B------:R-:W-:-:S05]  /*a5810*/  IMAD.MOV.U32 R23, RZ, RZ, R2 ;  /* 0x000000ffff177224 */ /* 0x000fca00078e0002 */
[----:B------:R-:W0:Y:S04]  /*a5820*/  LDS.128 R8, [R23+UR4] ;  /* 0x0000000417087984 */ /* 0x000e280008000c00 */
[----:B------:R-:W0:Y:S04]  /*a5830*/  LDS.128 R12, [R23+UR4+0x400] ;  /* 0x00040004170c7984 */ /* 0x000e280008000c00 */
[----:B------:R-:W0:Y:S04]  /*a5840*/  LDS.128 R16, [R23+UR4+0x800] ;  /* 0x0008000417107984 */ /* 0x000e280008000c00 */
[----:B------:R-:W0:Y:S01]  /*a5850*/  LDS.128 R20, [R23+UR4+0xc00] ;  /* 0x000c000417147984 */ /* 0x000e220008000c00 */
[----:B------:R-:W-:Y:S06]  /*a5860*/  BAR.SYNC.DEFER_BLOCKING 0x0 ;  /* 0x0000000000007b1d */ /* 0x000fec0000010000 */
[----:B----4-:R-:W-:Y:S04]  /*a5870*/  STL.64 [R1+0x3358], R26 ;  /* 0x0033581a01007387 */ /* 0x010fe80000100a00 */
[----:B--2---:R2:W-:Y:S04]  /*a5880*/  STL.64 [R1+0x3350], R24 ;  /* 0x0033501801007387 */ /* 0x0045e80000100a00 */
[----:B--2---:R-:W2:Y:S04]  /*a5890*/  LDL.LU R24, [R1+0x70] ;  /* 0x0000700001187983 */ /* 0x004ea80000300800 */
[----:B------:R-:W2:Y:S04]  /*a58a0*/  LDL.LU R25, [R1+0x74] ;  /* 0x0000740001197983 */ /* 0x000ea80000300800 */
[----:B------:R-:W2:Y:S04]  /*a58b0*/  LDL.LU R26, [R1+0x78] ;  /* 0x00007800011a7983 */ /* 0x000ea80000300800 */
[----:B------:R-:W2:Y:S04]  /*a58c0*/  LDL.LU R27, [R1+0x7c] ;  /* 0x00007c00011b7983 */ /* 0x000ea80000300800 */
[----:B------:R-:W3:Y:S04]  /*a58d0*/  LDL.LU R2, [R1+0x32bc] ;  /* 0x0032bc0001027983 */ /* 0x000ee80000300800 */
[----:B-1----:R-:W-:Y:S04]  /*a58e0*/  STL [R1+0x3338], R5 ;  /* 0x0033380501007387 */ /* 0x002fe80000100800 */
[----:B------:R1:W-:Y:S04]  /*a58f0*/  STL [R1+0x3328], R6 ;  /* 0x0033280601007387 */ /* 0x0003e80000100800 */
[----:B------:R-:W-:Y:S04]  /*a5900*/  STL [R1+0x3314], R7 ;  /* 0x0033140701007387 */ /* 0x000fe80000100800 */
[----:B0-----:R0:W-:Y:S01]  /*a5910*/  STL [R1+0x3334], R10 ;  /* 0x0033340a01007387 */ /* 0x0011e20000100800 */
[----:B-1----:R-:W1:Y:S03]  /*a5920*/  LDC R6, c[0x0][0x3b8] ;  /* 0x0000ee00ff067b82 */ /* 0x002e660000000800 */
[----:B------:R-:W-:Y:S04]  /*a5930*/  STL [R1+0x3320], R11 ;  /* 0x0033200b01007387 */ /* 0x000fe80000100800 */
[----:B------:R-:W-:Y:S04]  /*a5940*/  STL [R1+0x3330], R14 ;  /* 0x0033300e01007387 */ /* 0x000fe80000100800 */
[----:B------:R-:W-:Y:S04]  /*a5950*/  STL [R1+0x331c], R15 ;  /* 0x00331c0f01007387 */ /* 0x000fe80000100800 */
[----:B------:R-:W-:Y:S01]  /*a5960*/  STL [R1+0x332c], R18 ;  /* 0x00332c1201007387 */ /* 0x000fe20000100800 */
[----:B0-----:R-:W-:-:S03]  /*a5970*/  IMAD.MOV.U32 R10, RZ, RZ, R20 ;  /* 0x000000ffff0a7224 */ /* 0x001fc600078e0014 */
[----:B------:R-:W-:Y:S04]  /*a5980*/  STL [R1+0x3318], R19 ;  /* 0x0033181301007387 */ /* 0x000fe80000100800 */
[----:B------:R-:W-:Y:S04]  /*a5990*/  STL [R1+0xb4], R21 ;  /* 0x0000b41501007387 */ /* 0x000fe80000100800 */
[----:B------:R0:W-:Y:S04]  /*a59a0*/  STL.64 [R1+0xb8], R22 ;  /* 0x0000b81601007387 */ /* 0x0001e80000100a00 */
[----:B0-----:R-:W4:Y:S04]  /*a59b0*/  LDL.LU.64 R22, [R1+0x33a8] ;  /* 0x0033a80001167983 */ /* 0x001f280000300a00 */
[----:B------:R-:W4:Y:S04]  /*a59c0*/  LDL.LU.64 R20, [R1+0x33a0] ;  /* 0x0033a00001147983 */ /* 0x000f280000300a00 */
[----:B------:R-:W2:Y:S04]  /*a59d0*/  LDL.LU R5, [R1+0x378] ;  /* 0x0003780001057983 */ /* 0x000ea80000300800 */
[----:B----4-:R0:W-:Y:S04]  /*a59e0*/  STS.128 [R0+UR4], R20 ;  /* 0x0000001400007988 */ /* 0x0101e80008000c04 */
[----:B0-----:R-:W4:Y:S04]  /*a59f0*/  LDL.LU.64 R22, [R1+0x3398] ;  /* 0x0033980001167983 */ /* 0x001f280000300a00 */
[----:B------:R-:W4:Y:S04]  /*a5a00*/  LDL.LU.64 R20, [R1+0x3390] ;  /* 0x0033900001147983 */ /* 0x000f280000300a00 */
[----:B----4-:R0:W-:Y:S04]  /*a5a10*/  STS.128 [R0+UR4+0x200], R20 ;  /* 0x0002001400007988 */ /* 0x0101e80008000c04 */
[----:B0-----:R-:W4:Y:S04]  /*a5a20*/  LDL.LU.64 R22, [R1+0x3388] ;  /* 0x0033880001167983 */ /* 0x001f280000300a00 */
[----:B------:R-:W4:Y:S04]  /*a5a30*/  LDL.LU.64 R20, [R1+0x3380] ;  /* 0x0033800001147983 */ /* 0x000f280000300a00 */
[----:B----4-:R0:W-:Y:S04]  /*a5a40*/  STS.128 [R0+UR4+0x80], R20 ;  /* 0x0000801400007988 */ /* 0x0101e80008000c04 */
[----:B0-----:R-:W4:Y:S04]  /*a5a50*/  LDL.LU.64 R22, [R1+0x3378] ;  /* 0x0033780001167983 */ /* 0x001f280000300a00 */
[----:B------:R-:W4:Y:S04]  /*a5a60*/  LDL.LU.64 R20, [R1+0x3370] ;  /* 0x0033700001147983 */ /* 0x000f280000300a00 */
[----:B--2---:R-:W-:Y:S04]  /*a5a70*/  STS.128 [R0+UR4+0x300], R24 ;  /* 0x0003001800007988 */ /* 0x004fe80008000c04 */
[----:B----4-:R0:W-:Y:S04]  /*a5a80*/  STS.128 [R0+UR4+0x280], R20 ;  /* 0x0002801400007988 */ /* 0x0101e80008000c04 */
[----:B0-----:R-:W2:Y:S04]  /*a5a90*/  LDL.LU.64 R22, [R1+0x3368] ;  /* 0x0033680001167983 */ /* 0x001ea80000300a00 */
[----:B------:R-:W2:Y:S04]  /*a5aa0*/  LDL.LU.64 R20, [R1+0x3360] ;  /* 0x0033600001147983 */ /* 0x000ea80000300a00 */
[----:B------:R-:W4:Y:S04]  /*a5ab0*/  LDL.LU R14, [R1+0xa0] ;  /* 0x0000a000010e7983 */ /* 0x000f280000300800 */
[----:B------:R-:W2:Y:S04]  /*a5ac0*/  LDL.LU.64 R26, [R1+0x3358] ;  /* 0x00335800011a7983 */ /* 0x000ea80000300a00 */
[----:B------:R-:W2:Y:S01]  /*a5ad0*/  LDL.LU.64 R24, [R1+0x3350] ;  /* 0x0033500001187983 */ /* 0x000ea20000300a00 */
[----:B------:R-:W-:-:S03]  /*a5ae0*/  SHF.R.U32.HI R3, RZ, 0x5, R3 ;  /* 0x00000005ff037819 */ /* 0x000fc60000011603 */
[----:B--2---:R0:W-:Y:S04]  /*a5af0*/  STS.128 [R0+UR4+0x180], R24 ;  /* 0x0001801800007988 */ /* 0x0041e80008000c04 */
[----:B0-----:R-:W2:Y:S04]  /*a5b00*/  LDL.LU.64 R26, [R1+0x3348] ;  /* 0x00334800011a7983 */ /* 0x001ea80000300a00 */
[----:B------:R-:W2:Y:S04]  /*a5b10*/  LDL.LU.64 R24, [R1+0x3340] ;  /* 0x0033400001187983 */ /* 0x000ea80000300a00 */
[----:B------:R-:W4:Y:S04]  /*a5b20*/  LDL.LU R11, [R1+0x10] ;  /* 0x00001000010b7983 */ /* 0x000f280000300800 */
[----:B------:R-:W4:Y:S01]  /*a5b30*/  LDL.LU R7, [R1] ;  /* 0x0000000001077983 */ /* 0x000f220000300800 */
[----:B------:R-:W-:-:S03]  /*a5b40*/  SGXT.U32 R3, R3, 0x2 ;  /* 0x000000020303781a */ /* 0x000fc60000000000 */
[----:B------:R0:W-:Y:S01]  /*a5b50*/  STS.128 [R0+UR4+0x100], R20 ;  /* 0x0001001400007988 */ /* 0x0001e20008000c04 */
[C---:B---3--:R-:W-:Y:S01]  /*a5b60*/  ISETP.GE.AND P0, PT, R2.reuse, UR10, PT ;  /* 0x0000000a02007c0c */ /* 0x048fe2000bf06270 */
[----:B------:R-:W3:Y:S01]  /*a5b70*/  LDCU UR10, c[0x0][0x39c] ;  /* 0x00007380ff0a77ac */ /* 0x000ee20008000800 */
[----:B0-----:R-:W-:Y:S01]  /*a5b80*/  IMAD R21, R2, UR5, RZ ;  /* 0x0000000502157c24 */ /* 0x001fe2000f8e02ff */
[----:B------:R-:W0:Y:S01]  /*a5b90*/  LDCU UR5, c[0x0][0x39c] ;  /* 0x00007380ff0577ac */ /* 0x000e220008000800 */
[----:B------:R-:W-:-:S03]  /*a5ba0*/  LOP3.LUT R20, R5, R3, RZ, 0xfc, !PT ;  /* 0x0000000305147212 */ /* 0x000fc600078efcff */
[----:B-----5:R-:W-:Y:S01]  /*a5bb0*/  LEA R2, P1, R21, UR6, 0x1 ;  /* 0x0000000615027c11 */ /* 0x020fe2000f8208ff */
[----:B------:R-:W5:Y:S01]  /*a5bc0*/  LDCU UR6, c[0x0][0x39c] ;  /* 0x00007380ff0677ac */ /* 0x000f620008000800 */
[----:B------:R-:W-:-:S04]  /*a5bd0*/  LOP3.LUT R23, R5, 0x8, R3, 0xfe, !PT ;  /* 0x0000000805177812 */ /* 0x000fc800078efe03 */
[----:B------:R-:W-:Y:S01]  /*a5be0*/  ISETP.LT.AND P3, PT, R23, UR13, !P0 ;  /* 0x0000000d17007c0c */ /* 0x000fe2000c761270 */
[----:B------:R-:W0:Y:S01]  /*a5bf0*/  LDCU UR13, c[0x0][0x39c] ;  /* 0x00007380ff0d77ac */ /* 0x000e220008000800 */
[----:B--2---:R2:W-:Y:S02]  /*a5c00*/  STS.128 [R0+UR4+0x380], R24 ;  /* 0x0003801800007988 */ /* 0x0045e40008000c04 */
[----:B--2---:R-:W-:Y:S01]  /*a5c10*/  LEA.HI.X.SX32 R0, R21, UR7, 0x1, P1 ;  /* 0x0000000715007c11 */ /* 0x004fe200088f0eff */
[-C--:B-1----:R-:W-:Y:S01]  /*a5c20*/  IMAD R27, R23, R6.reuse, RZ ;  /* 0x00000006171b7224 */ /* 0x082fe200078e02ff */
[----:B------:R-:W-:Y:S01]  /*a5c30*/  BAR.SYNC.DEFER_BLOCKING 0x0 ;  /* 0x0000000000007b1d */ /* 0x000fe20000010000 */
[C---:B------:R-:W-:Y:S01]  /*a5c40*/  ISETP.LT.AND P1, PT, R20.reuse, UR11, !P0 ;  /* 0x0000000b14007c0c */ /* 0x040fe2000c721270 */
[-C--:B------:R-:W-:Y:S01]  /*a5c50*/  IMAD R20, R20, R6.reuse, RZ ;  /* 0x0000000614147224 */ /* 0x080fe200078e02ff */
[C-C-:B------:R-:W-:Y:S02]  /*a5c60*/  LOP3.LUT R21, R5.reuse, 0x4, R3.reuse, 0xfe, !PT ;  /* 0x0000000405157812 */ /* 0x140fe400078efe03 */
[----:B------:R-:W-:Y:S01]  /*a5c70*/  LOP3.LUT R26, R5, 0xc, R3, 0xfe, !PT ;  /* 0x0000000c051a7812 */ /* 0x000fe200078efe03 */
[----:B------:R-:W1:Y:S01]  /*a5c80*/  LDCU UR7, c[0x0][0x39c] ;  /* 0x00007380ff0777ac */ /* 0x000e620008000800 */
[C---:B------:R-:W-:Y:S01]  /*a5c90*/  ISETP.LT.AND P2, PT, R21.reuse, UR12, !P0 ;  /* 0x0000000c15007c0c */ /* 0x040fe2000c741270 */
[----:B------:R-:W-:Y:S01]  /*a5ca0*/  IMAD R21, R21, R6, RZ ;  /* 0x0000000615157224 */ /* 0x000fe200078e02ff */
[CC--:B------:R-:W-:Y:S01]  /*a5cb0*/  LEA R22, P5, R20.reuse, R2.reuse, 0x1 ;  /* 0x0000000214167211 */ /* 0x0c0fe200078a08ff */
[----:B------:R-:W2:Y:S03]  /*a5cc0*/  LDCU UR11, c[0x0][0x39c] ;  /* 0x00007380ff0b77ac */ /* 0x000ea60008000800 */
[----:B------:R-:W-:Y:S01]  /*a5cd0*/  LEA R24, P4, R21, R2, 0x1 ;  /* 0x0000000215187211 */ /* 0x000fe200078808ff */
[----:B------:R-:W1:Y:S01]  /*a5ce0*/  LDCU UR12, c[0x0][0x39c] ;  /* 0x00007380ff0c77ac */ /* 0x000e620008000800 */
[----:B------:R-:W-:-:S02]  /*a5cf0*/  LEA.HI.X.SX32 R23, R20, R0, 0x1, P5 ;  /* 0x0000000014177211 */ /* 0x000fc400028f0eff */
[C---:B0-----:R-:W-:Y:S01]  /*a5d00*/  ISETP.LT.AND P5, PT, R26.reuse, UR5, !P0 ;  /* 0x000000051a007c0c */ /* 0x041fe2000c7a1270 */
[----:B------:R-:W-:Y:S01]  /*a5d10*/  IMAD R26, R26, R6, RZ ;  /* 0x000000061a1a7224 */ /* 0x000fe200078e02ff */
[----:B------:R-:W-:Y:S01]  /*a5d20*/  LEA R20, P6, R27, R2, 0x1 ;  /* 0x000000021b147211 */ /* 0x000fe200078c08ff */
[----:B------:R-:W0:Y:S01]  /*a5d30*/  LDCU UR5, c[0x0][0x39c] ;  /* 0x00007380ff0577ac */ /* 0x000e220008000800 */
[-C--:B------:R-:W-:Y:S02]  /*a5d40*/  LEA.HI.X.SX32 R25, R21, R0.reuse, 0x1, P4 ;  /* 0x0000000015197211 */ /* 0x080fe400020f0eff */
[----:B------:R-:W-:Y:S01]  /*a5d50*/  LEA.HI.X.SX32 R21, R27, R0, 0x1, P6 ;  /* 0x000000001b157211 */ /* 0x000fe200030f0eff */
[----:B----4-:R4:W-:Y:S04]  /*a5d60*/  @P1 STG.E.U16 desc[UR8][R22.64], R14 ;  /* 0x0000000e16001986 */ /* 0x0109e8000c101508 */
[----:B------:R-:W-:Y:S04]  /*a5d70*/  @P2 STG.E.U16 desc[UR8][R24.64], R8 ;  /* 0x0000000818002986 */ /* 0x000fe8000c101508 */
[----:B------:R0:W-:Y:S01]  /*a5d80*/  @P3 STG.E.U16 desc[UR8][R20.64], R11 ;  /* 0x0000000b14003986 */ /* 0x0001e2000c101508 */
[----:B----4-:R-:W-:-:S04]  /*a5d90*/  LEA R22, P1, R26, R2, 0x1 ;  /* 0x000000021a167211 */ /* 0x010fc800078208ff */
[----:B------:R-:W-:Y:S02]  /*a5da0*/  LEA.HI.X.SX32 R23, R26, R0, 0x1, P1 ;  /* 0x000000001a177211 */ /* 0x000fe400008f0eff */
[----:B0-----:R-:W-:-:S03]  /*a5db0*/  LOP3.LUT R20, R5, 0x10, R3, 0xfe, !PT ;  /* 0x0000001005147812 */ /* 0x001fc600078efe03 */
[----:B------:R0:W-:Y:S01]  /*a5dc0*/  @P5 STG.E.U16 desc[UR8][R22.64], R12 ;  /* 0x0000000c16005986 */ /* 0x0001e2000c101508 */
[--C-:B------:R-:W-:Y:S02]  /*a5dd0*/  LOP3.LUT R21, R5, 0x14, R3.reuse, 0xfe, !PT ;  /* 0x0000001405157812 */ /* 0x100fe400078efe03 */
[C---:B-----5:R-:W-:Y:S01]  /*a5de0*/  ISETP.LT.AND P1, PT, R20.reuse, UR6, !P0 ;  /* 0x0000000614007c0c */ /* 0x060fe2000c721270 */
[-C--:B------:R-:W-:Y:S01]  /*a5df0*/  IMAD R20, R20, R6.reuse, RZ ;  /* 0x0000000614147224 */ /* 0x080fe200078e02ff */
[C---:B-1----:R-:W-:Y:S01]  /*a5e00*/  ISETP.LT.AND P2, PT, R21.reuse, UR7, !P0 ;  /* 0x0000000715007c0c */ /* 0x042fe2000c741270 */
[----:B------:R-:W-:Y:S01]  /*a5e10*/  IMAD R21, R21, R6, RZ ;  /* 0x0000000615157224 */ /* 0x000fe200078e02ff */
[C-C-:B------:R-:W-:Y:S01]  /*a5e20*/  LOP3.LUT R26, R5.reuse, 0x1c, R3.reuse, 0xfe, !PT ;  /* 0x0000001c051a7812 */ /* 0x140fe200078efe03 */
[----:B------:R-:W1:Y:S01]  /*a5e30*/  LDCU UR6, c[0x0][0x39c] ;  /* 0x00007380ff0677ac */ /* 0x000e620008000800 */
[----:B0-----:R-:W-:Y:S01]  /*a5e40*/  LOP3.LUT R23, R5, 0x18, R3, 0xfe, !PT ;  /* 0x0000001805177812 */ /* 0x001fe200078efe03 */
[----:B------:R-:W0:Y:S01]  /*a5e50*/  LDCU UR7, c[0x0][0x39c] ;  /* 0x00007380ff0777ac */ /* 0x000e220008000800 */
[----:B------:R-:W-:-:S02]  /*a5e60*/  LEA R22, P5, R20, R2, 0x1 ;  /* 0x0000000214167211 */ /* 0x000fc400078a08ff */
[C---:B------:R-:W-:Y:S01]  /*a5e70*/  ISETP.LT.AND P3, PT, R23.reuse, UR5, !P0 ;  /* 0x0000000517007c0c */ /* 0x040fe2000c761270 */
[----:B------:R-:W-:Y:S01]  /*a5e80*/  IMAD R27, R23, R6, RZ ;  /* 0x00000006171b7224 */ /* 0x000fe200078e02ff */
[----:B------:R-:W-:Y:S01]  /*a5e90*/  LEA.HI.X.SX32 R23, R20, R0, 0x1, P5 ;  /* 0x0000000014177211 */ /* 0x000fe200028f0eff */
[----:B------:R-:W4:Y:S01]  /*a5ea0*/  LDCU UR5, c[0x0][0x39c] ;  /* 0x00007380ff0577ac */ /* 0x000f220008000800 */
[----:B------:R-:W-:Y:S02]  /*a5eb0*/  LEA R24, P4, R21, R2, 0x1 ;  /* 0x0000000215187211 */ /* 0x000fe400078808ff */
[C---:B---3--:R-:W-:Y:S01]  /*a5ec0*/  ISETP.LT.AND P5, PT, R26.reuse, UR10, !P0 ;  /* 0x0000000a1a007c0c */ /* 0x048fe2000c7a1270 */
[----:B------:R-:W-:Y:S01]  /*a5ed0*/  IMAD R26, R26, R6, RZ ;  /* 0x000000061a1a7224 */ /* 0x000fe200078e02ff */
[----:B------:R-:W-:Y:S01]  /*a5ee0*/  LEA R20, P6, R27, R2, 0x1 ;  /* 0x000000021b147211 */ /* 0x000fe200078c08ff */
[----:B------:R3:W-:Y:S01]  /*a5ef0*/  @P1 STG.E.U16 desc[UR8][R22.64], R7 ;  /* 0x0000000716001986 */ /* 0x0007e2000c101508 */
[-C--:B------:R-:W-:Y:S01]  /*a5f00*/  LEA.HI.X.SX32 R25, R21, R0.reuse, 0x1, P4 ;  /* 0x0000000015197211 */ /* 0x080fe200020f0eff */
[----:B------:R-:W5:Y:S01]  /*a5f10*/  LDCU UR10, c[0x0][0x39c] ;  /* 0x00007380ff0a77ac */ /* 0x000f620008000800 */
[----:B------:R-:W-:-:S03]  /*a5f20*/  LEA.HI.X.SX32 R21, R27, R0, 0x1, P6 ;  /* 0x000000001b157211 */ /* 0x000fc600030f0eff */
[----:B------:R-:W-:Y:S01]  /*a5f30*/  @P2 STG.E.U16 desc[UR8][R24.64], R16 ;  /* 0x0000001018002986 */ /* 0x000fe2000c101508 */
[----:B---3--:R-:W-:-:S03]  /*a5f40*/  LEA R22, P1, R26, R2, 0x1 ;  /* 0x000000021a167211 */ /* 0x008fc600078208ff */
[----:B------:R3:W-:Y:S01]  /*a5f50*/  @P3 STG.E.U16 desc[UR8][R20.64], R4 ;  /* 0x0000000414003986 */ /* 0x0007e2000c101508 */
[----:B------:R-:W-:-:S05]  /*a5f60*/  LEA.HI.X.SX32 R23, R26, R0, 0x1, P1 ;  /* 0x000000001a177211 */ /* 0x000fca00008f0eff */
[----:B------:R0:W-:Y:S01]  /*a5f70*/  @P5 STG.E.U16 desc[UR8][R22.64], R10 ;  /* 0x0000000a16005986 */ /* 0x0001e2000c101508 */
[----:B---3--:R-:W-:-:S04]  /*a5f80*/  LOP3.LUT R20, R5, 0x20, R3, 0xfe, !PT ;  /* 0x0000002005147812 */ /* 0x008fc800078efe03 */
[C---:B--2---:R-:W-:Y:S01]  /*a5f90*/  ISETP.LT.AND P3, PT, R20.reuse, UR11, !P0 ;  /* 0x0000000b14007c0c */ /* 0x044fe2000c761270 */
[----:B------:R-:W2:Y:S01]  /*a5fa0*/  LDCU UR11, c[0x0][0x39c] ;  /* 0x00007380ff0b77ac */ /* 0x000ea20008000800 */
[----:B0-----:R-:W-:Y:S01]  /*a5fb0*/  IMAD R23, R20, R6, RZ ;  /* 0x0000000614177224 */ /* 0x001fe200078e02ff */
[C-C-:B------:R-:W-:Y:S02]  /*a5fc0*/  LOP3.LUT R21, R5.reuse, 0x24, R3.reuse, 0xfe, !PT ;  /* 0x0000002405157812 */ /* 0x140fe400078efe03 */
[----:B------:R-:W-:Y:S02]  /*a5fd0*/  LOP3.LUT R24, R5, 0x28, R3, 0xfe, !PT ;  /* 0x0000002805187812 */ /* 0x000fe400078efe03 */
[----:B------:R-:W-:Y:S02]  /*a5fe0*/  LEA R22, P1, R23, R2, 0x1 ;  /* 0x0000000217167211 */ /* 0x000fe400078208ff */
[C---:B------:R-:W-:Y:S01]  /*a5ff0*/  ISETP.LT.AND P4, PT, R21.reuse, UR12, !P0 ;  /* 0x0000000c15007c0c */ /* 0x040fe2000c781270 */
[----:B------:R-:W-:Y:S01]  /*a6000*/  IMAD R21, R21, R6, RZ ;  /* 0x0000000615157224 */ /* 0x000fe200078e02ff */
[----:B------:R-:W-:Y:S01]  /*a6010*/  PRMT R4, R14, 0x7632, R4 ;  /* 0x000076320e047816 */ /* 0x000fe20000000004 */
[----:B------:R-:W0:Y:S01]  /*a6020*/  LDCU UR12, c[0x0][0x39c] ;  /* 0x00007380ff0c77ac */ /* 0x000e220008000800 */
[----:B------:R-:W-:-:S02]  /*a6030*/  LEA.HI.X.SX32 R23, R23, R0, 0x1, P1 ;  /* 0x0000000017177211 */ /* 0x000fc400008f0eff */
[C---:B----4-:R-:W-:Y:S01]  /*a6040*/  ISETP.LT.AND P5, PT, R24.reuse, UR5, !P0 ;  /* 0x0000000518007c0c */ /* 0x050fe2000c7a1270 */
[----:B------:R-:W-:Y:S01]  /*a6050*/  IMAD R24, R24, R6, RZ ;  /* 0x0000000618187224 */ /* 0x000fe200078e02ff */
[C---:B------:R-:W-:Y:S01]  /*a6060*/  LEA R20, P2, R21.reuse, R2, 0x1 ;  /* 0x0000000215147211 */ /* 0x040fe200078408ff */
[----:B------:R3:W-:Y:S01]  /*a6070*/  @P3 STG.E.U16 desc[UR8][R22.64], R4 ;  /* 0x0000000416003986 */ /* 0x0007e2000c101508 */
[----:B------:R-:W-:Y:S01]  /*a6080*/  PRMT R8, R8, 0x7632, R8 ;  /* 0x0000763208087816 */ /* 0x000fe20000000008 */
[----:B------:R-:W4:Y:S01]  /*a6090*/  LDCU UR5, c[0x0][0x39c] ;  /* 0x00007380ff0577ac */ /* 0x000f220008000800 */
[----:B------:R-:W-:Y:S02]  /*a60a0*/  LEA.HI.X.SX32 R21, R21, R0, 0x1, P2 ;  /* 0x0000000015157211 */ /* 0x000fe400010f0eff */
[----:B---3--:R-:W-:Y:S02]  /*a60b0*/  LEA R22, P1, R24, R2, 0x1 ;  /* 0x0000000218167211 */ /* 0x008fe400078208ff */
[----:B------:R-:W-:-:S02]  /*a60c0*/  PRMT R4, R11, 0x7632, R4 ;  /* 0x000076320b047816 */ /* 0x000fc40000000004 */
[----:B------:R-:W-:Y:S01]  /*a60d0*/  LEA.HI.X.SX32 R23, R24, R0, 0x1, P1 ;  /* 0x0000000018177211 */ /* 0x000fe200008f0eff */
[----:B------:R-:W-:Y:S04]  /*a60e0*/  @P4 STG.E.U16 desc[UR8][R20.64], R8 ;  /* 0x0000000814004986 */ /* 0x000fe8000c101508 */
[----:B------:R3:W-:Y:S02]  /*a60f0*/  @P5 STG.E.U16 desc[UR8][R22.64], R4 ;  /* 0x0000000416005986 */ /* 0x0007e4000c101508 */
[----:B---3--:R-:W-:Y:S02]  /*a6100*/  PRMT R4, R7, 0x7632, R4 ;  /* 0x0000763207047816 */ /* 0x008fe40000000004 */
[----:B------:R-:W3:Y:S01]  /*a6110*/  LDL R7, [R1+0xa4] ;  /* 0x0000a40001077983 */ /* 0x000ee20000100800 */
[----:B------:R-:W-:-:S02]  /*a6120*/  LOP3.LUT R8, R5, 0x2c, R3, 0xfe, !PT ;  /* 0x0000002c05087812 */ /* 0x000fc400078efe03 */
[C-C-:B------:R-:W-:Y:S02]  /*a6130*/  LOP3.LUT R20, R5.reuse, 0x30, R3.reuse, 0xfe, !PT ;  /* 0x0000003005147812 */ /* 0x140fe400078efe03 */
[C---:B-1----:R-:W-:Y:S01]  /*a6140*/  ISETP.LT.AND P3, PT, R8.reuse, UR6, !P0 ;  /* 0x0000000608007c0c */ /* 0x042fe2000c761270 */
[-C--:B------:R-:W-:Y:S01]  /*a6150*/  IMAD R8, R8, R6.reuse, RZ ;  /* 0x0000000608087224 */ /* 0x080fe200078e02ff */
[C---:B------:R-:W-:Y:S01]  /*a6160*/  ISETP.LT.AND P4, PT, R20.reuse, UR7, !P0 ;  /* 0x0000000714007c0c */ /* 0x040fe2000c781270 */
[----:B------:R-:W-:Y:S01]  /*a6170*/  IMAD R23, R20, R6, RZ ;  /* 0x0000000614177224 */ /* 0x000fe200078e02ff */
[----:B------:R-:W-:Y:S01]  /*a6180*/  LOP3.LUT R24, R5, 0x34, R3, 0xfe, !PT ;  /* 0x0000003405187812 */ /* 0x000fe200078efe03 */
[----:B------:R-:W1:Y:S01]  /*a6190*/  LDCU UR6, c[0x0][0x39c] ;  /* 0x00007380ff0677ac */ /* 0x000e620008000800 */
[----:B------:R-:W-:Y:S02]  /*a61a0*/  LEA R20, P1, R8, R2, 0x1 ;  /* 0x0000000208147211 */ /* 0x000fe400078208ff */
[----:B------:R-:W-:Y:S01]  /*a61b0*/  PRMT R12, R12, 0x7632, R12 ;  /* 0x000076320c0c7816 */ /* 0x000fe2000000000c */
[----:B------:R-:W0:Y:S01]  /*a61c0*/  LDCU UR7, c[0x0][0x39c] ;  /* 0x00007380ff0777ac */ /* 0x000e220008000800 */
[----:B------:R-:W-:Y:S01]  /*a61d0*/  LEA.HI.X.SX32 R21, R8, R0, 0x1, P1 ;  /* 0x0000000008157211 */ /* 0x000fe200008f0eff */
[C---:B------:R-:W-:Y:S01]  /*a61e0*/  IMAD R8, R24.reuse, R6, RZ ;  /* 0x0000000618087224 */ /* 0x040fe200078e02ff */
[----:B----4-:R-:W-:Y:S01]  /*a61f0*/  ISETP.LT.AND P5, PT, R24, UR5, !P0 ;  /* 0x0000000518007c0c */ /* 0x010fe2000c7a1270 */
[----:B------:R-:W4:Y:S01]  /*a6200*/  LDCU UR5, c[0x0][0x39c] ;  /* 0x00007380ff0577ac */ /* 0x000f220008000800 */
[----:B------:R-:W-:Y:S01]  /*a6210*/  LEA R22, P2, R23, R2, 0x1 ;  /* 0x0000000217167211 */ /* 0x000fe200078408ff */
[----:B------:R0:W-:Y:S01]  /*a6220*/  @P3 STG.E.U16 desc[UR8][R20.64], R12 ;  /* 0x0000000c14003986 */ /* 0x0001e2000c101508 */
[----:B------:R-:W-:-:S02]  /*a6230*/  PRMT R16, R16, 0x7632, R16 ;  /* 0x0000763210107816 */ /* 0x000fc40000000010 */
[----:B------:R-:W-:Y:S02]  /*a6240*/  LEA.HI.X.SX32 R23, R23, R0, 0x1, P2 ;  /* 0x0000000017177211 */ /* 0x000fe400010f0eff */
[C---:B0-----:R-:W-:Y:S02]  /*a6250*/  LEA R20, P1, R8.reuse, R2, 0x1 ;  /* 0x0000000208147211 */ /* 0x041fe400078208ff */
[----:B------:R-:W-:Y:S02]  /*a6260*/  LOP3.LUT R12, R5, 0x38, R3, 0xfe, !PT ;  /* 0x00000038050c7812 */ /* 0x000fe400078efe03 */
[----:B------:R-:W-:Y:S01]  /*a6270*/  LEA.HI.X.SX32 R21, R8, R0, 0x1, P1 ;  /* 0x0000000008157211 */ /* 0x000fe200008f0eff */
[----:B------:R-:W-:Y:S01]  /*a6280*/  @P4 STG.E.U16 desc[UR8][R22.64], R4 ;  /* 0x0000000416004986 */ /* 0x000fe2000c101508 */
[C---:B-1----:R-:W-:Y:S01]  /*a6290*/  ISETP.LT.AND P2, PT, R12.reuse, UR6, !P0 ;  /* 0x000000060c007c0c */ /* 0x042fe2000c741270 */
[----:B------:R-:W-:Y:S01]  /*a62a0*/  IMAD R8, R12, R6, RZ ;  /* 0x000000060c087224 */ /* 0x000fe200078e02ff */
[----:B------:R-:W0:Y:S01]  /*a62b0*/  LDCU UR6, c[0x0][0x39c] ;  /* 0x00007380ff0677ac */ /* 0x000e220008000800 */
[----:B------:R1:W-:Y:S02]  /*a62c0*/  @P5 STG.E.U16 desc[UR8][R20.64], R16 ;  /* 0x0000001014005986 */ /* 0x0003e4000c101508 */
[----:B-1----:R-:W-:-:S02]  /*a62d0*/  PRMT R16, R4, 0x7632, R16 ;  /* 0x0000763204107816 */ /* 0x002fc40000000010 */
[----:B------:R-:W-:Y:S02]  /*a62e0*/  LOP3.LUT R4, R5, 0x3c, R3, 0xfe, !PT ;  /* 0x0000003c05047812 */ /* 0x000fe400078efe03 */
[----:B------:R-:W-:Y:S02]  /*a62f0*/  LEA R22, P1, R8, R2, 0x1 ;  /* 0x0000000208167211 */ /* 0x000fe400078208ff */
[C---:B----4-:R-:W-:Y:S01]  /*a6300*/  ISETP.LT.AND P3, PT, R4.reuse, UR5, !P0 ;  /* 0x0000000504007c0c */ /* 0x050fe2000c761270 */
[----:B------:R-:W-:Y:S01]  /*a6310*/  IMAD R4, R4, R6, RZ ;  /* 0x0000000604047224 */ /* 0x000fe200078e02ff */
[----:B------:R-:W-:Y:S01]  /*a6320*/  LEA.HI.X.SX32 R23, R8, R0, 0x1, P1 ;  /* 0x0000000008177211 */ /* 0x000fe200008f0eff */
[----:B------:R-:W1:Y:S03]  /*a6330*/  LDCU UR5, c[0x0][0x39c] ;  /* 0x00007380ff0577ac */ /* 0x000e660008000800 */
[----:B------:R-:W-:-:S02]  /*a6340*/  LEA R20, P1, R4, R2, 0x1 ;  /* 0x0000000204147211 */ /* 0x000fc400078208ff */
[C-C-:B------:R-:W-:Y:S02]  /*a6350*/  LOP3.LUT R12, R5.reuse, 0x40, R3.reuse, 0xfe, !PT ;  /* 0x00000040050c7812 */ /* 0x140fe400078efe03 */
[----:B------:R-:W-:Y:S02]  /*a6360*/  LEA.HI.X.SX32 R21, R4, R0, 0x1, P1 ;  /* 0x0000000004157211 */ /* 0x000fe400008f0eff */
[----:B------:R-:W-:Y:S01]  /*a6370*/  LOP3.LUT R4, R5, 0x44, R3, 0xfe, !PT ;  /* 0x0000004405047812 */ /* 0x000fe200078efe03 */
[CC--:B------:R-:W-:Y:S01]  /*a6380*/  IMAD R8, R12.reuse, R6.reuse, RZ ;  /* 0x000000060c087224 */ /* 0x0c0fe200078e02ff */
[----:B------:R-:W-:Y:S01]  /*a6390*/  ISETP.LT.AND P4, PT, R12, UR7, !P0 ;  /* 0x000000070c007c0c */ /* 0x000fe2000c781270 */
[----:B------:R4:W-:Y:S01]  /*a63a0*/  @P2 STG.E.U16 desc[UR8][R22.64], R16 ;  /* 0x0000001016002986 */ /* 0x0009e2000c101508 */
[----:B------:R-:W-:Y:S01]  /*a63b0*/  PRMT R12, R10, 0x7632, R12 ;  /* 0x000076320a0c7816 */ /* 0x000fe2000000000c */
[----:B------:R-:W1:Y:S01]  /*a63c0*/  LDCU UR7, c[0x0][0x39c] ;  /* 0x00007380ff0777ac */ /* 0x000e620008000800 */
[C---:B0-----:R-:W-:Y:S01]  /*a63d0*/  ISETP.LT.AND P5, PT, R4.reuse, UR6, !P0 ;  /* 0x0000000604007c0c */ /* 0x041fe2000c7a1270 */
[----:B------:R-:W-:-:S02]  /*a63e0*/  IMAD R4, R4, R6, RZ ;  /* 0x0000000604047224 */ /* 0x000fc400078e02ff */
[----:B------:R0:W-:Y:S01]  /*a63f0*/  @P3 STG.E.U16 desc[UR8][R20.64], R12 ;  /* 0x0000000c14003986 */ /* 0x0001e2000c101508 */
[C-C-:B------:R-:W-:Y:S01]  /*a6400*/  LOP3.LUT R11, R5.reuse, 0xa0, R3.reuse, 0xfe, !PT ;  /* 0x000000a0050b7812 */ /* 0x140fe200078efe03 */
[----:B------:R-:W1:Y:S01]  /*a6410*/  LDCU UR6, c[0x0][0x39c] ;  /* 0x00007380ff0677ac */ /* 0x000e620008000800 */
[-C--:B----4-:R-:W-:Y:S02]  /*a6420*/  LEA R22, P2, R8, R2.reuse, 0x1 ;  /* 0x0000000208167211 */ /* 0x090fe400078408ff */
[C-C-:B------:R-:W-:Y:S02]  /*a6430*/  LOP3.LUT R16, R5.reuse, 0x48, R3.reuse, 0xfe, !PT ;  /* 0x0000004805107812 */ /* 0x140fe400078efe03 */
[----:B0-----:R-:W-:Y:S02]  /*a6440*/  LEA R20, P3, R4, R2, 0x1 ;  /* 0x0000000204147211 */ /* 0x001fe400078608ff */
[-C--:B------:R-:W-:Y:S02]  /*a6450*/  LEA.HI.X.SX32 R23, R8, R0.reuse, 0x1, P2 ;  /* 0x0000000008177211 */ /* 0x080fe400010f0eff */
[----:B------:R-:W-:Y:S01]  /*a6460*/  LEA.HI.X.SX32 R21, R4, R0, 0x1, P3 ;  /* 0x0000000004157211 */ /* 0x000fe200018f0eff */
[----:B------:R-:W-:Y:S01]  /*a6470*/  IMAD R4, R16, R6, RZ ;  /* 0x0000000610047224 */ /* 0x000fe200078e02ff */
[----:B------:R-:W-:-:S02]  /*a6480*/  LOP3.LUT R8, R5, 0x4c, R3, 0xfe, !PT ;  /* 0x0000004c05087812 */ /* 0x000fc400078efe03 */
[C-C-:B------:R-:W-:Y:S02]  /*a6490*/  LOP3.LUT R12, R5.reuse, 0x50, R3.reuse, 0xfe, !PT ;  /* 0x00000050050c7812 */ /* 0x140fe400078efe03 */
[C---:B-1----:R-:W-:Y:S01]  /*a64a0*/  ISETP.LT.AND P1, PT, R8.reuse, UR7, !P0 ;  /* 0x0000000708007c0c */ /* 0x042fe2000c721270 */
[-C--:B------:R-:W-:Y:S01]  /*a64b0*/  IMAD R8, R8, R6.reuse, RZ ;  /* 0x0000000608087224 */ /* 0x080fe200078e02ff */
[C---:B-----5:R-:W-:Y:S01]  /*a64c0*/  ISETP.LT.AND P3, PT, R12.reuse, UR10, !P0 ;  /* 0x0000000a0c007c0c */ /* 0x060fe2000c761270 */
[----:B------:R-:W-:Y:S01]  /*a64d0*/  IMAD R12, R12, R6, RZ ;  /* 0x000000060c0c7224 */ /* 0x000fe200078e02ff */
[C-C-:B------:R-:W-:Y:S01]  /*a64e0*/  LOP3.LUT R6, R5.reuse, 0x80, R3.reuse, 0xfe, !PT ;  /* 0x0000008005067812 */ /* 0x140fe200078efe03 */
[----:B------:R-:W0:Y:S01]  /*a64f0*/  LDCU UR7, c[0x0][0x39c] ;  /* 0x00007380ff0777ac */ /* 0x000e220008000800 */
[C-C-:B------:R-:W-:Y:S02]  /*a6500*/  LOP3.LUT R15, R5.reuse, 0xa4, R3.reuse, 0xfe, !PT ;  /* 0x000000a4050f7812 */ /* 0x140fe400078efe03 */
[----:B------:R-:W-:Y:S01]  /*a6510*/  ISETP.LT.AND P2, PT, R16, UR5, !P0 ;  /* 0x0000000510007c0c */ /* 0x000fe2000c741270 */
[----:B------:R-:W1:Y:S01]  /*a6520*/  LDCU UR5, c[0x0][0x39c] ;  /* 0x00007380ff0577ac */ /* 0x000e620008000800 */
[----:B------:R-:W-:-:S02]  /*a6530*/  LOP3.LUT R16, R5, 0x54, R3, 0xfe, !PT ;  /* 0x0000005405107812 */ /* 0x000fc400078efe03 */
[----:B------:R-:W-:Y:S01]  /*a6540*/  LOP3.LUT R26, R5, 0x6c, R3, 0xfe, !PT ;  /* 0x0000006c051a7812 */ /* 0x000fe200078efe03 */
[----:B------:R-:W4:Y:S01]  /*a6550*/  LDCU UR10, c[0x0][0x39c] ;  /* 0x00007380ff0a77ac */ /* 0x000f220008000800 */
[----:B---3--:R3:W-:Y:S01]  /*a6560*/  @P4 STG.E.U16 desc[UR8][R22.64], R7 ;  /* 0x0000000716004986 */ /* 0x0087e2000c101508 */
[----:B------:R-:W-:-:S04]  /*a6570*/  LEA R24, P4, R4, R2, 0x1 ;  /* 0x0000000204187211 */ /* 0x000fc800078808ff */
[----:B------:R-:W-:Y:S02]  /*a6580*/  LEA.HI.X.SX32 R25, R4, R0, 0x1, P4 ;  /* 0x0000000004197211 */ /* 0x000fe400020f0eff */
[C-C-:B------:R-:W-:Y:S02]  /*a6590*/  LOP3.LUT R4, R5.reuse, 0x1fc, R3.reuse, 0xfe, !PT ;  /* 0x000001fc05047812 */ /* 0x140fe400078efe03 */
[----:B---3--:R-:W-:-:S03]  /*a65a0*/  LOP3.LUT R7, R5, 0x7c, R3, 0xfe, !PT ;  /* 0x0000007c05077812 */ /* 0x008fc600078efe03 */
[----:B------:R-:W-:Y:S04]  /*a65b0*/  STL [R1+0x20], R4 ;  /* 0x0000200401007387 */ /* 0x000fe80000100800 */
[----:B------:R3:W-:Y:S04]  /*a65c0*/  STL [R1], R7 ;  /* 0x0000000701007387 */ /* 0x0007e80000100800 */
[----:B------:R5:W-:Y:S01]  /*a65d0*/  STL [R1+0x10], R6 ;  /* 0x0000100601007387 */ /* 0x000be20000100800 */
[C-C-:B---3--:R-:W-:Y:S02]  /*a65e0*/  LOP3.LUT R7, R5.reuse, 0x88, R3.reuse, 0xfe, !PT ;  /* 0x0000008805077812 */ /* 0x148fe400078efe03 */
[----:B-----5:R-:W-:-:S03]  /*a65f0*/  LOP3.LUT R6, R5, 0x90, R3, 0xfe, !PT ;  /* 0x0000009005067812 */ /* 0x020fc600078efe03 */
[----:B------:R3:W-:Y:S04]  /*a6600*/  STL [R1+0x28], R7 ;  /* 0x0000280701007387 */ /* 0x0007e80000100800 */
[----:B------:R-:W-:Y:S01]  /*a6610*/  STL [R1+0x30], R6 ;  /* 0x0000300601007387 */ /* 0x000fe20000100800 */
[----:B---3--:R-:W-:-:S05]  /*a6620*/  LOP3.LUT R7, R5, 0x94, R3, 0xfe, !PT ;  /* 0x0000009405077812 */ /* 0x008fca00078efe03 */
[----:B------:R3:W-:Y:S04]  /*a6630*/  STL [R1+0x34], R7 ;  /* 0x0000340701007387 */ /* 0x0007e80000100800 */
[----:B------:R5:W-:Y:S01]  /*a6640*/  STL [R1+0x40], R11 ;  /* 0x0000400b01007387 */ /* 0x000be20000100800 */
[----:B---3--:R-:W-:-:S03]  /*a6650*/  LOP3.LUT R7, R5, 0xa8, R3, 0xfe, !PT ;  /* 0x000000a805077812 */ /* 0x008fc600078efe03 */
[----:B------:R3:W-:Y:S01]  /*a6660*/  STL [R1+0x44], R15 ;  /* 0x0000440f01007387 */ /* 0x0007e20000100800 */
[----:B-----5:R-:W-:-:S03]  /*a6670*/  LOP3.LUT R11, R5, 0xac, R3, 0xfe, !PT ;  /* 0x000000ac050b7812 */ /* 0x020fc600078efe03 */
[----:B------:R5:W-:Y:S04]  /*a6680*/  STL [R1+0x48], R7 ;  /* 0x0000480701007387 */ /* 0x000be80000100800 */
[----:B------:R0:W-:Y:S01]  /*a6690*/  STL [R1+0x4c], R11 ;  /* 0x00004c0b01007387 */ /* 0x0001e20000100800 */
[C-C-:B---3--:R-:W-:Y:S02]  /*a66a0*/  LOP3.LUT R15, R5.reuse, 0xb0, R3.reuse, 0xfe, !PT ;  /* 0x000000b0050f7812 */ /* 0x148fe400078efe03 */
[----:B-----5:R-:W-:-:S03]  /*a66b0*/  LOP3.LUT R7, R5, 0xb4, R3, 0xfe, !PT ;  /* 0x000000b405077812 */ /* 0x020fc600078efe03 */
[----:B------:R3:W-:Y:S01]  /*a66c0*/  STL [R1+0x50], R15 ;  /* 0x0000500f01007387 */ /* 0x0007e20000100800 */
[----:B0-----:R-:W-:-:S03]  /*a66d0*/  LOP3.LUT R11, R5, 0xb8, R3, 0xfe, !PT ;  /* 0x000000b8050b7812 */ /* 0x001fc600078efe03 */
[----:B------:R0:W-:Y:S04]  /*a66e0*/  STL [R1+0x54], R7 ;  /* 0x0000540701007387 */ /* 0x0001e80000100800 */
[----:B------:R5:W-:Y:S01]  /*a66f0*/  @P5 STG.E.U16 desc[UR8][R20.64], R9 ;  /* 0x0000000914005986 */ /* 0x000be2000c101508 */
[----:B---3--:R-:W-:-:S03]  /*a6700*/  LOP3.LUT R15, R5, 0xbc, R3, 0xfe, !PT ;  /* 0x000000bc050f7812 */ /* 0x008fc600078efe03 */
[----:B------:R3:W-:Y:S01]  /*a6710*/  STL [R1+0x58], R11 ;  /* 0x0000580b01007387 */ /* 0x0007e20000100800 */
[----:B0-----:R-:W-:-:S03]  /*a6720*/  LOP3.LUT R7, R5, 0xc0, R3, 0xfe, !PT ;  /* 0x000000c005077812 */ /* 0x001fc600078efe03 */
[----:B------:R-:W-:Y:S01]  /*a6730*/  STL [R1+0x5c], R15 ;  /* 0x00005c0f01007387 */ /* 0x000fe20000100800 */
[C---:B-----5:R-:W-:Y:S02]  /*a6740*/  LEA R20, P5, R8.reuse, R2, 0x1 ;  /* 0x0000000208147211 */ /* 0x060fe400078a08ff */
[----:B---3--:R-:W-:Y:S02]  /*a6750*/  LOP3.LUT R11, R5, 0xc4, R3, 0xfe, !PT ;  /* 0x000000c4050b7812 */ /* 0x008fe400078efe03 */
[----:B------:R-:W-:Y:S02]  /*a6760*/  LEA.HI.X.SX32 R21, R8, R0, 0x1, P5 ;  /* 0x0000000008157211 */ /* 0x000fe400028f0eff */
[C---:B------:R-:W-:Y:S01]  /*a6770*/  LEA R22, P6, R12.reuse, R2, 0x1 ;  /* 0x000000020c167211 */ /* 0x040fe200078c08ff */
[----:B------:R0:W-:Y:S04]  /*a6780*/  STL [R1+0x3324], R11 ;  /* 0x0033240b01007387 */ /* 0x0001e80000100800 */
[----:B------:R3:W-:Y:S01]  /*a6790*/  STL [R1+0x60], R7 ;  /* 0x0000600701007387 */ /* 0x0007e20000100800 */
[----:B------:R-:W-:-:S03]  /*a67a0*/  LEA.HI.X.SX32 R23, R12, R0, 0x1, P6 ;  /* 0x000000000c177211 */ /* 0x000fc600030f0eff */
[----:B------:R5:W-:Y:S01]  /*a67b0*/  @P2 STG.E.U16 desc[UR8][R24.64], R29 ;  /* 0x0000001d18002986 */ /* 0x000be2000c101508 */
[----:B0-----:R-:W-:-:S03]  /*a67c0*/  LOP3.LUT R11, R5, 0xd0, R3, 0xfe, !PT ;  /* 0x000000d0050b7812 */ /* 0x001fc600078efe03 */
[----:B------:R0:W-:Y:S01]  /*a67d0*/  @P1 STG.E.U16 desc[UR8][R20.64], R13 ;  /* 0x0000000d14001986 */ /* 0x0001e2000c101508 */
[----:B---3--:R-:W-:-:S03]  /*a67e0*/  LOP3.LUT R7, R5, 0xc8, R3, 0xfe, !PT ;  /* 0x000000c805077812 */ /* 0x008fc600078efe03 */
[----:B------:R3:W-:Y:S04]  /*a67f0*/  @P3 STG.E.U16 desc[UR8][R22.64], R28 ;  /* 0x0000001c16003986 */ /* 0x0007e8000c101508 */
[----:B------:R-:W-:Y:S01]  /*a6800*/  STL [R1+0x68], R7 ;  /* 0x0000680701007387 */ /* 0x000fe20000100800 */
[----:B-----5:R-:W5:Y:S01]  /*a6810*/  LDC R25, c[0x0][0x3b8] ;  /* 0x0000ee00ff197b82 */ /* 0x020f620000000800 */
[C-C-:B0-----:R-:W-:Y:S02]  /*a6820*/  LOP3.LUT R20, R5.reuse, 0xdc, R3.reuse, 0xfe, !PT ;  /* 0x000000dc05147812 */ /* 0x141fe400078efe03 */
[----:B------:R0:W-:Y:S01]  /*a6830*/  STL [R1+0x70], R11 ;  /* 0x0000700b01007387 */ /* 0x0001e20000100800 */
[----:B---3--:R-:W-:-:S03]  /*a6840*/  LOP3.LUT R22, R5, 0xe4, R3, 0xfe, !PT ;  /* 0x000000e405167812 */ /* 0x008fc600078efe03 */
[----:B------:R3:W-:Y:S01]  /*a6850*/  STL [R1+0x7c], R20 ;  /* 0x00007c1401007387 */ /* 0x0007e20000100800 */
[C-C-:B0-----:R-:W-:Y:S02]  /*a6860*/  LOP3.LUT R11, R5.reuse, 0xe0, R3.reuse, 0xfe, !PT ;  /* 0x000000e0050b7812 */ /* 0x141fe400078efe03 */
[----:B---3--:R-:W-:-:S03]  /*a6870*/  LOP3.LUT R20, R5, 0xe8, R3, 0xfe, !PT ;  /* 0x000000e805147812 */ /* 0x008fc600078efe03 */
[----:B------:R0:W-:Y:S04]  /*a6880*/  STL [R1+0x80], R11 ;  /* 0x0000800b01007387 */ /* 0x0001e80000100800 */
[----:B------:R3:W-:Y:S04]  /*a6890*/  STL [R1+0x84], R22 ;  /* 0x0000841601007387 */ /* 0x0007e80000100800 */
[----:B------:R1:W-:Y:S01]  /*a68a0*/  STL [R1+0x88], R20 ;  /* 0x0000881401007387 */ /* 0x0003e20000100800 */
[C-C-:B0-----:R-:W-:Y:S02]  /*a68b0*/  LOP3.LUT R11, R5.reuse, 0xec, R3.reuse, 0xfe, !PT ;  /* 0x000000ec050b7812 */ /* 0x141fe400078efe03 */
[----:B---3--:R-:W-:-:S03]  /*a68c0*/  LOP3.LUT R22, R5, 0xf0, R3, 0xfe, !PT ;  /* 0x000000f005167812 */ /* 0x008fc600078efe03 */
[----:B------:R0:W-:Y:S01]  /*a68d0*/  STL [R1+0x8c], R11 ;  /* 0x00008c0b01007387 */ /* 0x0001e20000100800 */
[----:B-1----:R-:W-:-:S03]  /*a68e0*/  LOP3.LUT R20, R5, 0xf4, R3, 0xfe, !PT ;  /* 0x000000f405147812 */ /* 0x002fc600078efe03 */
[----:B------:R1:W-:Y:S04]  /*a68f0*/  STL [R1+0x90], R22 ;  /* 0x0000901601007387 */ /* 0x0003e80000100800 */
[----:B------:R3:W-:Y:S01]  /*a6900*/  STL [R1+0x94], R20 ;  /* 0x0000941401007387 */ /* 0x0007e20000100800 */
[C-C-:B0-----:R-:W-:Y:S02]  /*a6910*/  LOP3.LUT R11, R5.reuse, 0xf8, R3.reuse, 0xfe, !PT ;  /* 0x000000f8050b7812 */ /* 0x141fe400078efe03 */
[----:B-1----:R-:W-:-:S03]  /*a6920*/  LOP3.LUT R22, R5, 0xfc, R3, 0xfe, !PT ;  /* 0x000000fc05167812 */ /* 0x002fc600078efe03 */
[----:B------:R-:W-:Y:S01]  /*a6930*/  STL [R1+0x98], R11 ;  /* 0x0000980b01007387 */ /* 0x000fe20000100800 */
[----:B---3--:R-:W-:-:S03]  /*a6940*/  LOP3.LUT R20, R5, 0x100, R3, 0xfe, !PT ;  /* 0x0000010005147812 */ /* 0x008fc600078efe03 */
[----:B------:R0:W-:Y:S01]  /*a6950*/  STL [R1+0x9c], R22 ;  /* 0x00009c1601007387 */ /* 0x0001e20000100800 */
[----:B------:R-:W-:-:S03]  /*a6960*/  LOP3.LUT R24, R5, 0x108, R3, 0xfe, !PT ;  /* 0x0000010805187812 */ /* 0x000fc600078efe03 */
[----:B------:R1:W-:Y:S04]  /*a6970*/  STL [R1+0xa0], R20 ;  /* 0x0000a01401007387 */ /* 0x0003e80000100800 */
[----:B------:R3:W-:Y:S01]  /*a6980*/  STL [R1+0xc4], R24 ;  /* 0x0000c41801007387 */ /* 0x0007e20000100800 */
[C-C-:B0-----:R-:W-:Y:S02]  /*a6990*/  LOP3.LUT R22, R5.reuse, 0x110, R3.reuse, 0xfe, !PT ;  /* 0x0000011005167812 */ /* 0x141fe400078efe03 */
[C-C-:B-1----:R-:W-:Y:S02]  /*a69a0*/  LOP3.LUT R20, R5.reuse, 0x10c, R3.reuse, 0xfe, !PT ;  /* 0x0000010c05147812 */ /* 0x142fe400078efe03 */
[----:B---3--:R-:W-:-:S03]  /*a69b0*/  LOP3.LUT R24, R5, 0x114, R3, 0xfe, !PT ;  /* 0x0000011405187812 */ /* 0x008fc600078efe03 */
[----:B------:R0:W-:Y:S04]  /*a69c0*/  STL [R1+0xc8], R20 ;  /* 0x0000c81401007387 */ /* 0x0001e80000100800 */
[----:B------:R1:W-:Y:S01]  /*a69d0*/  STL [R1+0xcc], R22 ;  /* 0x0000cc1601007387 */ /* 0x0003e20000100800 */
[----:B0-----:R-:W-:-:S03]  /*a69e0*/  LOP3.LUT R20, R5, 0x118, R3, 0xfe, !PT ;  /* 0x0000011805147812 */ /* 0x001fc600078efe03 */
[----:B------:R0:W-:Y:S01]  /*a69f0*/  STL [R1+0xd0], R24 ;  /* 0x0000d01801007387 */ /* 0x0001e20000100800 */
[----:B-1----:R-:W-:-:S03]  /*a6a00*/  LOP3.LUT R22, R5, 0x11c, R3, 0xfe, !PT ;  /* 0x0000011c05167812 */ /* 0x002fc600078efe03 */
[----:B------:R1:W-:Y:S01]  /*a6a10*/  STL [R1+0xd4], R20 ;  /* 0x0000d41401007387 */ /* 0x0003e20000100800 */
[----:B0-----:R-:W-:-:S03]  /*a6a20*/  LOP3.LUT R24, R5, 0x120, R3, 0xfe, !PT ;  /* 0x0000012005187812 */ /* 0x001fc600078efe03 */
[----:B------:R0:W-:Y:S01]  /*a6a30*/  STL [R1+0xd8], R22 ;  /* 0x0000d81601007387 */ /* 0x0001e20000100800 */
[----:B-1----:R-:W-:-:S03]  /*a6a40*/  LOP3.LUT R20, R5, 0x124, R3, 0xfe, !PT ;  /* 0x0000012405147812 */ /* 0x002fc600078efe03 */
[----:B------:R1:W-:Y:S04]  /*a6a50*/  STL [R1+0xdc], R24 ;  /* 0x0000dc1801007387 */ /* 0x0003e80000100800 */
[----:B------:R3:W-:Y:S01]  /*a6a60*/  STL [R1+0xe0], R20 ;  /* 0x0000e01401007387 */ /* 0x0007e20000100800 */
[C-C-:B0-----:R-:W-:Y:S02]  /*a6a70*/  LOP3.LUT R22, R5.reuse, 0x128, R3.reuse, 0xfe, !PT ;  /* 0x0000012805167812 */ /* 0x141fe400078efe03 */
[----:B-1----:R-:W-:-:S03]  /*a6a80*/  LOP3.LUT R24, R5, 0x12c, R3, 0xfe, !PT ;  /* 0x0000012c05187812 */ /* 0x002fc600078efe03 */
[----:B------:R0:W-:Y:S01]  /*a6a90*/  STL [R1+0xe4], R22 ;  /* 0x0000e41601007387 */ /* 0x0001e20000100800 */
[----:B---3--:R-:W-:-:S03]  /*a6aa0*/  LOP3.LUT R20, R5, 0x130, R3, 0xfe, !PT ;  /* 0x0000013005147812 */ /* 0x008fc600078efe03 */
        /* <DEDUP_REMOVED lines=90> */
[----:B------:R-:W-:Y:S01]  /*a7050*/  STL [R1+0x1b0], R24 ;  /* 0x0001b01801007387 */ /* 0x000fe20000100800 */
[----:B------:R-:W-:-:S03]  /*a7060*/  LOP3.LUT R21, R5, 0x58, R3, 0xfe, !PT ;  /* 0x0000005805157812 */ /* 0x000fc600078efe03 */
[----:B------:R1:W-:Y:S01]  /*a7070*/  STL [R1+0x1b4], R20 ;  /* 0x0001b41401007387 */ /* 0x0003e20000100800 */
[C-C-:B0-----:R-:W-:Y:S02]  /*a7080*/  LOP3.LUT R22, R5.reuse, 0x1e8, R3.reuse, 0xfe, !PT ;  /* 0x000001e805167812 */ /* 0x141fe400078efe03 */
[C-C-:B------:R-:W-:Y:S02]  /*a7090*/  LOP3.LUT R23, R5.reuse, 0x5c, R3.reuse, 0xfe, !PT ;  /* 0x0000005c05177812 */ /* 0x140fe400078efe03 */
[C---:B--2---:R-:W-:Y:S02]  /*a70a0*/  ISETP.LT.AND P4, PT, R16.reuse, UR11, !P0 ;  /* 0x0000000b10007c0c */ /* 0x044fe4000c781270 */
[--C-:B-1----:R-:W-:Y:S01]  /*a70b0*/  LOP3.LUT R20, R5, 0x1ec, R3.reuse, 0xfe, !PT ;  /* 0x000001ec05147812 */ /* 0x102fe200078efe03 */
[----:B------:R-:W-:Y:S01]  /*a70c0*/  STL [R1+0x1b8], R22 ;  /* 0x0001b81601007387 */ /* 0x000fe20000100800 */
[-C--:B-----5:R-:W-:Y:S01]  /*a70d0*/  IMAD R16, R16, R25.reuse, RZ ;  /* 0x0000001910107224 */ /* 0x0a0fe200078e02ff */
[C---:B------:R-:W-:Y:S01]  /*a70e0*/  ISETP.LT.AND P3, PT, R21.reuse, UR6, !P0 ;  /* 0x0000000615007c0c */ /* 0x040fe2000c761270 */
[-C--:B------:R-:W-:Y:S01]  /*a70f0*/  IMAD R21, R21, R25.reuse, RZ ;  /* 0x0000001915157224 */ /* 0x080fe200078e02ff */
[----:B------:R0:W-:Y:S01]  /*a7100*/  STL [R1+0x1bc], R20 ;  /* 0x0001bc1401007387 */ /* 0x0001e20000100800 */
[C---:B------:R-:W-:Y:S01]  /*a7110*/  ISETP.LT.AND P2, PT, R23.reuse, UR5, !P0 ;  /* 0x0000000517007c0c */ /* 0x040fe2000c741270 */
[----:B------:R-:W-:Y:S01]  /*a7120*/  IMAD R23, R23, R25, RZ ;  /* 0x0000001917177224 */ /* 0x000fe200078e02ff */
[----:B------:R-:W-:Y:S01]  /*a7130*/  LOP3.LUT R25, R5, 0x1f4, R3, 0xfe, !PT ;  /* 0x000001f405197812 */ /* 0x000fe200078efe03 */
[----:B------:R-:W1:Y:S01]  /*a7140*/  LDCU UR5, c[0x0][0x39c] ;  /* 0x00007380ff0577ac */ /* 0x000e620008000800 */
[----:B------:R-:W-:-:S02]  /*a7150*/  LEA R24, P1, R16, R2, 0x1 ;  /* 0x0000000210187211 */ /* 0x000fc400078208ff */
[C-C-:B------:R-:W-:Y:S01]  /*a7160*/  LOP3.LUT R4, R5.reuse, 0x60, R3.reuse, 0xfe, !PT ;  /* 0x0000006005047812 */ /* 0x140fe200078efe03 */
[----:B------:R-:W2:Y:S01]  /*a7170*/  LDCU UR6, c[0x0][0x39c] ;  /* 0x00007380ff0677ac */ /* 0x000ea20008000800 */
[C-C-:B0-----:R-:W-:Y:S02]  /*a7180*/  LOP3.LUT R20, R5.reuse, 0x1f0, R3.reuse, 0xfe, !PT ;  /* 0x000001f005147812 */ /* 0x141fe400078efe03 */
[----:B------:R-:W-:Y:S01]  /*a7190*/  LOP3.LUT R8, R5, 0x64, R3, 0xfe, !PT ;  /* 0x0000006405087812 */ /* 0x000fe200078efe03 */
[----:B------:R-:W0:Y:S02]  /*a71a0*/  LDCU UR11, c[0x0][0x39c] ;  /* 0x00007380ff0b77ac */ /* 0x000e240008000800 */
[----:B------:R-:W-:Y:S04]  /*a71b0*/  STL [R1+0x144], R20 ;  /* 0x0001441401007387 */ /* 0x000fe80000100800 */
[----:B------:R3:W-:Y:S02]  /*a71c0*/  STL [R1+0x1a8], R25 ;  /* 0x0001a81901007387 */ /* 0x0007e40000100800 */
[----:B---3--:R-:W-:-:S02]  /*a71d0*/  LEA.HI.X.SX32 R25, R16, R0, 0x1, P1 ;  /* 0x0000000010197211 */ /* 0x008fc400008f0eff */
[----:B------:R-:W3:Y:S01]  /*a71e0*/  LDL.LU R16, [R1+0x20] ;  /* 0x0000200001107983 */ /* 0x000ee20000300800 */
[C-C-:B------:R-:W-:Y:S02]  /*a71f0*/  LOP3.LUT R12, R5.reuse, 0x68, R3.reuse, 0xfe, !PT ;  /* 0x00000068050c7812 */ /* 0x140fe400078efe03 */
[C-C-:B------:R-:W-:Y:S02]  /*a7200*/  LOP3.LUT R27, R5.reuse, 0x70, R3.reuse, 0xfe, !PT ;  /* 0x00000070051b7812 */ /* 0x140fe400078efe03 */
[C-C-:B------:R-:W-:Y:S02]  /*a7210*/  LOP3.LUT R28, R5.reuse, 0x74, R3.reuse, 0xfe, !PT ;  /* 0x00000074051c7812 */ /* 0x140fe400078efe03 */
[C-C-:B------:R-:W-:Y:S02]  /*a7220*/  LOP3.LUT R29, R5.reuse, 0x78, R3.reuse, 0xfe, !PT ;  /* 0x00000078051d7812 */ /* 0x140fe400078efe03 */
[C-C-:B------:R-:W-:Y:S02]  /*a7230*/  LOP3.LUT R10, R5.reuse, 0x84, R3.reuse, 0xfe, !PT ;  /* 0x00000084050a7812 */ /* 0x140fe400078efe03 */
[----:B------:R-:W-:-:S02]  /*a7240*/  LOP3.LUT R14, R5, 0x8c, R3, 0xfe, !PT ;  /* 0x0000008c050e7812 */ /* 0x000fc400078efe03 */
[C-C-:B------:R-:W-:Y:S02]  /*a7250*/  LOP3.LUT R18, R5.reuse, 0x98, R3.reuse, 0xfe, !PT ;  /* 0x0000009805127812 */ /* 0x140fe400078efe03 */
[C-C-:B------:R-:W-:Y:S02]  /*a7260*/  LOP3.LUT R6, R5.reuse, 0x9c, R3.reuse, 0xfe, !PT ;  /* 0x0000009c05067812 */ /* 0x140fe400078efe03 */
[C-C-:B------:R-:W-:Y:S02]  /*a7270*/  LOP3.LUT R15, R5.reuse, 0xcc, R3.reuse, 0xfe, !PT ;  /* 0x000000cc050f7812 */ /* 0x140fe400078efe03 */
[C-C-:B------:R-:W-:Y:S02]  /*a7280*/  LOP3.LUT R19, R5.reuse, 0xd4, R3.reuse, 0xfe, !PT ;  /* 0x000000d405137812 */ /* 0x140fe400078efe03 */
[C-C-:B------:R-:W-:Y:S02]  /*a7290*/  LOP3.LUT R7, R5.reuse, 0xd8, R3.reuse, 0xfe, !PT ;  /* 0x000000d805077812 */ /* 0x140fe400078efe03 */
[----:B------:R-:W-:-:S02]  /*a72a0*/  LOP3.LUT R11, R5, 0x104, R3, 0xfe, !PT ;  /* 0x00000104050b7812 */ /* 0x000fc400078efe03 */
[----:B------:R-:W-:Y:S02]  /*a72b0*/  LOP3.LUT R3, R5, 0x1f8, R3, 0xfe, !PT ;  /* 0x000001f805037812 */ /* 0x000fe400078efe03 */
[----:B------:R-:W5:Y:S04]  /*a72c0*/  LDL.LU R5, [R1+0x3338] ;  /* 0x0033380001057983 */ /* 0x000f680000300800 */
[----:B------:R0:W-:Y:S04]  /*a72d0*/  STL [R1+0x138], R3 ;  /* 0x0001380301007387 */ /* 0x0001e80000100800 */
[----:B------:R1:W-:Y:S04]  /*a72e0*/  @P4 STG.E.U16 desc[UR8][R24.64], R17 ;  /* 0x0000001118004986 */ /* 0x0003e8000c101508 */
[----:B0-----:R-:W2:Y:S04]  /*a72f0*/  LDL.LU R3, [R1+0xa4] ;  /* 0x0000a40001037983 */ /* 0x001ea80000300800 */
[----:B-1----:R-:W2:Y:S04]  /*a7300*/  LDL.LU R24, [R1+0x14] ;  /* 0x0000140001187983 */ /* 0x002ea80000300800 */
[----:B------:R-:W2:Y:S01]  /*a7310*/  LDL.LU R25, [R1+0xb4] ;  /* 0x0000b40001197983 */ /* 0x000ea20000300800 */
[----:B------:R-:W-:-:S02]  /*a7320*/  LEA R20, P6, R21, R2, 0x1 ;  /* 0x0000000215147211 */ /* 0x000fc400078c08ff */
[----:B------:R-:W-:Y:S02]  /*a7330*/  LEA R22, P5, R23, R2, 0x1 ;  /* 0x0000000217167211 */ /* 0x000fe400078a08ff */
[-C--:B------:R-:W-:Y:S02]  /*a7340*/  LEA.HI.X.SX32 R21, R21, R0.reuse, 0x1, P6 ;  /* 0x0000000015157211 */ /* 0x080fe400030f0eff */
[----:B------:R-:W-:Y:S02]  /*a7350*/  LEA.HI.X.SX32 R23, R23, R0, 0x1, P5 ;  /* 0x0000000017177211 */ /* 0x000fe400028f0eff */
[----:B------:R-:W-:Y:S01]  /*a7360*/  ISETP.LT.AND P4, PT, R4, UR7, !P0 ;  /* 0x0000000704007c0c */ /* 0x000fe2000c781270 */
[----:B------:R-:W0:Y:S01]  /*a7370*/  LDCU UR7, c[0x0][0x39c] ;  /* 0x00007380ff0777ac */ /* 0x000e220008000800 */
[----:B---3--:R-:W-:Y:S02]  /*a7380*/  ISETP.LT.AND P1, PT, R16, UR13, !P0 ;  /* 0x0000000d10007c0c */ /* 0x008fe4000c721270 */
[----:B------:R-:W1:Y:S02]  /*a7390*/  LDC R16, c[0x0][0x3b8] ;  /* 0x0000ee00ff107b82 */ /* 0x000e640000000800 */
[-C--:B-1----:R-:W-:Y:S01]  /*a73a0*/  IMAD R4, R4, R16.reuse, RZ ;  /* 0x0000001004047224 */ /* 0x082fe200078e02ff */
[----:B-----5:R1:W-:Y:S01]  /*a73b0*/  @P3 STG.E.U16 desc[UR8][R20.64], R5 ;  /* 0x0000000514003986 */ /* 0x0203e2000c101508 */
[C---:B----4-:R-:W-:Y:S01]  /*a73c0*/  ISETP.LT.AND P3, PT, R8.reuse, UR10, !P0 ;  /* 0x0000000a08007c0c */ /* 0x050fe2000c761270 */
[----:B------:R-:W3:Y:S01]  /*a73d0*/  LDCU UR10, c[0x0][0x39c] ;  /* 0x00007380ff0a77ac */ /* 0x000ee20008000800 */
[----:B--2---:R-:W-:Y:S01]  /*a73e0*/  PRMT R13, R3, 0x7632, R13 ;  /* 0x00007632030d7816 */ /* 0x004fe2000000000d */
[----:B------:R-:W-:Y:S01]  /*a73f0*/  IMAD R3, R8, R16, RZ ;  /* 0x0000001008037224 */ /* 0x000fe200078e02ff */
[----:B-1----:R-:W-:Y:S01]  /*a7400*/  LEA R20, P6, R4, R2, 0x1 ;  /* 0x0000000204147211 */ /* 0x002fe200078c08ff */
[----:B------:R1:W-:Y:S01]  /*a7410*/  @P2 STG.E.U16 desc[UR8][R22.64], R25 ;  /* 0x0000001916002986 */ /* 0x0003e2000c101508 */
[C---:B------:R-:W-:Y:S01]  /*a7420*/  ISETP.LT.AND P2, PT, R12.reuse, UR12, !P0 ;  /* 0x0000000c0c007c0c */ /* 0x040fe2000c741270 */
[----:B------:R-:W-:Y:S01]  /*a7430*/  IMAD R12, R12, R16, RZ ;  /* 0x000000100c0c7224 */ /* 0x000fe200078e02ff */
[----:B------:R-:W-:-:S04]  /*a7440*/  LEA.HI.X.SX32 R21, R4, R0, 0x1, P6 ;  /* 0x0000000004157211 */ /* 0x000fc800030f0eff */
[-C--:B------:R-:W-:Y:S02]  /*a7450*/  LEA R8, P6, R12, R2.reuse, 0x1 ;  /* 0x000000020c087211 */ /* 0x080fe400078c08ff */
[C---:B-1----:R-:W-:Y:S02]  /*a7460*/  LEA R22, P5, R3.reuse, R2, 0x1 ;  /* 0x0000000203167211 */ /* 0x042fe400078a08ff */
[----:B------:R-:W-:Y:S02]  /*a7470*/  PRMT R5, R24, 0x7632, R5 ;  /* 0x0000763218057816 */ /* 0x000fe40000000005 */
[-C--:B------:R-:W-:Y:S01]  /*a7480*/  LEA.HI.X.SX32 R23, R3, R0.reuse, 0x1, P5 ;  /* 0x0000000003177211 */ /* 0x080fe200028f0eff */
[----:B------:R-:W2:Y:S01]  /*a7490*/  LDL.LU R24, [R1+0x10] ;  /* 0x0000100001187983 */ /* 0x000ea20000300800 */
[----:B------:R-:W-:Y:S02]  /*a74a0*/  PRMT R3, R9, 0x7632, R3 ;  /* 0x0000763209037816 */ /* 0x000fe40000000003 */
[----:B------:R-:W-:-:S02]  /*a74b0*/  LEA.HI.X.SX32 R9, R12, R0, 0x1, P6 ;  /* 0x000000000c097211 */ /* 0x000fc400030f0eff */
[----:B------:R-:W4:Y:S04]  /*a74c0*/  LDL.LU R12, [R1+0x4] ;  /* 0x00000400010c7983 */ /* 0x000f280000300800 */
[----:B------:R-:W-:Y:S04]  /*a74d0*/  @P4 STG.E.U16 desc[UR8][R20.64], R13 ;  /* 0x0000000d14004986 */ /* 0x000fe8000c101508 */
[----:B------:R1:W-:Y:S04]  /*a74e0*/  @P3 STG.E.U16 desc[UR8][R22.64], R3 ;  /* 0x0000000316003986 */ /* 0x0003e8000c101508 */
[----:B-1----:R-:W5:Y:S01]  /*a74f0*/  LDL.LU R23, [R1] ;  /* 0x0000000001177983 */ /* 0x002f620000300800 */
[C---:B------:R-:W-:Y:S01]  /*a7500*/  ISETP.LT.AND P4, PT, R26.reuse, UR5, !P0 ;  /* 0x000000051a007c0c */ /* 0x040fe2000c781270 */
[-C--:B------:R-:W-:Y:S01]  /*a7510*/  IMAD R26, R26, R16.reuse, RZ ;  /* 0x000000101a1a7224 */ /* 0x080fe200078e02ff */
[C---:B------:R-:W-:Y:S01]  /*a7520*/  ISETP.LT.AND P3, PT, R27.reuse, UR6, !P0 ;  /* 0x000000061b007c0c */ /* 0x040fe2000c761270 */
[----:B------:R1:W-:Y:S01]  /*a7530*/  @P2 STG.E.U16 desc[UR8][R8.64], R5 ;  /* 0x0000000508002986 */ /* 0x0003e2000c101508 */
[-C--:B------:R-:W-:Y:S01]  /*a7540*/  IMAD R27, R27, R16.reuse, RZ ;  /* 0x000000101b1b7224 */ /* 0x080fe200078e02ff */
[C---:B0-----:R-:W-:Y:S01]  /*a7550*/  ISETP.LT.AND P2, PT, R28.reuse, UR7, !P0 ;  /* 0x000000071c007c0c */ /* 0x041fe2000c741270 */
[----:B------:R-:W-:Y:S01]  /*a7560*/  IMAD R3, R28, R16, RZ ;  /* 0x000000101c037224 */ /* 0x000fe200078e02ff */
[----:B------:R-:W-:Y:S01]  /*a7570*/  PRMT R17, R17, 0x7632, R17 ;  /* 0x0000763211117816 */ /* 0x000fe20000000011 */
[----:B------:R-:W2:Y:S01]  /*a7580*/  LDL.LU R22, [R1+0x28] ;  /* 0x0000280001167983 */ /* 0x000ea20000300800 */
[----:B------:R-:W0:Y:S01]  /*a7590*/  LDCU UR5, c[0x0][0x39c] ;  /* 0x00007380ff0577ac */ /* 0x000e220008000800 */
[----:B------:R-:W0:Y:S01]  /*a75a0*/  LDCU UR6, c[0x0][0x39c] ;  /* 0x00007380ff0677ac */ /* 0x000e220008000800 */
[----:B-1----:R-:W-:-:S02]  /*a75b0*/  LEA R8, P5, R26, R2, 0x1 ;  /* 0x000000021a087211 */ /* 0x002fc400078a08ff */
[----:B------:R-:W-:Y:S01]  /*a75c0*/  PRMT R5, R13, 0x7632, R5 ;  /* 0x000076320d057816 */ /* 0x000fe20000000005 */
[----:B------:R-:W1:Y:S01]  /*a75d0*/  LDCU UR7, c[0x0][0x39c] ;  /* 0x00007380ff0777ac */ /* 0x000e620008000800 */
[----:B------:R-:W-:Y:S02]  /*a75e0*/  LEA.HI.X.SX32 R9, R26, R0, 0x1, P5 ;  /* 0x000000001a097211 */ /* 0x000fe400028f0eff */
[----:B------:R-:W-:-:S04]  /*a75f0*/  LEA R20, P5, R3, R2, 0x1 ;  /* 0x0000000203147211 */ /* 0x000fc800078a08ff */
[----:B------:R-:W-:Y:S01]  /*a7600*/  LEA.HI.X.SX32 R21, R3, R0, 0x1, P5 ;  /* 0x0000000003157211 */ /* 0x000fe200028f0eff */
[----:B------:R0:W-:Y:S02]  /*a7610*/  @P4 STG.E.U16 desc[UR8][R8.64], R5 ;  /* 0x0000000508004986 */ /* 0x0001e4000c101508 */
[----:B0-----:R-:W-:Y:S02]  /*a7620*/  PRMT R9, R5, 0x7632, R9 ;  /* 0x0000763205097816 */ /* 0x001fe40000000009 */
[----:B----4-:R-:W-:Y:S02]  /*a7630*/  PRMT R4, R12, 0x7632, R4 ;  /* 0x000076320c047816 */ /* 0x010fe40000000004 */
[----:B------:R-:W-:-:S04]  /*a7640*/  LEA R12, P6, R27, R2, 0x1 ;  /* 0x000000021b0c7211 */ /* 0x000fc800078c08ff */
[----:B------:R-:W-:-:S05]  /*a7650*/  LEA.HI.X.SX32 R13, R27, R0, 0x1, P6 ;  /* 0x000000001b0d7211 */ /* 0x000fca00030f0eff */
[----:B------:R-:W-:Y:S04]  /*a7660*/  @P3 STG.E.U16 desc[UR8][R12.64], R4 ;  /* 0x000000040c003986 */ /* 0x000fe8000c101508 */
[----:B------:R0:W-:Y:S04]  /*a7670*/  @P2 STG.E.U16 desc[UR8][R20.64], R17 ;  /* 0x0000001114002986 */ /* 0x0001e8000c101508 */
[----:B0-----:R-:W4:Y:S01]  /*a7680*/  LDL.LU R20, [R1+0xa8] ;  /* 0x0000a80001147983 */ /* 0x001f220000300800 */
[C---:B---3--:R-:W-:Y:S01]  /*a7690*/  ISETP.LT.AND P3, PT, R29.reuse, UR10, !P0 ;  /* 0x0000000a1d007c0c */ /* 0x048fe2000c761270 */
[----:B------:R-:W-:-:S02]  /*a76a0*/  IMAD R29, R29, R16, RZ ;  /* 0x000000101d1d7224 */ /* 0x000fc400078e02ff */
[-C--:B-----5:R-:W-:Y:S02]  /*a76b0*/  IMAD R3, R23, R16.reuse, RZ ;  /* 0x0000001017037224 */ /* 0x0a0fe400078e02ff */
[C---:B--2---:R-:W-:Y:S01]  /*a76c0*/  IMAD R12, R24.reuse, R16, RZ ;  /* 0x00000010180c7224 */ /* 0x044fe200078e02ff */
[----:B------:R-:W-:Y:S01]  /*a76d0*/  LEA R4, P4, R29, R2, 0x1 ;  /* 0x000000021d047211 */ /* 0x000fe200078808ff */
[----:B------:R-:W2:Y:S01]  /*a76e0*/  LDL.LU R26, [R1+0x30] ;  /* 0x00003000011a7983 */ /* 0x000ea20000300800 */
[----:B------:R-:W-:Y:S01]  /*a76f0*/  ISETP.LT.AND P2, PT, R23, UR5, !P0 ;  /* 0x0000000517007c0c */ /* 0x000fe2000c741270 */
[----:B------:R-:W0:Y:S01]  /*a7700*/  LDCU UR5, c[0x0][0x39c] ;  /* 0x00007380ff0577ac */ /* 0x000e220008000800 */
[----:B------:R-:W-:Y:S01]  /*a7710*/  LEA.HI.X.SX32 R5, R29, R0, 0x1, P4 ;  /* 0x000000001d057211 */ /* 0x000fe200020f0eff */
[----:B------:R-:W3:Y:S01]  /*a7720*/  LDL.LU R23, [R1+0x18] ;  /* 0x0000180001177983 */ /* 0x000ee20000300800 */
[-C--:B------:R-:W-:Y:S01]  /*a7730*/  LEA R8, P5, R3, R2.reuse, 0x1 ;  /* 0x0000000203087211 */ /* 0x080fe200078a08ff */
[----:B------:R-:W5:Y:S02]  /*a7740*/  LDCU UR10, c[0x0][0x39c] ;  /* 0x00007380ff0a77ac */ /* 0x000f640008000800 */
[----:B------:R0:W-:Y:S01]  /*a7750*/  @P3 STG.E.U16 desc[UR8][R4.64], R9 ;  /* 0x0000000904003986 */ /* 0x0001e2000c101508 */
[----:B------:R-:W-:Y:S01]  /*a7760*/  ISETP.LT.AND P4, PT, R24, UR6, !P0 ;  /* 0x0000000618007c0c */ /* 0x000fe2000c781270 */
[----:B------:R-:W2:Y:S01]  /*a7770*/  LDCU UR6, c[0x0][0x39c] ;  /* 0x00007380ff0677ac */ /* 0x000ea20008000800 */
[----:B------:R-:W-:Y:S01]  /*a7780*/  PRMT R13, R25, 0x7632, R13 ;  /* 0x00007632190d7816 */ /* 0x000fe2000000000d */
[----:B------:R-:W2:Y:S04]  /*a7790*/  LDL.LU R24, [R1+0x34] ;  /* 0x0000340001187983 */ /* 0x000ea80000300800 */
[----:B------:R-:W3:Y:S01]  /*a77a0*/  LDL.LU R25, [R1+0x8] ;  /* 0x0000080001197983 */ /* 0x000ee20000300800 */
[----:B0-----:R-:W-:-:S02]  /*a77b0*/  LEA R4, P3, R12, R2, 0x1 ;  /* 0x000000020c047211 */ /* 0x001fc400078608ff */
[----:B------:R-:W-:Y:S01]  /*a77c0*/  LEA.HI.X.SX32 R9, R3, R0, 0x1, P5 ;  /* 0x0000000003097211 */ /* 0x000fe200028f0eff */
[----:B------:R-:W-:Y:S01]  /*a77d0*/  IMAD R3, R10, R16, RZ ;  /* 0x000000100a037224 */ /* 0x000fe200078e02ff */
[----:B------:R-:W-:Y:S02]  /*a77e0*/  LEA.HI.X.SX32 R5, R12, R0, 0x1, P3 ;  /* 0x000000000c057211 */ /* 0x000fe400018f0eff */
[----:B-1----:R-:W-:Y:S01]  /*a77f0*/  ISETP.LT.AND P3, PT, R10, UR7, !P0 ;  /* 0x000000070a007c0c */ /* 0x002fe2000c761270 */
[----:B------:R0:W-:Y:S04]  /*a7800*/  @P2 STG.E.U16 desc[UR8][R8.64], R13 ;  /* 0x0000000d08002986 */ /* 0x0001e8000c101508 */
[----:B------:R-:W3:Y:S01]  /*a7810*/  LDL.LU R10, [R1+0x3334] ;  /* 0x00333400010a7983 */ /* 0x000ee20000300800 */
[C---:B-----5:R-:W-:Y:S01]  /*a7820*/  ISETP.LT.AND P2, PT, R22.reuse, UR10, !P0 ;  /* 0x0000000a16007c0c */ /* 0x060fe2000c741270 */
[----:B------:R-:W1:Y:S01]  /*a7830*/  LDCU UR7, c[0x0][0x39c] ;  /* 0x00007380ff0777ac */ /* 0x000e620008000800 */
[----:B------:R-:W5:Y:S01]  /*a7840*/  LDCU UR10, c[0x0][0x39c] ;  /* 0x00007380ff0a77ac */ /* 0x000f620008000800 */
[----:B0-----:R-:W-:-:S05]  /*a7850*/  IMAD R9, R22, R16, RZ ;  /* 0x0000001016097224 */ /* 0x001fca00078e02ff */
[----:B------:R-:W-:-:S04]  /*a7860*/  LEA R8, P5, R9, R2, 0x1 ;  /* 0x0000000209087211 */ /* 0x000fc800078a08ff */
[----:B------:R-:W-:Y:S01]  /*a7870*/  LEA.HI.X.SX32 R9, R9, R0, 0x1, P5 ;  /* 0x0000000009097211 */ /* 0x000fe200028f0eff */
[----:B----4-:R0:W-:Y:S02]  /*a7880*/  @P4 STG.E.U16 desc[UR8][R4.64], R20 ;  /* 0x0000001404004986 */ /* 0x0101e4000c101508 */
[----:B0-----:R-:W-:-:S04]  /*a7890*/  LEA R4, P4, R3, R2, 0x1 ;  /* 0x0000000203047211 */ /* 0x001fc800078808ff */
[----:B------:R-:W-:Y:S01]  /*a78a0*/  LEA.HI.X.SX32 R5, R3, R0, 0x1, P4 ;  /* 0x0000000003057211 */ /* 0x000fe200020f0eff */
[CC--:B------:R-:W-:Y:S01]  /*a78b0*/  IMAD R3, R14.reuse, R16.reuse, RZ ;  /* 0x000000100e037224 */ /* 0x0c0fe200078e02ff */
[----:B------:R-:W-:Y:S01]  /*a78c0*/  ISETP.LT.AND P4, PT, R14, UR5, !P0 ;  /* 0x000000050e007c0c */ /* 0x000fe2000c781270 */
[----:B------:R-:W0:Y:S01]  /*a78d0*/  LDCU UR5, c[0x0][0x39c] ;  /* 0x00007380ff0577ac */ /* 0x000e220008000800 */
[----:B------:R-:W4:Y:S01]  /*a78e0*/  LDL.LU R14, [R1+0x3330] ;  /* 0x00333000010e7983 */ /* 0x000f220000300800 */
[C---:B--2---:R-:W-:Y:S01]  /*a78f0*/  IMAD R12, R26.reuse, R16, RZ ;  /* 0x000000101a0c7224 */ /* 0x044fe200078e02ff */
[----:B------:R-:W-:Y:S01]  /*a7900*/  ISETP.LT.AND P5, PT, R26, UR6, !P0 ;  /* 0x000000061a007c0c */ /* 0x000fe2000c7a1270 */
[----:B------:R-:W2:Y:S01]  /*a7910*/  LDCU UR6, c[0x0][0x39c] ;  /* 0x00007380ff0677ac */ /* 0x000ea20008000800 */
[----:B------:R-:W2:Y:S04]  /*a7920*/  LDL.LU R28, [R1+0x40] ;  /* 0x00004000011c7983 */ /* 0x000ea80000300800 */
[----:B------:R-:W2:Y:S04]  /*a7930*/  LDL.LU R22, [R1+0xb8] ;  /* 0x0000b80001167983 */ /* 0x000ea80000300800 */
[----:B------:R-:W2:Y:S04]  /*a7940*/  LDL.LU R21, [R1+0x44] ;  /* 0x0000440001157983 */ /* 0x000ea80000300800 */
[----:B------:R-:W2:Y:S04]  /*a7950*/  LDL.LU R26, [R1+0x48] ;  /* 0x00004800011a7983 */ /* 0x000ea80000300800 */
[----:B---3--:R3:W-:Y:S04]  /*a7960*/  @P3 STG.E.U16 desc[UR8][R4.64], R10 ;  /* 0x0000000a04003986 */ /* 0x0087e8000c101508 */
[----:B------:R0:W-:Y:S01]  /*a7970*/  @P2 STG.E.U16 desc[UR8][R8.64], R23 ;  /* 0x0000001708002986 */ /* 0x0001e2000c101508 */
[----:B---3--:R-:W-:-:S02]  /*a7980*/  LEA R4, P3, R3, R2, 0x1 ;  /* 0x0000000203047211 */ /* 0x008fc400078608ff */
[----:B0-----:R-:W-:Y:S02]  /*a7990*/  LEA R8, P2, R12, R2, 0x1 ;  /* 0x000000020c087211 */ /* 0x001fe400078408ff */
[----:B------:R-:W-:Y:S01]  /*a79a0*/  LEA.HI.X.SX32 R5, R3, R0, 0x1, P3 ;  /* 0x0000000003057211 */ /* 0x000fe200018f0eff */
[----:B------:R-:W-:Y:S01]  /*a79b0*/  IMAD R3, R18, R16, RZ ;  /* 0x0000001012037224 */ /* 0x000fe200078e02ff */
[----:B------:R-:W-:Y:S02]  /*a79c0*/  LEA.HI.X.SX32 R9, R12, R0, 0x1, P2 ;  /* 0x000000000c097211 */ /* 0x000fe400010f0eff */
[----:B------:R-:W-:Y:S01]  /*a79d0*/  ISETP.LT.AND P2, PT, R18, UR5, !P0 ;  /* 0x0000000512007c0c */ /* 0x000fe2000c741270 */
[-C--:B------:R-:W-:Y:S01]  /*a79e0*/  IMAD R13, R6, R16.reuse, RZ ;  /* 0x00000010060d7224 */ /* 0x080fe200078e02ff */
[----:B------:R-:W3:Y:S01]  /*a79f0*/  LDL.LU R18, [R1+0x332c] ;  /* 0x00332c0001127983 */ /* 0x000ee20000300800 */
[C---:B-1----:R-:W-:Y:S01]  /*a7a00*/  ISETP.LT.AND P3, PT, R24.reuse, UR7, !P0 ;  /* 0x0000000718007c0c */ /* 0x042fe2000c761270 */
[----:B------:R-:W0:Y:S01]  /*a7a10*/  LDCU UR5, c[0x0][0x39c] ;  /* 0x00007380ff0577ac */ /* 0x000e220008000800 */
[----:B------:R-:W1:Y:S01]  /*a7a20*/  LDCU UR7, c[0x0][0x39c] ;  /* 0x00007380ff0777ac */ /* 0x000e620008000800 */
[----:B----4-:R4:W-:Y:S04]  /*a7a30*/  @P4 STG.E.U16 desc[UR8][R4.64], R14 ;  /* 0x0000000e04004986 */ /* 0x0109e8000c101508 */
[----:B------:R0:W-:Y:S01]  /*a7a40*/  @P5 STG.E.U16 desc[UR8][R8.64], R25 ;  /* 0x0000001908005986 */ /* 0x0001e2000c101508 */
[----:B----4-:R-:W-:-:S05]  /*a7a50*/  IMAD R5, R24, R16, RZ ;  /* 0x0000001018057224 */ /* 0x010fca00078e02ff */
[----:B0-----:R-:W-:-:S04]  /*a7a60*/  LEA R8, P4, R5, R2, 0x1 ;  /* 0x0000000205087211 */ /* 0x001fc800078808ff */
[----:B------:R-:W-:Y:S02]  /*a7a70*/  LEA.HI.X.SX32 R9, R5, R0, 0x1, P4 ;  /* 0x0000000005097211 */ /* 0x000fe400020f0eff */
[----:B--2---:R-:W-:Y:S01]  /*a7a80*/  ISETP.LT.AND P4, PT, R6, UR6, !P0 ;  /* 0x0000000606007c0c */ /* 0x004fe2000c781270 */
[----:B------:R-:W0:Y:S01]  /*a7a90*/  LDCU UR6, c[0x0][0x39c] ;  /* 0x00007380ff0677ac */ /* 0x000e220008000800 */
[----:B------:R-:W2:Y:S04]  /*a7aa0*/  LDL.LU R6, [R1+0x3328] ;  /* 0x0033280001067983 */ /* 0x000ea80000300800 */
[----:B------:R-:W4:Y:S01]  /*a7ab0*/  LDL.LU R24, [R1+0x4c] ;  /* 0x00004c0001187983 */ /* 0x000f220000300800 */
[----:B------:R-:W-:-:S03]  /*a7ac0*/  LEA R4, P6, R3, R2, 0x1 ;  /* 0x0000000203047211 */ /* 0x000fc600078c08ff */
[----:B------:R-:W4:Y:S01]  /*a7ad0*/  LDL.LU R27, [R1+0x50] ;  /* 0x00005000011b7983 */ /* 0x000f220000300800 */
[----:B------:R-:W-:Y:S01]  /*a7ae0*/  LEA.HI.X.SX32 R5, R3, R0, 0x1, P6 ;  /* 0x0000000003057211 */ /* 0x000fe200030f0eff */
[C---:B------:R-:W-:Y:S02]  /*a7af0*/  IMAD R3, R28.reuse, R16, RZ ;  /* 0x000000101c037224 */ /* 0x040fe400078e02ff */
[----:B---3--:R3:W-:Y:S01]  /*a7b00*/  @P3 STG.E.U16 desc[UR8][R8.64], R18 ;  /* 0x0000001208003986 */ /* 0x0087e2000c101508 */
[----:B-----5:R-:W-:Y:S01]  /*a7b10*/  ISETP.LT.AND P3, PT, R28, UR10, !P0 ;  /* 0x0000000a1c007c0c */ /* 0x020fe2000c761270 */
[----:B------:R-:W5:Y:S02]  /*a7b20*/  LDCU UR10, c[0x0][0x39c] ;  /* 0x00007380ff0a77ac */ /* 0x000f640008000800 */
[----:B------:R-:W4:Y:S01]  /*a7b30*/  LDL.LU R28, [R1+0x54] ;  /* 0x00005400011c7983 */ /* 0x000f220000300800 */
[----:B------:R-:W-:-:S04]  /*a7b40*/  LEA R12, P5, R13, R2, 0x1 ;  /* 0x000000020d0c7211 */ /* 0x000fc800078a08ff */
[----:B------:R-:W-:Y:S01]  /*a7b50*/  LEA.HI.X.SX32 R13, R13, R0, 0x1, P5 ;  /* 0x000000000d0d7211 */ /* 0x000fe200028f0eff */
[----:B---3--:R-:W-:Y:S01]  /*a7b60*/  IMAD R9, R26, R16, RZ ;  /* 0x000000101a097224 */ /* 0x008fe200078e02ff */
[----:B------:R-:W-:-:S04]  /*a7b70*/  PRMT R10, R10, 0x7632, R10 ;  /* 0x000076320a0a7816 */ /* 0x000fc8000000000a */
[C---:B------:R-:W-:Y:S02]  /*a7b80*/  LEA R8, P5, R9.reuse, R2, 0x1 ;  /* 0x0000000209087211 */ /* 0x040fe400078a08ff */
[----:B------:R-:W-:Y:S02]  /*a7b90*/  PRMT R14, R14, 0x7632, R14 ;  /* 0x000076320e0e7816 */ /* 0x000fe4000000000e */
[----:B------:R-:W-:Y:S01]  /*a7ba0*/  LEA.HI.X.SX32 R9, R9, R0, 0x1, P5 ;  /* 0x0000000009097211 */ /* 0x000fe200028f0eff */
[----:B--2---:R2:W-:Y:S04]  /*a7bb0*/  @P2 STG.E.U16 desc[UR8][R4.64], R6 ;  /* 0x0000000604002986 */ /* 0x0045e8000c101508 */
[----:B------:R-:W-:Y:S01]  /*a7bc0*/  @P4 STG.E.U16 desc[UR8][R12.64], R22 ;  /* 0x000000160c004986 */ /* 0x000fe2000c101508 */
[----:B--2---:R-:W-:-:S02]  /*a7bd0*/  LEA R4, P2, R3, R2, 0x1 ;  /* 0x0000000203047211 */ /* 0x004fc400078408ff */
[----:B------:R-:W-:Y:S02]  /*a7be0*/  PRMT R6, R20, 0x7632, R6 ;  /* 0x0000763214067816 */ /* 0x000fe40000000006 */
[----:B------:R-:W-:Y:S01]  /*a7bf0*/  LEA.HI.X.SX32 R5, R3, R0, 0x1, P2 ;  /* 0x0000000003057211 */ /* 0x000fe200010f0eff */
[C---:B------:R-:W-:Y:S01]  /*a7c00*/  IMAD R3, R21.reuse, R16, RZ ;  /* 0x0000001015037224 */ /* 0x040fe200078e02ff */
[----:B------:R-:W-:Y:S01]  /*a7c10*/  ISETP.LT.AND P2, PT, R21, UR5, !P0 ;  /* 0x0000000515007c0c */ /* 0x000fe2000c741270 */
[----:B------:R-:W2:Y:S02]  /*a7c20*/  LDCU UR5, c[0x0][0x39c] ;  /* 0x00007380ff0577ac */ /* 0x000ea40008000800 */
[----:B------:R3:W-:Y:S01]  /*a7c30*/  @P3 STG.E.U16 desc[UR8][R4.64], R6 ;  /* 0x0000000604003986 */ /* 0x0007e2000c101508 */
[----:B0-----:R-:W-:Y:S01]  /*a7c40*/  ISETP.LT.AND P4, PT, R26, UR6, !P0 ;  /* 0x000000061a007c0c */ /* 0x001fe2000c781270 */
[----:B------:R-:W0:Y:S02]  /*a7c50*/  LDCU UR6, c[0x0][0x39c] ;  /* 0x00007380ff0677ac */ /* 0x000e240008000800 */
[----:B------:R-:W0:Y:S01]  /*a7c60*/  LDL.LU R26, [R1+0x58] ;  /* 0x00005800011a7983 */ /* 0x000e220000300800 */
[----:B---3--:R-:W-:-:S04]  /*a7c70*/  LEA R4, P3, R3, R2, 0x1 ;  /* 0x0000000203047211 */ /* 0x008fc800078608ff */
[----:B------:R-:W-:Y:S01]  /*a7c80*/  LEA.HI.X.SX32 R5, R3, R0, 0x1, P3 ;  /* 0x0000000003057211 */ /* 0x000fe200018f0eff */
[C---:B----4-:R-:W-:Y:S01]  /*a7c90*/  IMAD R3, R24.reuse, R16, RZ ;  /* 0x0000001018037224 */ /* 0x050fe200078e02ff */
[----:B-1----:R-:W-:Y:S01]  /*a7ca0*/  ISETP.LT.AND P3, PT, R24, UR7, !P0 ;  /* 0x0000000718007c0c */ /* 0x002fe2000c761270 */
[----:B------:R-:W1:Y:S01]  /*a7cb0*/  LDCU UR7, c[0x0][0x39c] ;  /* 0x00007380ff0777ac */ /* 0x000e620008000800 */
[----:B------:R-:W-:Y:S01]  /*a7cc0*/  PRMT R6, R23, 0x7632, R6 ;  /* 0x0000763217067816 */ /* 0x000fe20000000006 */
[----:B------:R3:W-:Y:S04]  /*a7cd0*/  @P2 STG.E.U16 desc[UR8][R4.64], R10 ;  /* 0x0000000a04002986 */ /* 0x0007e8000c101508 */
[----:B------:R-:W4:Y:S04]  /*a7ce0*/  LDL.LU R23, [R1+0x5c] ;  /* 0x00005c0001177983 */ /* 0x000f280000300800 */
[----:B------:R-:W4:Y:S01]  /*a7cf0*/  LDL.LU R24, [R1+0x60] ;  /* 0x0000600001187983 */ /* 0x000f220000300800 */
[----:B---3--:R-:W-:-:S04]  /*a7d00*/  LEA R4, P2, R3, R2, 0x1 ;  /* 0x0000000203047211 */ /* 0x008fc800078408ff */
[----:B------:R-:W-:Y:S01]  /*a7d10*/  LEA.HI.X.SX32 R5, R3, R0, 0x1, P2 ;  /* 0x0000000003057211 */ /* 0x000fe200010f0eff */
[----:B------:R3:W-:Y:S01]  /*a7d20*/  @P4 STG.E.U16 desc[UR8][R8.64], R6 ;  /* 0x0000000608004986 */ /* 0x0007e2000c101508 */
[C---:B--2---:R-:W-:Y:S01]  /*a7d30*/  ISETP.LT.AND P2, PT, R28.reuse, UR5, !P0 ;  /* 0x000000051c007c0c */ /* 0x044fe2000c741270 */
[-C--:B------:R-:W-:Y:S01]  /*a7d40*/  IMAD R3, R28, R16.reuse, RZ ;  /* 0x000000101c037224 */ /* 0x080fe200078e02ff */
[----:B-----5:R-:W-:Y:S01]  /*a7d50*/  ISETP.LT.AND P4, PT, R27, UR10, !P0 ;  /* 0x0000000a1b007c0c */ /* 0x020fe2000c781270 */
[----:B------:R2:W-:Y:S01]  /*a7d60*/  @P3 STG.E.U16 desc[UR8][R4.64], R14 ;  /* 0x0000000e04003986 */ /* 0x0005e2000c101508 */
[----:B------:R-:W-:Y:S01]  /*a7d70*/  ISETP.LT.AND P3, PT, R11, UR11, !P0 ;  /* 0x0000000b0b007c0c */ /* 0x000fe2000c761270 */
[----:B------:R-:W5:Y:S02]  /*a7d80*/  LDCU UR5, c[0x0][0x39c] ;  /* 0x00007380ff0577ac */ /* 0x000f640008000800 */
[----:B------:R-:W5:Y:S01]  /*a7d90*/  LDL.LU R28, [R1+0xac] ;  /* 0x0000ac00011c7983 */ /* 0x000f620000300800 */
[----:B------:R-:W-:Y:S01]  /*a7da0*/  PRMT R18, R18, 0x7632, R18 ;  /* 0x0000763212127816 */ /* 0x000fe20000000012 */
[----:B------:R-:W0:Y:S02]  /*a7db0*/  LDCU UR10, c[0x0][0x39c] ;  /* 0x00007380ff0a77ac */ /* 0x000e240008000800 */
[----:B------:R-:W5:Y:S01]  /*a7dc0*/  LDL.LU R11, [R1+0x3324] ;  /* 0x00332400010b7983 */ /* 0x000f620000300800 */
[-C--:B---3--:R-:W-:Y:S01]  /*a7dd0*/  IMAD R9, R27, R16.reuse, RZ ;  /* 0x000000101b097224 */ /* 0x088fe200078e02ff */
[----:B------:R-:W-:Y:S01]  /*a7de0*/  PRMT R10, R22, 0x7632, R10 ;  /* 0x00007632160a7816 */ /* 0x000fe2000000000a */
[----:B------:R-:W-:Y:S01]  /*a7df0*/  IMAD R12, R7, R16, RZ ;  /* 0x00000010070c7224 */ /* 0x000fe200078e02ff */
[----:B--2---:R-:W-:Y:S01]  /*a7e00*/  PRMT R5, R25, 0x7632, R5 ;  /* 0x0000763219057816 */ /* 0x004fe20000000005 */
[----:B------:R-:W2:Y:S01]  /*a7e10*/  LDCU UR11, c[0x0][0x39c] ;  /* 0x00007380ff0b77ac */ /* 0x000ea20008000800 */
[----:B------:R-:W3:Y:S01]  /*a7e20*/  LDL.LU R25, [R1+0x68] ;  /* 0x0000680001197983 */ /* 0x000ee20000300800 */
[----:B------:R-:W-:-:S04]  /*a7e30*/  LEA R8, P5, R9, R2, 0x1 ;  /* 0x0000000209087211 */ /* 0x000fc800078a08ff */
[----:B------:R-:W-:Y:S02]  /*a7e40*/  LEA.HI.X.SX32 R9, R9, R0, 0x1, P5 ;  /* 0x0000000009097211 */ /* 0x000fe400028f0eff */
[----:B------:R-:W-:-:S03]  /*a7e50*/  LEA R4, P5, R3, R2, 0x1 ;  /* 0x0000000203047211 */ /* 0x000fc600078a08ff */
[----:B------:R1:W-:Y:S02]  /*a7e60*/  @P4 STG.E.U16 desc[UR8][R8.64], R5 ;  /* 0x0000000508004986 */ /* 0x0003e4000c101508 */
[----:B-1----:R-:W-:Y:S02]  /*a7e70*/  LEA.HI.X.SX32 R5, R3, R0, 0x1, P5 ;  /* 0x0000000003057211 */ /* 0x002fe400028f0eff */
[----:B------:R-:W-:-:S03]  /*a7e80*/  PRMT R9, R6, 0x7632, R9 ;  /* 0x0000763206097816 */ /* 0x000fc60000000009 */
[----:B------:R1:W-:Y:S01]  /*a7e90*/  @P2 STG.E.U16 desc[UR8][R4.64], R18 ;  /* 0x0000001204002986 */ /* 0x0003e2000c101508 */
[C---:B0-----:R-:W-:Y:S01]  /*a7ea0*/  ISETP.LT.AND P6, PT, R26.reuse, UR6, !P0 ;  /* 0x000000061a007c0c */ /* 0x041fe2000c7c1270 */
[----:B------:R-:W0:Y:S01]  /*a7eb0*/  LDCU UR6, c[0x0][0x39c] ;  /* 0x00007380ff0677ac */ /* 0x000e220008000800 */
[----:B------:R-:W-:-:S05]  /*a7ec0*/  IMAD R3, R26, R16, RZ ;  /* 0x000000101a037224 */ /* 0x000fca00078e02ff */
[----:B-1----:R-:W-:-:S04]  /*a7ed0*/  LEA R4, P2, R3, R2, 0x1 ;  /* 0x0000000203047211 */ /* 0x002fc800078408ff */
[----:B------:R-:W-:Y:S01]  /*a7ee0*/  LEA.HI.X.SX32 R5, R3, R0, 0x1, P2 ;  /* 0x0000000003057211 */ /* 0x000fe200010f0eff */
[CC--:B----4-:R-:W-:Y:S01]  /*a7ef0*/  IMAD R6, R23.reuse, R16.reuse, RZ ;  /* 0x0000001017067224 */ /* 0x0d0fe200078e02ff */
[----:B------:R-:W-:Y:S01]  /*a7f00*/  ISETP.LT.AND P5, PT, R23, UR7, !P0 ;  /* 0x0000000717007c0c */ /* 0x000fe2000c7a1270 */
[----:B------:R-:W1:Y:S01]  /*a7f10*/  LDCU UR7, c[0x0][0x39c] ;  /* 0x00007380ff0777ac */ /* 0x000e620008000800 */
[----:B------:R-:W-:Y:S02]  /*a7f20*/  IMAD R3, R24, R16, RZ ;  /* 0x0000001018037224 */ /* 0x000fe400078e02ff */
[----:B------:R-:W-:Y:S02]  /*a7f30*/  LEA R8, P2, R6, R2, 0x1 ;  /* 0x0000000206087211 */ /* 0x000fe400078408ff */
[----:B-----5:R-:W-:Y:S01]  /*a7f40*/  ISETP.LT.AND P4, PT, R24, UR5, !P0 ;  /* 0x0000000518007c0c */ /* 0x020fe2000c781270 */
[----:B------:R4:W-:Y:S01]  /*a7f50*/  @P6 STG.E.U16 desc[UR8][R4.64], R9 ;  /* 0x0000000904006986 */ /* 0x0009e2000c101508 */
[----:B------:R-:W5:Y:S03]  /*a7f60*/  LDCU UR5, c[0x0][0x39c] ;  /* 0x00007380ff0577ac */ /* 0x000f660008000800 */
[----:B------:R-:W2:Y:S04]  /*a7f70*/  LDL.LU R23, [R1+0x70] ;  /* 0x0000700001177983 */ /* 0x000ea80000300800 */
[----:B------:R-:W5:Y:S01]  /*a7f80*/  LDL.LU R24, [R1+0x1c] ;  /* 0x00001c0001187983 */ /* 0x000f620000300800 */
[----:B----4-:R-:W-:-:S02]  /*a7f90*/  LEA.HI.X.SX32 R9, R6, R0, 0x1, P2 ;  /* 0x0000000006097211 */ /* 0x010fc400010f0eff */
[----:B------:R-:W-:Y:S02]  /*a7fa0*/  LEA R4, P6, R3, R2, 0x1 ;  /* 0x0000000203047211 */ /* 0x000fe400078c08ff */
[C---:B0-----:R-:W-:Y:S01]  /*a7fb0*/  ISETP.LT.AND P2, PT, R11.reuse, UR6, !P0 ;  /* 0x000000060b007c0c */ /* 0x041fe2000c741270 */
[----:B------:R-:W-:Y:S01]  /*a7fc0*/  IMAD R6, R11, R16, RZ ;  /* 0x000000100b067224 */ /* 0x000fe200078e02ff */
[----:B------:R-:W-:Y:S01]  /*a7fd0*/  LEA.HI.X.SX32 R5, R3, R0, 0x1, P6 ;  /* 0x0000000003057211 */ /* 0x000fe200030f0eff */
[----:B------:R-:W4:Y:S01]  /*a7fe0*/  LDL.LU R11, [R1+0x3320] ;  /* 0x00332000010b7983 */ /* 0x000f220000300800 */
[----:B------:R-:W0:Y:S03]  /*a7ff0*/  LDCU UR6, c[0x0][0x39c] ;  /* 0x00007380ff0677ac */ /* 0x000e260008000800 */
[----:B------:R0:W-:Y:S01]  /*a8000*/  @P5 STG.E.U16 desc[UR8][R8.64], R10 ;  /* 0x0000000a08005986 */ /* 0x0001e2000c101508 */
[C---:B---3--:R-:W-:Y:S01]  /*a8010*/  ISETP.LT.AND P5, PT, R25.reuse, UR10, !P0 ;  /* 0x0000000a19007c0c */ /* 0x048fe2000c7a1270 */
[----:B------:R-:W-:Y:S01]  /*a8020*/  IMAD R3, R25, R16, RZ ;  /* 0x0000001019037224 */ /* 0x000fe200078e02ff */
[----:B------:R-:W3:Y:S01]  /*a8030*/  LDCU UR10, c[0x0][0x39c] ;  /* 0x00007380ff0a77ac */ /* 0x000ee20008000800 */
[----:B------:R0:W-:Y:S01]  /*a8040*/  @P4 STG.E.U16 desc[UR8][R4.64], R28 ;  /* 0x0000001c04004986 */ /* 0x0001e2000c101508 */
[----:B-1----:R-:W-:Y:S01]  /*a8050*/  ISETP.LT.AND P4, PT, R15, UR7, !P0 ;  /* 0x000000070f007c0c */ /* 0x002fe2000c781270 */
[----:B------:R-:W1:Y:S02]  /*a8060*/  LDCU UR7, c[0x0][0x39c] ;  /* 0x00007380ff0777ac */ /* 0x000e640008000800 */
[----:B------:R-:W3:Y:S01]  /*a8070*/  LDL.LU R25, [R1+0xc] ;  /* 0x00000c0001197983 */ /* 0x000ee20000300800 */
[----:B0-----:R-:W-:-:S04]  /*a8080*/  LEA R8, P6, R6, R2, 0x1 ;  /* 0x0000000206087211 */ /* 0x001fc800078c08ff */
[----:B------:R-:W-:Y:S01]  /*a8090*/  LEA.HI.X.SX32 R9, R6, R0, 0x1, P6 ;  /* 0x0000000006097211 */ /* 0x000fe200030f0eff */
[----:B------:R-:W-:Y:S02]  /*a80a0*/  IMAD R6, R15, R16, RZ ;  /* 0x000000100f067224 */ /* 0x000fe400078e02ff */
[----:B------:R-:W3:Y:S01]  /*a80b0*/  LDL.LU R15, [R1+0x331c] ;  /* 0x00331c00010f7983 */ /* 0x000ee20000300800 */
[----:B------:R-:W-:-:S03]  /*a80c0*/  LEA R4, P6, R3, R2, 0x1 ;  /* 0x0000000203047211 */ /* 0x000fc600078c08ff */
[----:B------:R-:W3:Y:S01]  /*a80d0*/  LDL.LU R22, [R1+0x7c] ;  /* 0x00007c0001167983 */ /* 0x000ee20000300800 */
[----:B------:R-:W-:Y:S02]  /*a80e0*/  LEA.HI.X.SX32 R5, R3, R0, 0x1, P6 ;  /* 0x0000000003057211 */ /* 0x000fe400030f0eff */
[----:B------:R-:W-:Y:S01]  /*a80f0*/  PRMT R3, R28, 0x7632, R3 ;  /* 0x000076321c037816 */ /* 0x000fe20000000003 */
[----:B------:R-:W3:Y:S04]  /*a8100*/  LDL.LU R26, [R1+0x80] ;  /* 0x00008000011a7983 */ /* 0x000ee80000300800 */
[----:B------:R-:W3:Y:S01]  /*a8110*/  LDL.LU R28, [R1+0x84] ;  /* 0x00008400011c7983 */ /* 0x000ee20000300800 */
[----:B--2---:R-:W-:-:S03]  /*a8120*/  IMAD R10, R23, R16, RZ ;  /* 0x00000010170a7224 */ /* 0x004fc600078e02ff */
[----:B----4-:R0:W-:Y:S04]  /*a8130*/  @P2 STG.E.U16 desc[UR8][R8.64], R11 ;  /* 0x0000000b08002986 */ /* 0x0101e8000c101508 */
[----:B-----5:R2:W-:Y:S01]  /*a8140*/  @P5 STG.E.U16 desc[UR8][R4.64], R24 ;  /* 0x0000001804005986 */ /* 0x0205e2000c101508 */
[----:B0-----:R-:W-:-:S04]  /*a8150*/  LEA R8, P2, R6, R2, 0x1 ;  /* 0x0000000206087211 */ /* 0x001fc800078408ff */
[----:B------:R-:W-:Y:S02]  /*a8160*/  LEA.HI.X.SX32 R9, R6, R0, 0x1, P2 ;  /* 0x0000000006097211 */ /* 0x000fe400010f0eff */
[----:B------:R-:W-:Y:S02]  /*a8170*/  PRMT R6, R24, 0x7632, R6 ;  /* 0x0000763218067816 */ /* 0x000fe40000000006 */
[----:B--2---:R-:W2:Y:S04]  /*a8180*/  LDL.LU R24, [R1+0xbc] ;  /* 0x0000bc0001187983 */ /* 0x004ea80000300800 */
[----:B---3--:R0:W-:Y:S01]  /*a8190*/  @P4 STG.E.U16 desc[UR8][R8.64], R15 ;  /* 0x0000000f08004986 */ /* 0x0081e2000c101508 */
[C---:B------:R-:W-:Y:S02]  /*a81a0*/  LEA R4, P4, R10.reuse, R2, 0x1 ;  /* 0x000000020a047211 */ /* 0x040fe400078808ff */
[----:B------:R-:W-:Y:S01]  /*a81b0*/  ISETP.LT.AND P2, PT, R19, UR6, !P0 ;  /* 0x0000000613007c0c */ /* 0x000fe2000c741270 */
[----:B------:R-:W3:Y:S01]  /*a81c0*/  LDCU UR6, c[0x0][0x39c] ;  /* 0x00007380ff0677ac */ /* 0x000ee20008000800 */
[----:B------:R-:W-:-:S02]  /*a81d0*/  LEA.HI.X.SX32 R5, R10, R0, 0x1, P4 ;  /* 0x000000000a057211 */ /* 0x000fc400020f0eff */
[----:B-1----:R-:W-:Y:S01]  /*a81e0*/  ISETP.LT.AND P4, PT, R7, UR7, !P0 ;  /* 0x0000000707007c0c */ /* 0x002fe2000c781270 */
[----:B------:R-:W1:Y:S01]  /*a81f0*/  LDCU UR7, c[0x0][0x39c] ;  /* 0x00007380ff0777ac */ /* 0x000e620008000800 */
[----:B0-----:R-:W-:Y:S02]  /*a8200*/  IMAD R9, R19, R16, RZ ;  /* 0x0000001013097224 */ /* 0x001fe400078e02ff */
[----:B------:R-:W4:Y:S04]  /*a8210*/  LDL.LU R19, [R1+0x3318] ;  /* 0x0033180001137983 */ /* 0x000f280000300800 */
[----:B------:R-:W5:Y:S01]  /*a8220*/  LDL.LU R7, [R1+0x3314] ;  /* 0x0033140001077983 */ /* 0x000f620000300800 */
[----:B------:R-:W-:Y:S01]  /*a8230*/  ISETP.LT.AND P6, PT, R23, UR5, !P0 ;  /* 0x0000000517007c0c */ /* 0x000fe2000c7c1270 */
[----:B------:R-:W0:Y:S02]  /*a8240*/  LDCU UR5, c[0x0][0x39c] ;  /* 0x00007380ff0577ac */ /* 0x000e240008000800 */
[----:B------:R-:W1:Y:S01]  /*a8250*/  LDL.LU R23, [R1+0x88] ;  /* 0x0000880001177983 */ /* 0x000e620000300800 */
[----:B------:R-:W-:-:S09]  /*a8260*/  PRMT R10, R25, 0x7632, R10 ;  /* 0x00007632190a7816 */ /* 0x000fd2000000000a */
[----:B------:R0:W-:Y:S04]  /*a8270*/  @P6 STG.E.U16 desc[UR8][R4.64], R25 ;  /* 0x0000001904006986 */ /* 0x0001e8000c101508 */
[----:B0-----:R-:W3:Y:S01]  /*a8280*/  LDL.LU R25, [R1+0x8c] ;  /* 0x00008c0001197983 */ /* 0x001ee20000300800 */
[CC--:B------:R-:W-:Y:S02]  /*a8290*/  LEA R8, P5, R9.reuse, R2.reuse, 0x1 ;  /* 0x0000000209087211 */ /* 0x0c0fe400078a08ff */
[C---:B------:R-:W-:Y:S02]  /*a82a0*/  LEA R4, P6, R12.reuse, R2, 0x1 ;  /* 0x000000020c047211 */ /* 0x040fe400078c08ff */
[-C--:B------:R-:W-:Y:S02]  /*a82b0*/  LEA.HI.X.SX32 R9, R9, R0.reuse, 0x1, P5 ;  /* 0x0000000009097211 */ /* 0x080fe400028f0eff */
[----:B------:R-:W-:Y:S01]  /*a82c0*/  LEA.HI.X.SX32 R5, R12, R0, 0x1, P6 ;  /* 0x000000000c057211 */ /* 0x000fe200030f0eff */
[C---:B------:R-:W-:Y:S01]  /*a82d0*/  IMAD R12, R22.reuse, R16, RZ ;  /* 0x00000010160c7224 */ /* 0x040fe200078e02ff */
[----:B------:R-:W-:Y:S01]  /*a82e0*/  ISETP.LT.AND P5, PT, R22, UR5, !P0 ;  /* 0x0000000516007c0c */ /* 0x000fe2000c7a1270 */
[----:B------:R-:W0:Y:S01]  /*a82f0*/  LDCU UR5, c[0x0][0x39c] ;  /* 0x00007380ff0577ac */ /* 0x000e220008000800 */
[----:B------:R-:W3:Y:S04]  /*a8300*/  LDL.LU R22, [R1+0x90] ;  /* 0x0000900001167983 */ /* 0x000ee80000300800 */
[----:B------:R-:W3:Y:S04]  /*a8310*/  LDL.LU R21, [R1+0x94] ;  /* 0x0000940001157983 */ /* 0x000ee80000300800 */
[----:B------:R-:W3:Y:S04]  /*a8320*/  LDL.LU R27, [R1+0x98] ;  /* 0x00009800011b7983 */ /* 0x000ee80000300800 */
[----:B----4-:R-:W-:Y:S04]  /*a8330*/  @P2 STG.E.U16 desc[UR8][R8.64], R19 ;  /* 0x0000001308002986 */ /* 0x010fe8000c101508 */
[----:B-----5:R4:W-:Y:S02]  /*a8340*/  @P4 STG.E.U16 desc[UR8][R4.64], R7 ;  /* 0x0000000704004986 */ /* 0x0209e4000c101508 */
[----:B----4-:R-:W-:Y:S01]  /*a8350*/  LEA R4, P2, R12, R2, 0x1 ;  /* 0x000000020c047211 */ /* 0x010fe200078408ff */
[----:B------:R-:W-:-:S03]  /*a8360*/  IMAD R9, R26, R16, RZ ;  /* 0x000000101a097224 */ /* 0x000fc600078e02ff */
[----:B------:R-:W-:Y:S01]  /*a8370*/  LEA.HI.X.SX32 R5, R12, R0, 0x1, P2 ;  /* 0x000000000c057211 */ /* 0x000fe200010f0eff */
[----:B------:R-:W-:Y:S01]  /*a8380*/  IMAD R12, R28, R16, RZ ;  /* 0x000000101c0c7224 */ /* 0x000fe200078e02ff */
[----:B------:R-:W-:-:S03]  /*a8390*/  LEA R8, P6, R9, R2, 0x1 ;  /* 0x0000000209087211 */ /* 0x000fc600078c08ff */
[----:B--2---:R2:W-:Y:S01]  /*a83a0*/  @P5 STG.E.U16 desc[UR8][R4.64], R24 ;  /* 0x0000001804005986 */ /* 0x0045e2000c101508 */
[----:B------:R-:W-:Y:S01]  /*a83b0*/  ISETP.LT.AND P4, PT, R26, UR10, !P0 ;  /* 0x0000000a1a007c0c */ /* 0x000fe2000c781270 */
[----:B------:R-:W4:Y:S01]  /*a83c0*/  LDCU UR10, c[0x0][0x39c] ;  /* 0x00007380ff0a77ac */ /* 0x000f220008000800 */
[----:B---3--:R-:W-:Y:S01]  /*a83d0*/  ISETP.LT.AND P2, PT, R28, UR6, !P0 ;  /* 0x000000061c007c0c */ /* 0x008fe2000c741270 */
[----:B------:R-:W3:Y:S01]  /*a83e0*/  LDL.LU R26, [R1+0xc4] ;  /* 0x0000c400011a7983 */ /* 0x000ee20000300800 */
[----:B------:R-:W-:Y:S01]  /*a83f0*/  LEA.HI.X.SX32 R9, R9, R0, 0x1, P6 ;  /* 0x0000000009097211 */ /* 0x000fe200030f0eff */
[----:B------:R-:W5:Y:S01]  /*a8400*/  LDCU UR6, c[0x0][0x39c] ;  /* 0x00007380ff0677ac */ /* 0x000f620008000800 */
[----:B-1----:R-:W-:Y:S01]  /*a8410*/  ISETP.LT.AND P6, PT, R23, UR7, !P0 ;  /* 0x0000000717007c0c */ /* 0x002fe2000c7c1270 */
[----:B------:R-:W3:Y:S01]  /*a8420*/  LDL.LU R28, [R1+0x9c] ;  /* 0x00009c00011c7983 */ /* 0x000ee20000300800 */
[----:B------:R-:W-:Y:S01]  /*a8430*/  PRMT R11, R11, 0x7632, R11 ;  /* 0x000076320b0b7816 */ /* 0x000fe2000000000b */
[----:B------:R-:W1:Y:S01]  /*a8440*/  LDCU UR7, c[0x0][0x39c] ;  /* 0x00007380ff0777ac */ /* 0x000e620008000800 */
[----:B--2---:R-:W-:-:S04]  /*a8450*/  LEA R4, P5, R12, R2, 0x1 ;  /* 0x000000020c047211 */ /* 0x004fc800078a08ff */
[----:B------:R-:W-:Y:S01]  /*a8460*/  LEA.HI.X.SX32 R5, R12, R0, 0x1, P5 ;  /* 0x000000000c057211 */ /* 0x000fe200028f0eff */
[-C--:B------:R-:W-:Y:S02]  /*a8470*/  IMAD R12, R23, R16.reuse, RZ ;  /* 0x00000010170c7224 */ /* 0x080fe400078e02ff */
[----:B------:R-:W2:Y:S01]  /*a8480*/  LDL.LU R23, [R1+0xc0] ;  /* 0x0000c00001177983 */ /* 0x000ea20000300800 */
[C---:B0-----:R-:W-:Y:S01]  /*a8490*/  ISETP.LT.AND P5, PT, R25.reuse, UR5, !P0 ;  /* 0x0000000519007c0c */ /* 0x041fe2000c7a1270 */
[----:B------:R-:W0:Y:S02]  /*a84a0*/  LDCU UR5, c[0x0][0x39c] ;  /* 0x00007380ff0577ac */ /* 0x000e240008000800 */
[----:B------:R1:W-:Y:S02]  /*a84b0*/  @P4 STG.E.U16 desc[UR8][R8.64], R3 ;  /* 0x0000000308004986 */ /* 0x0003e4000c101508 */
[----:B-1----:R-:W-:Y:S02]  /*a84c0*/  IMAD R3, R25, R16, RZ ;  /* 0x0000001019037224 */ /* 0x002fe400078e02ff */
[----:B------:R-:W3:Y:S04]  /*a84d0*/  LDL.LU R25, [R1+0x148] ;  /* 0x0001480001197983 */ /* 0x000ee80000300800 */
[----:B------:R1:W-:Y:S01]  /*a84e0*/  @P2 STG.E.U16 desc[UR8][R4.64], R11 ;  /* 0x0000000b04002986 */ /* 0x0003e2000c101508 */
[----:B------:R-:W-:-:S02]  /*a84f0*/  LEA R8, P4, R3, R2, 0x1 ;  /* 0x0000000203087211 */ /* 0x000fc400078808ff */
[----:B------:R-:W-:Y:S02]  /*a8500*/  PRMT R15, R15, 0x7632, R15 ;  /* 0x000076320f0f7816 */ /* 0x000fe4000000000f */
[----:B-1----:R-:W-:Y:S01]  /*a8510*/  LEA R4, P2, R12, R2, 0x1 ;  /* 0x000000020c047211 */ /* 0x002fe200078408ff */
[----:B------:R-:W-:-:S03]  /*a8520*/  IMAD R11, R22, R16, RZ ;  /* 0x00000010160b7224 */ /* 0x000fc600078e02ff */
[-C--:B------:R-:W-:Y:S02]  /*a8530*/  LEA.HI.X.SX32 R5, R12, R0.reuse, 0x1, P2 ;  /* 0x000000000c057211 */ /* 0x080fe400010f0eff */
[----:B------:R-:W-:Y:S01]  /*a8540*/  LEA.HI.X.SX32 R9, R3, R0, 0x1, P4 ;  /* 0x0000000003097211 */ /* 0x000fe200020f0eff */
[C---:B------:R-:W-:Y:S01]  /*a8550*/  IMAD R3, R21.reuse, R16, RZ ;  /* 0x0000001015037224 */ /* 0x040fe200078e02ff */
[----:B-----5:R-:W-:Y:S01]  /*a8560*/  ISETP.LT.AND P2, PT, R22, UR6, !P0 ;  /* 0x0000000616007c0c */ /* 0x020fe2000c741270 */
[----:B------:R1:W-:Y:S01]  /*a8570*/  @P6 STG.E.U16 desc[UR8][R4.64], R6 ;  /* 0x0000000604006986 */ /* 0x0003e2000c101508 */
[----:B----4-:R-:W-:Y:S01]  /*a8580*/  ISETP.LT.AND P4, PT, R21, UR10, !P0 ;  /* 0x0000000a15007c0c */ /* 0x010fe2000c781270 */
[----:B------:R-:W4:Y:S02]  /*a8590*/  LDCU UR6, c[0x0][0x39c] ;  /* 0x00007380ff0677ac */ /* 0x000f240008000800 */
[----:B------:R5:W-:Y:S01]  /*a85a0*/  @P5 STG.E.U16 desc[UR8][R8.64], R15 ;  /* 0x0000000f08005986 */ /* 0x000be2000c101508 */
[----:B------:R-:W-:Y:S01]  /*a85b0*/  PRMT R19, R19, 0x7632, R19 ;  /* 0x0000763213137816 */ /* 0x000fe20000000013 */
[----:B------:R-:W0:Y:S01]  /*a85c0*/  LDCU UR10, c[0x0][0x39c] ;  /* 0x00007380ff0a77ac */ /* 0x000e220008000800 */
[----:B------:R-:W-:Y:S01]  /*a85d0*/  PRMT R7, R7, 0x7632, R7 ;  /* 0x0000763207077816 */ /* 0x000fe20000000007 */
[----:B------:R-:W4:Y:S01]  /*a85e0*/  LDL.LU R22, [R1+0xa0] ;  /* 0x0000a00001167983 */ /* 0x000f220000300800 */
[----:B-1----:R-:W-:-:S04]  /*a85f0*/  LEA R4, P6, R11, R2, 0x1 ;  /* 0x000000020b047211 */ /* 0x002fc800078c08ff */
[----:B------:R-:W-:Y:S02]  /*a8600*/  LEA.HI.X.SX32 R5, R11, R0, 0x1, P6 ;  /* 0x000000000b057211 */ /* 0x000fe400030f0eff */
[----:B-----5:R-:W-:-:S04]  /*a8610*/  LEA R8, P6, R3, R2, 0x1 ;  /* 0x0000000203087211 */ /* 0x020fc800078c08ff */
[----:B------:R-:W-:Y:S01]  /*a8620*/  LEA.HI.X.SX32 R9, R3, R0, 0x1, P6 ;  /* 0x0000000003097211 */ /* 0x000fe200030f0eff */
[----:B------:R1:W-:Y:S04]  /*a8630*/  @P2 STG.E.U16 desc[UR8][R4.64], R10 ;  /* 0x0000000a04002986 */ /* 0x0003e8000c101508 */
[----:B------:R-:W-:Y:S01]  /*a8640*/  @P4 STG.E.U16 desc[UR8][R8.64], R19 ;  /* 0x0000001308004986 */ /* 0x000fe2000c101508 */
[C---:B------:R-:W-:Y:S01]  /*a8650*/  IMAD R6, R27.reuse, R16, RZ ;  /* 0x000000101b067224 */ /* 0x040fe200078e02ff */
[----:B------:R-:W-:Y:S01]  /*a8660*/  ISETP.LT.AND P5, PT, R27, UR7, !P0 ;  /* 0x000000071b007c0c */ /* 0x000fe2000c7a1270 */
[----:B------:R-:W5:Y:S03]  /*a8670*/  LDCU UR7, c[0x0][0x39c] ;  /* 0x00007380ff0777ac */ /* 0x000f660008000800 */
[----:B-1----:R-:W-:-:S04]  /*a8680*/  LEA R4, P6, R6, R2, 0x1 ;  /* 0x0000000206047211 */ /* 0x002fc800078c08ff */
[----:B------:R-:W-:-:S05]  /*a8690*/  LEA.HI.X.SX32 R5, R6, R0, 0x1, P6 ;  /* 0x0000000006057211 */ /* 0x000fca00030f0eff */
[----:B------:R-:W-:Y:S04]  /*a86a0*/  @P5 STG.E.U16 desc[UR8][R4.64], R7 ;  /* 0x0000000704005986 */ /* 0x000fe8000c101508 */
[----:B--2---:R-:W1:Y:S04]  /*a86b0*/  LDS.128 R8, [R23+UR4] ;  /* 0x0000000417087984 */ /* 0x004e680008000c00 */
[----:B---3--:R-:W2:Y:S04]  /*a86c0*/  LDS.128 R4, [R25+UR4] ;  /* 0x0000000419047984 */ /* 0x008ea80008000c00 */
[----:B-1----:R-:W-:Y:S04]  /*a86d0*/  STL.64 [R1+0x40], R8 ;  /* 0x0000400801007387 */ /* 0x002fe80000100a00 */
[----:B------:R-:W-:Y:S04]  /*a86e0*/  STL.64 [R1+0x48], R10 ;  /* 0x0000480a01007387 */ /* 0x000fe80000100a00 */
[----:B------:R-:W1:Y:S04]  /*a86f0*/  LDS.128 R8, [R23+UR4+0x400] ;  /* 0x0004000417087984 */ /* 0x000e680008000c00 */
[----:B--2---:R-:W-:Y:S04]  /*a8700*/  STL.64 [R1+0x3308], R4 ;  /* 0x0033080401007387 */ /* 0x004fe80000100a00 */
[----:B------:R1:W-:Y:S04]  /*a8710*/  STL [R1+0x32c4], R6 ;  /* 0x0032c40601007387 */ /* 0x0003e80000100800 */
[----:B------:R2:W-:Y:S01]  /*a8720*/  STL [R1+0x32c0], R7 ;  /* 0x0032c00701007387 */ /* 0x0005e20000100800 */
[----:B-1----:R-:W-:-:S02]  /*a8730*/  IMAD.MOV.U32 R6, RZ, RZ, R9 ;  /* 0x000000ffff067224 */ /* 0x002fc400078e0009 */
[----:B--2---:R-:W-:Y:S01]  /*a8740*/  IMAD.MOV.U32 R7, RZ, RZ, R10 ;  /* 0x000000ffff077224 */ /* 0x004fe200078e000a */
[----:B------:R-:W-:Y:S04]  /*a8750*/  STL [R1], R8 ;  /* 0x0000000801007387 */ /* 0x000fe80000100800 */
[----:B------:R-:W-:Y:S04]  /*a8760*/  STL [R1+0xc], R11 ;  /* 0x00000c0b01007387 */ /* 0x000fe80000100800 */
[----:B------:R1:W-:Y:S01]  /*a8770*/  STL.64 [R1+0x32e0], R6 ;  /* 0x0032e00601007387 */ /* 0x0003e20000100a00 */
[C---:B------:R-:W-:Y:S01]  /*a8780*/  IMAD R3, R28.reuse, R16, RZ ;  /* 0x000000101c037224 */ /* 0x040fe200078e02ff */
[----:B0-----:R-:W-:-:S02]  /*a8790*/  ISETP.LT.AND P4, PT, R28, UR5, !P0 ;  /* 0x000000051c007c0c */ /* 0x001fc4000c781270 */
[----:B------:R-:W-:Y:S01]  /*a87a0*/  PRMT R14, R24, 0x7632, R14 ;  /* 0x00007632180e7816 */ /* 0x000fe2000000000e */
[----:B------:R-:W0:Y:S04]  /*a87b0*/  LDS.128 R8, [R25+UR4+0x400] ;  /* 0x0004000419087984 */ /* 0x000e280008000c00 */
[----:B-1----:R-:W2:Y:S01]  /*a87c0*/  LDL.LU R7, [R1+0x40] ;  /* 0x0000400001077983 */ /* 0x002ea20000300800 */
[C---:B------:R-:W-:Y:S01]  /*a87d0*/  LEA R12, P5, R3.reuse, R2, 0x1 ;  /* 0x00000002030c7211 */ /* 0x040fe200078a08ff */
[C---:B----4-:R-:W-:Y:S01]  /*a87e0*/  IMAD R21, R22.reuse, R16, RZ ;  /* 0x0000001016157224 */ /* 0x050fe200078e02ff */
[----:B------:R-:W-:Y:S01]  /*a87f0*/  ISETP.LT.AND P6, PT, R22, UR6, !P0 ;  /* 0x0000000616007c0c */ /* 0x000fe2000c7c1270 */
[----:B------:R-:W1:Y:S01]  /*a8800*/  LDCU UR6, c[0x0][0x39c] ;  /* 0x00007380ff0677ac */ /* 0x000e620008000800 */
[----:B------:R-:W-:-:S02]  /*a8810*/  LEA.HI.X.SX32 R13, R3, R0, 0x1, P5 ;  /* 0x00000000030d7211 */ /* 0x000fc400028f0eff */
[----:B------:R-:W-:Y:S01]  /*a8820*/  ISETP.LT.AND P2, PT, R26, UR11, !P0 ;  /* 0x0000000b1a007c0c */ /* 0x000fe2000c741270 */
[C---:B------:R-:W-:Y:S01]  /*a8830*/  IMAD R3, R16.reuse, 0x4, R21 ;  /* 0x0000000410037824 */ /* 0x040fe200078e0215 */
[----:B------:R-:W3:Y:S01]  /*a8840*/  LDCU UR5, c[0x0][0x39c] ;  /* 0x00007380ff0577ac */ /* 0x000ee20008000800 */
[----:B------:R-:W-:Y:S04]  /*a8850*/  @P4 STG.E.U16 desc[UR8][R12.64], R14 ;  /* 0x0000000e0c004986 */ /* 0x000fe8000c101508 */
[----:B--2---:R2:W-:Y:S01]  /*a8860*/  STL [R1+0x3310], R7 ;  /* 0x0033100701007387 */ /* 0x0045e20000100800 */
[----:B------:R-:W-:Y:S01]  /*a8870*/  LEA R4, P5, R21, R2, 0x1 ;  /* 0x0000000215047211 */ /* 0x000fe200078a08ff */
[----:B------:R-:W4:Y:S02]  /*a8880*/  LDCU UR11, c[0x0][0x39c] ;  /* 0x00007380ff0b77ac */ /* 0x000f240008000800 */
[----:B------:R-:W1:Y:S04]  /*a8890*/  LDS.128 R12, [R23+UR4+0x800] ;  /* 0x00080004170c7984 */ /* 0x000e680008000c00 */
[----:B--2---:R-:W2:Y:S04]  /*a88a0*/  LDL.LU R7, [R1+0xcc] ;  /* 0x0000cc0001077983 */ /* 0x004ea80000300800 */
[----:B0-----:R-:W-:Y:S04]  /*a88b0*/  STL.64 [R1+0x32f8], R8 ;  /* 0x0032f80801007387 */ /* 0x001fe80000100a00 */
[----:B------:R-:W-:Y:S04]  /*a88c0*/  STL.64 [R1+0x32c8], R10 ;  /* 0x0032c80a01007387 */ /* 0x000fe80000100a00 */
[----:B-1----:R-:W-:Y:S04]  /*a88d0*/  STL.64 [R1+0x32f0], R12 ;  /* 0x0032f00c01007387 */ /* 0x002fe80000100a00 */
[----:B------:R0:W-:Y:S04]  /*a88e0*/  STL.64 [R1+0x32d0], R14 ;  /* 0x0032d00e01007387 */ /* 0x0001e80000100a00 */
[----:B0-----:R-:W2:Y:S04]  /*a88f0*/  LDL.LU R14, [R1] ;  /* 0x00000000010e7983 */ /* 0x001ea80000300800 */
[----:B------:R-:W2:Y:S04]  /*a8900*/  LDL.LU R10, [R1+0xd4] ;  /* 0x0000d400010a7983 */ /* 0x000ea80000300800 */
[----:B------:R-:W2:Y:S01]  /*a8910*/  LDL.LU R15, [R1+0xd8] ;  /* 0x0000d800010f7983 */ /* 0x000ea20000300800 */
[----:B------:R-:W-:-:S03]  /*a8920*/  IMAD R20, R16, 0x4, R3 ;  /* 0x0000000410147824 */ /* 0x000fc600078e0203 */
[----:B------:R-:W0:Y:S01]  /*a8930*/  LDS.128 R16, [R25+UR4+0x800] ;  /* 0x0008000419107984 */ /* 0x000e220008000c00 */
[----:B------:R-:W-:Y:S02]  /*a8940*/  LEA.HI.X.SX32 R5, R21, R0, 0x1, P5 ;  /* 0x0000000015057211 */ /* 0x000fe400028f0eff */
[----:B------:R-:W-:-:S04]  /*a8950*/  LEA R8, P5, R20, R2, 0x1 ;  /* 0x0000000214087211 */ /* 0x000fc800078a08ff */
[----:B------:R-:W-:Y:S01]  /*a8960*/  LEA.HI.X.SX32 R9, R20, R0, 0x1, P5 ;  /* 0x0000000014097211 */ /* 0x000fe200028f0eff */
[----:B--2---:R-:W-:Y:S04]  /*a8970*/  STL.64 [R1+0x3300], R14 ;  /* 0x0033000e01007387 */ /* 0x004fe80000100a00 */
[----:B------:R-:W2:Y:S04]  /*a8980*/  LDL.LU R11, [R1+0xdc] ;  /* 0x0000dc00010b7983 */ /* 0x000ea80000300800 */
[----:B0-----:R0:W-:Y:S02]  /*a8990*/  STL.64 [R1+0x32d8], R18 ;  /* 0x0032d81201007387 */ /* 0x0011e40000100a00 */
[----:B0-----:R-:W0:Y:S02]  /*a89a0*/  LDC R18, c[0x0][0x3b8] ;  /* 0x0000ee00ff127b82 */ /* 0x001e240000000800 */
[----:B------:R-:W3:Y:S01]  /*a89b0*/  LDL.LU R19, [R1+0xd0] ;  /* 0x0000d00001137983 */ /* 0x000ee20000300800 */
[----:B0-----:R-:W-:-:S03]  /*a89c0*/  IMAD R24, R18, 0x4, R20 ;  /* 0x0000000412187824 */ /* 0x001fc600078e0214 */
[----:B------:R-:W0:Y:S04]  /*a89d0*/  LDS.128 R20, [R23+UR4+0xc00] ;  /* 0x000c000417147984 */ /* 0x000e280008000c00 */
[----:B0-----:R0:W-:Y:S04]  /*a89e0*/  STL.64 [R1+0x32e8], R22 ;  /* 0x0032e81601007387 */ /* 0x0011e80000100a00 */
[----:B------:R-:W2:Y:S04]  /*a89f0*/  LDL.LU R6, [R1+0xe4] ;  /* 0x0000e40001067983 */ /* 0x000ea80000300800 */
[----:B0-----:R-:W5:Y:S01]  /*a8a00*/  LDL.LU R23, [R1+0xc8] ;  /* 0x0000c80001177983 */ /* 0x001f620000300800 */
[----:B------:R-:W-:Y:S01]  /*a8a10*/  LEA R14, P4, R3, R2, 0x1 ;  /* 0x00000002030e7211 */ /* 0x000fe200078808ff */
[----:B------:R-:W-:-:S03]  /*a8a20*/  IMAD R29, R18, 0x4, R24 ;  /* 0x00000004121d7824 */ /* 0x000fc600078e0218 */
[----:B------:R-:W-:Y:S02]  /*a8a30*/  LEA.HI.X.SX32 R15, R3, R0, 0x1, P4 ;  /* 0x00000000030f7211 */ /* 0x000fe400020f0eff */
[----:B------:R-:W-:Y:S01]  /*a8a40*/  LEA R12, P4, R24, R2, 0x1 ;  /* 0x00000002180c7211 */ /* 0x000fe200078808ff */
[----:B------:R-:W-:-:S03]  /*a8a50*/  IMAD R3, R18, 0x4, R29 ;  /* 0x0000000412037824 */ /* 0x000fc600078e021d */
[----:B------:R-:W-:Y:S02]  /*a8a60*/  LEA.HI.X.SX32 R13, R24, R0, 0x1, P4 ;  /* 0x00000000180d7211 */ /* 0x000fe400020f0eff */
[-C--:B------:R-:W-:Y:S01]  /*a8a70*/  LEA R28, P4, R29, R2.reuse, 0x1 ;  /* 0x000000021d1c7211 */ /* 0x080fe200078808ff */
[----:B------:R-:W0:Y:S01]  /*a8a80*/  LDS.128 R24, [R25+UR4+0xc00] ;  /* 0x000c000419187984 */ /* 0x000e220008000c00 */
[----:B------:R-:W-:Y:S01]  /*a8a90*/  LEA R22, P5, R3, R2, 0x1 ;  /* 0x0000000203167211 */ /* 0x000fe200078a08ff */
[----:B------:R-:W2:Y:S01]  /*a8aa0*/  LDCU UR4, c[0x0][0x39c] ;  /* 0x00007380ff0477ac */ /* 0x000ea20008000800 */
[-C--:B------:R-:W-:Y:S02]  /*a8ab0*/  LEA.HI.X.SX32 R29, R29, R0.reuse, 0x1, P4 ;  /* 0x000000001d1d7211 */ /* 0x080fe400020f0eff */
[----:B-----5:R-:W-:Y:S01]  /*a8ac0*/  ISETP.LT.AND P4, PT, R23, UR7, !P0 ;  /* 0x0000000717007c0c */ /* 0x020fe2000c781270 */
[----:B------:R-:W1:Y:S01]  /*a8ad0*/  LDCU UR7, c[0x0][0x39c] ;  /* 0x00007380ff0777ac */ /* 0x000e620008000800 */
[----:B------:R-:W-:-:S02]  /*a8ae0*/  LEA.HI.X.SX32 R23, R3, R0, 0x1, P5 ;  /* 0x0000000003177211 */ /* 0x000fc400028f0eff */
[----:B------:R-:W-:Y:S02]  /*a8af0*/  ISETP.LT.AND P5, PT, R7, UR10, !P0 ;  /* 0x0000000a07007c0c */ /* 0x000fe4000c7a1270 */
[----:B------:R-:W5:Y:S04]  /*a8b00*/  LDL.LU R7, [R1+0x3310] ;  /* 0x0033100001077983 */ /* 0x000f680000300800 */
[----:B-----5:R5:W-:Y:S04]  /*a8b10*/  @P6 STG.E.U16 desc[UR8][R4.64], R7 ;  /* 0x0000000704006986 */ /* 0x020be8000c101508 */
[----:B-----5:R-:W5:Y:S04]  /*a8b20*/  LDL.LU.64 R4, [R1+0x3308] ;  /* 0x0033080001047983 */ /* 0x020f680000300a00 */
[----:B-----5:R5:W-:Y:S04]  /*a8b30*/  @P3 STG.E.U16 desc[UR8][R14.64], R4 ;  /* 0x000000040e003986 */ /* 0x020be8000c101508 */
[----:B-----5:R-:W5:Y:S01]  /*a8b40*/  LDL.LU.64 R14, [R1+0x3300] ;  /* 0x00330000010e7983 */ /* 0x020f620000300a00 */
[----:B------:R-:W-:Y:S01]  /*a8b50*/  ISETP.LT.AND P3, PT, R10, UR6, !P0 ;  /* 0x000000060a007c0c */ /* 0x000fe2000c761270 */
[C---:B------:R-:W-:Y:S01]  /*a8b60*/  IMAD R3, R18.reuse, 0x4, R3 ;  /* 0x0000000412037824 */ /* 0x040fe200078e0203 */
[----:B---3--:R-:W-:Y:S01]  /*a8b70*/  ISETP.LT.AND P6, PT, R19, UR5, !P0 ;  /* 0x0000000513007c0c */ /* 0x008fe2000c7c1270 */
[----:B------:R-:W3:Y:S01]  /*a8b80*/  LDL.LU R10, [R1+0xe8] ;  /* 0x0000e800010a7983 */ /* 0x000ee20000300800 */
[----:B------:R-:W0:Y:S01]  /*a8b90*/  LDCU UR5, c[0x0][0x39c] ;  /* 0x00007380ff0577ac */ /* 0x000e220008000800 */
[----:B------:R-:W0:Y:S02]  /*a8ba0*/  LDCU UR6, c[0x0][0x39c] ;  /* 0x00007380ff0677ac */ /* 0x000e240008000800 */
[----:B-----5:R5:W-:Y:S04]  /*a8bb0*/  @P2 STG.E.U16 desc[UR8][R8.64], R14 ;  /* 0x0000000e08002986 */ /* 0x020be8000c101508 */
[----:B-----5:R-:W5:Y:S04]  /*a8bc0*/  LDL.LU.64 R8, [R1+0x32f8] ;  /* 0x0032f80001087983 */ /* 0x020f680000300a00 */
[----:B-----5:R5:W-:Y:S04]  /*a8bd0*/  @P4 STG.E.U16 desc[UR8][R12.64], R8 ;  /* 0x000000080c004986 */ /* 0x020be8000c101508 */
[----:B-----5:R-:W5:Y:S01]  /*a8be0*/  LDL.LU.64 R12, [R1+0x32f0] ;  /* 0x0032f000010c7983 */ /* 0x020f620000300a00 */
[----:B----4-:R-:W-:Y:S01]  /*a8bf0*/  ISETP.LT.AND P2, PT, R15, UR11, !P0 ;  /* 0x0000000b0f007c0c */ /* 0x010fe2000c741270 */
[----:B------:R-:W-:Y:S01]  /*a8c00*/  IMAD R15, R18, 0x4, R3 ;  /* 0x00000004120f7824 */ /* 0x000fe200078e0203 */
[----:B--2---:R-:W-:Y:S01]  /*a8c10*/  ISETP.LT.AND P4, PT, R11, UR4, !P0 ;  /* 0x000000040b007c0c */ /* 0x004fe2000c781270 */
[----:B------:R-:W2:Y:S01]  /*a8c20*/  LDL.LU R19, [R1+0xec] ;  /* 0x0000ec0001137983 */ /* 0x000ea20000300800 */
[----:B------:R-:W-:Y:S01]  /*a8c30*/  PRMT R4, R7, 0x7632, R4 ;  /* 0x0000763207047816 */ /* 0x000fe20000000004 */
[----:B------:R-:W3:Y:S02]  /*a8c40*/  LDCU UR4, c[0x0][0x39c] ;  /* 0x00007380ff0477ac */ /* 0x000ee40008000800 */
[----:B------:R-:W4:Y:S04]  /*a8c50*/  LDL.LU R11, [R1+0xf0] ;  /* 0x0000f000010b7983 */ /* 0x000f280000300800 */
[----:B-----5:R5:W-:Y:S02]  /*a8c60*/  @P5 STG.E.U16 desc[UR8][R28.64], R12 ;  /* 0x0000000c1c005986 */ /* 0x020be4000c101508 */
[----:B-----5:R-:W-:-:S04]  /*a8c70*/  LEA R28, P5, R3, R2, 0x1 ;  /* 0x00000002031c7211 */ /* 0x020fc800078a08ff */
[----:B------:R-:W-:Y:S02]  /*a8c80*/  LEA.HI.X.SX32 R29, R3, R0, 0x1, P5 ;  /* 0x00000000031d7211 */ /* 0x000fe400028f0eff */
[----:B------:R-:W5:Y:S04]  /*a8c90*/  LDL.LU R3, [R1+0xe0] ;  /* 0x0000e00001037983 */ /* 0x000f680000300800 */
[----:B------:R1:W-:Y:S04]  /*a8ca0*/  @P6 STG.E.U16 desc[UR8][R22.64], R16 ;  /* 0x0000001016006986 */ /* 0x0003e8000c101508 */
[----:B------:R2:W-:Y:S01]  /*a8cb0*/  @P3 STG.E.U16 desc[UR8][R28.64], R20 ;  /* 0x000000141c003986 */ /* 0x0005e2000c101508 */
[----:B0-----:R-:W-:Y:S01]  /*a8cc0*/  ISETP.LT.AND P3, PT, R6, UR6, !P0 ;  /* 0x0000000606007c0c */ /* 0x001fe2000c761270 */
[----:B------:R-:W4:Y:S01]  /*a8cd0*/  LDCU UR6, c[0x0][0x39c] ;  /* 0x00007380ff0677ac */ /* 0x000f220008000800 */
[----:B-1----:R-:W-:-:S04]  /*a8ce0*/  LEA R22, P5, R15, R2, 0x1 ;  /* 0x000000020f167211 */ /* 0x002fc800078a08ff */
[----:B------:R-:W-:Y:S02]  /*a8cf0*/  LEA.HI.X.SX32 R23, R15, R0, 0x1, P5 ;  /* 0x000000000f177211 */ /* 0x000fe400028f0eff */
[----:B-----5:R-:W-:Y:S01]  /*a8d00*/  ISETP.LT.AND P6, PT, R3, UR5, !P0 ;  /* 0x0000000503007c0c */ /* 0x020fe2000c7c1270 */
[----:B------:R-:W-:Y:S02]  /*a8d10*/  IMAD R3, R18, 0x4, R15 ;  /* 0x0000000412037824 */ /* 0x000fe400078e020f */
[----:B------:R-:W-:Y:S01]  /*a8d20*/  @P2 STG.E.U16 desc[UR8][R22.64], R24 ;  /* 0x0000001816002986 */ /* 0x000fe2000c101508 */
[----:B------:R-:W0:Y:S03]  /*a8d30*/  LDCU UR5, c[0x0][0x39c] ;  /* 0x00007380ff0577ac */ /* 0x000e260008000800 */
[----:B------:R-:W5:Y:S04]  /*a8d40*/  LDL.LU R15, [R1+0xf4] ;  /* 0x0000f400010f7983 */ /* 0x000f680000300800 */
[----:B------:R-:W5:Y:S04]  /*a8d50*/  LDL.LU R6, [R1+0xf8] ;  /* 0x0000f80001067983 */ /* 0x000f680000300800 */
[----:B------:R-:W5:Y:S01]  /*a8d60*/  LDL.LU R7, [R1+0xfc] ;  /* 0x0000fc0001077983 */ /* 0x000f620000300800 */
[----:B--2---:R-:W-:-:S02]  /*a8d70*/  LEA R28, P5, R3, R2, 0x1 ;  /* 0x00000002031c7211 */ /* 0x004fc400078a08ff */
[----:B---3--:R-:W-:Y:S01]  /*a8d80*/  ISETP.LT.AND P2, PT, R10, UR4, !P0 ;  /* 0x000000040a007c0c */ /* 0x008fe2000c741270 */
[C---:B------:R-:W-:Y:S01]  /*a8d90*/  IMAD R10, R18.reuse, 0x4, R3 ;  /* 0x00000004120a7824 */ /* 0x040fe200078e0203 */
[----:B------:R-:W-:Y:S01]  /*a8da0*/  LEA.HI.X.SX32 R29, R3, R0, 0x1, P5 ;  /* 0x00000000031d7211 */ /* 0x000fe200028f0eff */
[----:B------:R-:W5:Y:S02]  /*a8db0*/  LDCU UR4, c[0x0][0x39c] ;  /* 0x00007380ff0477ac */ /* 0x000f640008000800 */
[----:B------:R-:W-:Y:S02]  /*a8dc0*/  IMAD R3, R18, 0x4, R10 ;  /* 0x0000000412037824 */ /* 0x000fe400078e020a */
[----:B------:R1:W-:Y:S01]  /*a8dd0*/  @P4 STG.E.U16 desc[UR8][R28.64], R4 ;  /* 0x000000041c004986 */ /* 0x0003e2000c101508 */
[----:B------:R-:W-:Y:S02]  /*a8de0*/  PRMT R8, R4, 0x7632, R8 ;  /* 0x0000763204087816 */ /* 0x000fe40000000008 */
[----:B-1----:R-:W-:Y:S01]  /*a8df0*/  LEA R28, P5, R10, R2, 0x1 ;  /* 0x000000020a1c7211 */ /* 0x002fe200078a08ff */
[----:B------:R-:W-:-:S03]  /*a8e00*/  IMAD R4, R18, 0x4, R3 ;  /* 0x0000000412047824 */ /* 0x000fc600078e0203 */
[----:B------:R-:W-:Y:S02]  /*a8e10*/  LEA.HI.X.SX32 R29, R10, R0, 0x1, P5 ;  /* 0x000000000a1d7211 */ /* 0x000fe400028f0eff */
[----:B------:R-:W-:-:S03]  /*a8e20*/  LEA R22, P5, R3, R2, 0x1 ;  /* 0x0000000203167211 */ /* 0x000fc600078a08ff */
[----:B------:R1:W-:Y:S01]  /*a8e30*/  @P6 STG.E.U16 desc[UR8][R28.64], R8 ;  /* 0x000000081c006986 */ /* 0x0003e2000c101508 */
[----:B------:R-:W-:Y:S02]  /*a8e40*/  LEA.HI.X.SX32 R23, R3, R0, 0x1, P5 ;  /* 0x0000000003177211 */ /* 0x000fe400028f0eff */
[----:B------:R-:W-:Y:S02]  /*a8e50*/  LEA R10, P5, R4, R2, 0x1 ;  /* 0x00000002040a7211 */ /* 0x000fe400078a08ff */
[----:B0-----:R-:W-:Y:S02]  /*a8e60*/  ISETP.LT.AND P4, PT, R19, UR5, !P0 ;  /* 0x0000000513007c0c */ /* 0x001fe4000c781270 */
[----:B----4-:R-:W-:Y:S01]  /*a8e70*/  ISETP.LT.AND P6, PT, R11, UR6, !P0 ;  /* 0x000000060b007c0c */ /* 0x010fe2000c7c1270 */
[----:B------:R-:W2:Y:S01]  /*a8e80*/  LDL.LU R19, [R1+0x100] ;  /* 0x0001000001137983 */ /* 0x000ea20000300800 */
[----:B-1----:R-:W-:Y:S01]  /*a8e90*/  PRMT R8, R14, 0x7632, R8 ;  /* 0x000076320e087816 */ /* 0x002fe20000000008 */
[----:B------:R-:W-:Y:S01]  /*a8ea0*/  IMAD R3, R18, 0x4, R4 ;  /* 0x0000000412037824 */ /* 0x000fe200078e0204 */
[----:B------:R-:W-:Y:S01]  /*a8eb0*/  LEA.HI.X.SX32 R11, R4, R0, 0x1, P5 ;  /* 0x00000000040b7211 */ /* 0x000fe200028f0eff */
[----:B------:R-:W0:Y:S01]  /*a8ec0*/  LDCU UR5, c[0x0][0x39c] ;  /* 0x00007380ff0577ac */ /* 0x000e220008000800 */
[----:B------:R-:W-:Y:S01]  /*a8ed0*/  PRMT R12, R8, 0x7632, R12 ;  /* 0x00007632080c7816 */ /* 0x000fe2000000000c */
[----:B------:R1:W-:Y:S01]  /*a8ee0*/  @P3 STG.E.U16 desc[UR8][R22.64], R8 ;  /* 0x0000000816003986 */ /* 0x0003e2000c101508 */
[----:B------:R-:W-:Y:S01]  /*a8ef0*/  PRMT R16, R16, 0x7632, R16 ;  /* 0x0000763210107816 */ /* 0x000fe20000000010 */
[----:B------:R-:W3:Y:S01]  /*a8f00*/  LDC R14, c[0x0][0x3b8] ;  /* 0x0000ee00ff0e7b82 */ /* 0x000ee20000000800 */
[----:B------:R-:W4:Y:S01]  /*a8f10*/  LDCU UR6, c[0x0][0x39c] ;  /* 0x00007380ff0677ac */ /* 0x000f220008000800 */
[----:B------:R0:W-:Y:S01]  /*a8f20*/  @P2 STG.E.U16 desc[UR8][R10.64], R12 ;  /* 0x0000000c0a002986 */ /* 0x0001e2000c101508 */
[----:B------:R-:W-:-:S02]  /*a8f30*/  PRMT R20, R20, 0x7632, R20 ;  /* 0x0000763214147816 */ /* 0x000fc40000000014 */
[----:B------:R-:W-:-:S03]  /*a8f40*/  PRMT R24, R24, 0x7632, R24 ;  /* 0x0000763218187816 */ /* 0x000fc60000000018 */
[----:B-1----:R-:W1:Y:S01]  /*a8f50*/  LDC R8, c[0x0][0x3b8] ;  /* 0x0000ee00ff087b82 */ /* 0x002e620000000800 */
[----:B0-----:R-:W2:Y:S01]  /*a8f60*/  LDL.LU R11, [R1+0x104] ;  /* 0x00010400010b7983 */ /* 0x001ea20000300800 */
[----:B-----5:R-:W-:Y:S01]  /*a8f70*/  ISETP.LT.AND P5, PT, R15, UR4, !P0 ;  /* 0x000000040f007c0c */ /* 0x020fe2000c7a1270 */
[----:B------:R-:W2:Y:S01]  /*a8f80*/  LDCU UR4, c[0x0][0x39c] ;  /* 0x00007380ff0477ac */ /* 0x000ea20008000800 */
[----:B------:R-:W-:Y:S01]  /*a8f90*/  ISETP.LT.AND P2, PT, R7, UR7, !P0 ;  /* 0x0000000707007c0c */ /* 0x000fe2000c741270 */
[----:B------:R-:W0:Y:S01]  /*a8fa0*/  LDCU UR7, c[0x0][0x39c] ;  /* 0x00007380ff0777ac */ /* 0x000e220008000800 */
[----:B------:R-:W4:Y:S04]  /*a8fb0*/  LDL.LU R7, [R1+0x108] ;  /* 0x0001080001077983 */ /* 0x000f280000300800 */
[----:B------:R-:W5:Y:S04]  /*a8fc0*/  LDL.LU R15, [R1+0x10c] ;  /* 0x00010c00010f7983 */ /* 0x000f680000300800 */
[----:B------:R-:W5:Y:S01]  /*a8fd0*/  LDL.LU R10, [R1+0x44] ;  /* 0x00004400010a7983 */ /* 0x000f620000300800 */
[----:B------:R-:W-:-:S02]  /*a8fe0*/  LEA R28, P3, R3, R2, 0x1 ;  /* 0x00000002031c7211 */ /* 0x000fc400078608ff */
[----:B------:R-:W-:Y:S02]  /*a8ff0*/  PRMT R12, R12, 0x7632, R12 ;  /* 0x000076320c0c7816 */ /* 0x000fe4000000000c */
[----:B------:R-:W-:-:S05]  /*a9000*/  LEA.HI.X.SX32 R29, R3, R0, 0x1, P3 ;  /* 0x00000000031d7211 */ /* 0x000fca00018f0eff */
[----:B------:R0:W-:Y:S01]  /*a9010*/  @P4 STG.E.U16 desc[UR8][R28.64], R12 ;  /* 0x0000000c1c004986 */ /* 0x0001e2000c101508 */
[----:B------:R-:W-:Y:S01]  /*a9020*/  ISETP.LT.AND P3, PT, R6, UR5, !P0 ;  /* 0x0000000506007c0c */ /* 0x000fe2000c761270 */
[C---:B------:R-:W-:Y:S01]  /*a9030*/  IMAD R3, R18.reuse, 0x4, R3 ;  /* 0x0000000412037824 */ /* 0x040fe200078e0203 */
[----:B------:R-:W1:Y:S01]  /*a9040*/  LDC R6, c[0x0][0x3b8] ;  /* 0x0000ee00ff067b82 */ /* 0x000e620000000800 */
[----:B------:R-:W1:Y:S07]  /*a9050*/  LDCU UR5, c[0x0][0x39c] ;  /* 0x00007380ff0577ac */ /* 0x000e6e0008000800 */
[----:B0-----:R-:W0:Y:S01]  /*a9060*/  LDC R12, c[0x0][0x3b8] ;  /* 0x0000ee00ff0c7b82 */ /* 0x001e220000000800 */
[----:B------:R-:W-:Y:S01]  /*a9070*/  LEA R28, P4, R3, R2, 0x1 ;  /* 0x00000002031c7211 */ /* 0x000fe200078808ff */
[----:B------:R-:W-:-:S03]  /*a9080*/  IMAD R4, R18, 0x4, R3 ;  /* 0x0000000412047824 */ /* 0x000fc600078e0203 */
[----:B------:R-:W-:Y:S01]  /*a9090*/  LEA.HI.X.SX32 R29, R3, R0, 0x1, P4 ;  /* 0x00000000031d7211 */ /* 0x000fe200020f0eff */
[----:B------:R-:W-:Y:S01]  /*a90a0*/  IMAD R3, R18, 0x4, R4 ;  /* 0x0000000412037824 */ /* 0x000fe200078e0204 */
[----:B------:R-:W-:-:S03]  /*a90b0*/  LEA R22, P4, R4, R2, 0x1 ;  /* 0x0000000204167211 */ /* 0x000fc600078808ff */
[----:B------:R3:W-:Y:S01]  /*a90c0*/  @P6 STG.E.U16 desc[UR8][R28.64], R16 ;  /* 0x000000101c006986 */ /* 0x0007e2000c101508 */
[----:B------:R-:W-:Y:S02]  /*a90d0*/  LEA.HI.X.SX32 R23, R4, R0, 0x1, P4 ;  /* 0x0000000004177211 */ /* 0x000fe400020f0eff */
[C---:B---3--:R-:W-:Y:S01]  /*a90e0*/  LEA R28, P6, R3.reuse, R2, 0x1 ;  /* 0x00000002031c7211 */ /* 0x048fe200078c08ff */
[----:B------:R-:W3:Y:S03]  /*a90f0*/  LDC R16, c[0x0][0x3b8] ;  /* 0x0000ee00ff107b82 */ /* 0x000ee60000000800 */
[----:B------:R-:W-:Y:S01]  /*a9100*/  LEA.HI.X.SX32 R29, R3, R0, 0x1, P6 ;  /* 0x00000000031d7211 */ /* 0x000fe200030f0eff */
[----:B0-----:R-:W-:Y:S01]  /*a9110*/  IMAD R3, R12, 0x4, R3 ;  /* 0x000000040c037824 */ /* 0x001fe200078e0203 */
[----:B------:R0:W-:Y:S01]  /*a9120*/  @P5 STG.E.U16 desc[UR8][R22.64], R20 ;  /* 0x0000001416005986 */ /* 0x0001e2000c101508 */
[----:B--2---:R-:W-:Y:S01]  /*a9130*/  ISETP.LT.AND P4, PT, R19, UR4, !P0 ;  /* 0x0000000413007c0c */ /* 0x004fe2000c781270 */
[----:B------:R-:W2:Y:S01]  /*a9140*/  LDCU UR4, c[0x0][0x39c] ;  /* 0x00007380ff0477ac */ /* 0x000ea20008000800 */
[----:B-1----:R-:W-:Y:S01]  /*a9150*/  IMAD R4, R6, 0x4, R3 ;  /* 0x0000000406047824 */ /* 0x002fe200078e0203 */
[----:B------:R1:W-:Y:S01]  /*a9160*/  @P3 STG.E.U16 desc[UR8][R28.64], R24 ;  /* 0x000000181c003986 */ /* 0x0003e2000c101508 */
[----:B------:R-:W-:Y:S01]  /*a9170*/  ISETP.LT.AND P5, PT, R11, UR5, !P0 ;  /* 0x000000050b007c0c */ /* 0x000fe2000c7a1270 */
[----:B------:R-:W2:Y:S01]  /*a9180*/  LDCU UR5, c[0x0][0x39c] ;  /* 0x00007380ff0577ac */ /* 0x000ea20008000800 */
[----:B------:R-:W2:Y:S01]  /*a9190*/  LDC R12, c[0x0][0x3b8] ;  /* 0x0000ee00ff0c7b82 */ /* 0x000ea20000000800 */
[----:B------:R-:W3:Y:S04]  /*a91a0*/  LDL.LU R19, [R1+0x110] ;  /* 0x0001100001137983 */ /* 0x000ee80000300800 */
[----:B0-----:R-:W3:Y:S03]  /*a91b0*/  LDL.LU.64 R22, [R1+0x32e8] ;  /* 0x0032e80001167983 */ /* 0x001ee60000300a00 */
[----:B------:R-:W0:Y:S01]  /*a91c0*/  LDC R20, c[0x0][0x3b8] ;  /* 0x0000ee00ff147b82 */ /* 0x000e220000000800 */
[C---:B-1----:R-:W-:Y:S01]  /*a91d0*/  LEA R28, P6, R3.reuse, R2, 0x1 ;  /* 0x00000002031c7211 */ /* 0x042fe200078c08ff */
[----:B------:R-:W3:Y:S03]  /*a91e0*/  LDL.LU R11, [R1+0x114] ;  /* 0x00011400010b7983 */ /* 0x000ee60000300800 */
[----:B------:R-:W-:-:S02]  /*a91f0*/  LEA.HI.X.SX32 R29, R3, R0, 0x1, P6 ;  /* 0x00000000031d7211 */ /* 0x000fc400030f0eff */
[----:B------:R-:W-:Y:S01]  /*a9200*/  LEA R6, P6, R4, R2, 0x1 ;  /* 0x0000000204067211 */ /* 0x000fe200078c08ff */
[----:B------:R-:W-:Y:S02]  /*a9210*/  IMAD R3, R14, 0x4, R4 ;  /* 0x000000040e037824 */ /* 0x000fe400078e0204 */
[----:B------:R-:W3:Y:S01]  /*a9220*/  LDL.LU R14, [R1+0x120] ;  /* 0x00012000010e7983 */ /* 0x000ee20000300800 */
[----:B----4-:R-:W-:Y:S01]  /*a9230*/  ISETP.LT.AND P3, PT, R7, UR6, !P0 ;  /* 0x0000000607007c0c */ /* 0x010fe2000c761270 */
[----:B------:R-:W1:Y:S01]  /*a9240*/  LDCU UR6, c[0x0][0x39c] ;  /* 0x00007380ff0677ac */ /* 0x000e620008000800 */
[----:B------:R-:W-:Y:S01]  /*a9250*/  LEA.HI.X.SX32 R7, R4, R0, 0x1, P6 ;  /* 0x0000000004077211 */ /* 0x000fe200030f0eff */
[----:B-----5:R-:W-:Y:S04]  /*a9260*/  @P2 STG.E.U16 desc[UR8][R28.64], R10 ;  /* 0x0000000a1c002986 */ /* 0x020fe8000c101508 */
[----:B------:R4:W-:Y:S04]  /*a9270*/  @P4 STG.E.U16 desc[UR8][R6.64], R5 ;  /* 0x0000000506004986 */ /* 0x0009e8000c101508 */
[----:B----4-:R-:W4:Y:S01]  /*a9280*/  LDL.LU.64 R6, [R1+0x32e0] ;  /* 0x0032e00001067983 */ /* 0x010f220000300a00 */
[----:B------:R-:W-:-:S04]  /*a9290*/  LEA R28, P6, R3, R2, 0x1 ;  /* 0x00000002031c7211 */ /* 0x000fc800078c08ff */
[----:B------:R-:W-:Y:S01]  /*a92a0*/  LEA.HI.X.SX32 R29, R3, R0, 0x1, P6 ;  /* 0x00000000031d7211 */ /* 0x000fe200030f0eff */
[----:B------:R-:W-:Y:S01]  /*a92b0*/  IMAD R3, R8, 0x4, R3 ;  /* 0x0000000408037824 */ /* 0x000fe200078e0203 */
[----:B--2---:R-:W-:Y:S01]  /*a92c0*/  ISETP.LT.AND P2, PT, R15, UR4, !P0 ;  /* 0x000000040f007c0c */ /* 0x004fe2000c741270 */
[----:B------:R-:W2:Y:S01]  /*a92d0*/  LDC R8, c[0x0][0x3b8] ;  /* 0x0000ee00ff087b82 */ /* 0x000ea20000000800 */
[----:B------:R-:W5:Y:S01]  /*a92e0*/  LDL.LU R15, [R1+0x124] ;  /* 0x00012400010f7983 */ /* 0x000f620000300800 */
[----:B---3--:R-:W-:Y:S01]  /*a92f0*/  IMAD R4, R16, 0x4, R3 ;  /* 0x0000000410047824 */ /* 0x008fe200078e0203 */
[----:B------:R-:W3:Y:S02]  /*a9300*/  LDCU UR4, c[0x0][0x39c] ;  /* 0x00007380ff0477ac */ /* 0x000ee40008000800 */
[----:B------:R-:W2:Y:S03]  /*a9310*/  LDL.LU R24, [R1+0x128] ;  /* 0x0001280001187983 */ /* 0x000ea60000300800 */
[----:B------:R-:W0:Y:S01]  /*a9320*/  LDC R16, c[0x0][0x3b8] ;  /* 0x0000ee00ff107b82 */ /* 0x000e220000000800 */
[----:B----4-:R4:W-:Y:S02]  /*a9330*/  @P5 STG.E.U16 desc[UR8][R28.64], R6 ;  /* 0x000000061c005986 */ /* 0x0109e4000c101508 */
[----:B----4-:R-:W-:-:S04]  /*a9340*/  LEA R28, P5, R3, R2, 0x1 ;  /* 0x00000002031c7211 */ /* 0x010fc800078a08ff */
[----:B------:R-:W-:Y:S01]  /*a9350*/  LEA.HI.X.SX32 R29, R3, R0, 0x1, P5 ;  /* 0x00000000031d7211 */ /* 0x000fe200028f0eff */
[----:B0-----:R-:W-:Y:S01]  /*a9360*/  IMAD R3, R20, 0x4, R4 ;  /* 0x0000000414037824 */ /* 0x001fe200078e0204 */
[----:B-1----:R-:W-:Y:S01]  /*a9370*/  ISETP.LT.AND P5, PT, R11, UR6, !P0 ;  /* 0x000000060b007c0c */ /* 0x002fe2000c7a1270 */
[----:B------:R-:W5:Y:S01]  /*a9380*/  LDCU UR6, c[0x0][0x39c] ;  /* 0x00007380ff0677ac */ /* 0x000f620008000800 */
[----:B------:R-:W4:Y:S04]  /*a9390*/  LDL.LU R11, [R1+0x12c] ;  /* 0x00012c00010b7983 */ /* 0x000f280000300800 */
[----:B------:R-:W3:Y:S01]  /*a93a0*/  LDL.LU R20, [R1+0x11c] ;  /* 0x00011c0001147983 */ /* 0x000ee20000300800 */
[----:B------:R-:W-:Y:S01]  /*a93b0*/  ISETP.LT.AND P4, PT, R19, UR5, !P0 ;  /* 0x0000000513007c0c */ /* 0x000fe2000c781270 */
[----:B------:R-:W0:Y:S01]  /*a93c0*/  LDCU UR5, c[0x0][0x39c] ;  /* 0x00007380ff0577ac */ /* 0x000e220008000800 */
[C---:B------:R-:W-:Y:S01]  /*a93d0*/  LEA R18, P6, R4.reuse, R2, 0x1 ;  /* 0x0000000204127211 */ /* 0x040fe200078c08ff */
[----:B------:R1:W-:Y:S03]  /*a93e0*/  @P3 STG.E.U16 desc[UR8][R28.64], R9 ;  /* 0x000000091c003986 */ /* 0x0003e6000c101508 */
[----:B------:R-:W-:-:S02]  /*a93f0*/  LEA.HI.X.SX32 R19, R4, R0, 0x1, P6 ;  /* 0x0000000004137211 */ /* 0x000fc400030f0eff */
[----:B-1----:R-:W-:-:S04]  /*a9400*/  LEA R28, P6, R3, R2, 0x1 ;  /* 0x00000002031c7211 */ /* 0x002fc800078c08ff */
[----:B------:R-:W-:Y:S01]  /*a9410*/  LEA.HI.X.SX32 R29, R3, R0, 0x1, P6 ;  /* 0x00000000031d7211 */ /* 0x000fe200030f0eff */
[----:B------:R-:W-:Y:S01]  /*a9420*/  IMAD R3, R12, 0x4, R3 ;  /* 0x000000040c037824 */ /* 0x000fe200078e0203 */
[----:B------:R1:W-:Y:S01]  /*a9430*/  @P2 STG.E.U16 desc[UR8][R18.64], R13 ;  /* 0x0000000d12002986 */ /* 0x0003e2000c101508 */
[----:B------:R-:W-:Y:S01]  /*a9440*/  PRMT R5, R10, 0x7632, R5 ;  /* 0x000076320a057816 */ /* 0x000fe20000000005 */
[----:B------:R-:W3:Y:S01]  /*a9450*/  LDC R12, c[0x0][0x3b8] ;  /* 0x0000ee00ff0c7b82 */ /* 0x000ee20000000800 */
[----:B--2---:R-:W-:Y:S01]  /*a9460*/  IMAD R4, R8, 0x4, R3 ;  /* 0x0000000408047824 */ /* 0x004fe200078e0203 */
[----:B------:R2:W-:Y:S01]  /*a9470*/  @P4 STG.E.U16 desc[UR8][R28.64], R17 ;  /* 0x000000111c004986 */ /* 0x0005e2000c101508 */
[----:B0-----:R-:W-:Y:S01]  /*a9480*/  ISETP.LT.AND P2, PT, R14, UR5, !P0 ;  /* 0x000000050e007c0c */ /* 0x001fe2000c741270 */
[----:B------:R-:W4:Y:S02]  /*a9490*/  LDCU UR5, c[0x0][0x39c] ;  /* 0x00007380ff0577ac */ /* 0x000f240008000800 */
[----:B------:R-:W-:-:S02]  /*a94a0*/  LEA R14, P6, R4, R2, 0x1 ;  /* 0x00000002040e7211 */ /* 0x000fc400078c08ff */
[----:B------:R-:W0:Y:S01]  /*a94b0*/  LDC R8, c[0x0][0x3b8] ;  /* 0x0000ee00ff087b82 */ /* 0x000e220000000800 */
[----:B-1----:R-:W4:Y:S01]  /*a94c0*/  LDL.LU.64 R18, [R1+0x32d8] ;  /* 0x0032d80001127983 */ /* 0x002f220000300a00 */
[----:B--2---:R-:W-:-:S04]  /*a94d0*/  LEA R28, P4, R3, R2, 0x1 ;  /* 0x00000002031c7211 */ /* 0x004fc800078808ff */
[-C--:B------:R-:W-:Y:S01]  /*a94e0*/  LEA.HI.X.SX32 R29, R3, R0.reuse, 0x1, P4 ;  /* 0x00000000031d7211 */ /* 0x080fe200020f0eff */
[----:B------:R-:W-:Y:S01]  /*a94f0*/  IMAD R3, R16, 0x4, R4 ;  /* 0x0000000410037824 */ /* 0x000fe200078e0204 */
[----:B-----5:R-:W-:Y:S01]  /*a9500*/  ISETP.LT.AND P4, PT, R15, UR6, !P0 ;  /* 0x000000060f007c0c */ /* 0x020fe2000c781270 */
[----:B------:R-:W2:Y:S01]  /*a9510*/  LDL.LU R16, [R1+0x130] ;  /* 0x0001300001107983 */ /* 0x000ea20000300800 */
[----:B------:R-:W-:Y:S01]  /*a9520*/  LEA.HI.X.SX32 R15, R4, R0, 0x1, P6 ;  /* 0x00000000040f7211 */ /* 0x000fe200030f0eff */
[----:B------:R-:W2:Y:S02]  /*a9530*/  LDCU UR6, c[0x0][0x39c] ;  /* 0x00007380ff0677ac */ /* 0x000ea40008000800 */
[----:B------:R1:W-:Y:S02]  /*a9540*/  @P5 STG.E.U16 desc[UR8][R28.64], R21 ;  /* 0x000000151c005986 */ /* 0x0003e4000c101508 */
[----:B-1----:R-:W-:-:S04]  /*a9550*/  LEA R28, P6, R3, R2, 0x1 ;  /* 0x00000002031c7211 */ /* 0x002fc800078c08ff */
[----:B------:R-:W-:Y:S02]  /*a9560*/  LEA.HI.X.SX32 R29, R3, R0, 0x1, P6 ;  /* 0x00000000031d7211 */ /* 0x000fe400030f0eff */
[----:B---3--:R-:W-:Y:S01]  /*a9570*/  ISETP.LT.AND P3, PT, R20, UR4, !P0 ;  /* 0x0000000414007c0c */ /* 0x008fe2000c761270 */
[----:B------:R-:W1:Y:S01]  /*a9580*/  LDCU UR4, c[0x0][0x39c] ;  /* 0x00007380ff0477ac */ /* 0x000e620008000800 */
[----:B------:R-:W3:Y:S11]  /*a9590*/  LDC R20, c[0x0][0x3b8] ;  /* 0x0000ee00ff147b82 */ /* 0x000ef60000000800 */
[----:B------:R5:W-:Y:S04]  /*a95a0*/  @P3 STG.E.U16 desc[UR8][R14.64], R25 ;  /* 0x000000190e003986 */ /* 0x000be8000c101508 */
[----:B------:R0:W-:Y:S01]  /*a95b0*/  @P2 STG.E.U16 desc[UR8][R28.64], R5 ;  /* 0x000000051c002986 */ /* 0x0001e2000c101508 */
[----:B-1----:R-:W-:Y:S01]  /*a95c0*/  ISETP.LT.AND P5, PT, R24, UR4, !P0 ;  /* 0x0000000418007c0c */ /* 0x002fe2000c7a1270 */
[----:B------:R-:W1:Y:S02]  /*a95d0*/  LDCU UR4, c[0x0][0x39c] ;  /* 0x00007380ff0477ac */ /* 0x000e640008000800 */
[----:B-----5:R-:W5:Y:S04]  /*a95e0*/  LDL.LU.64 R14, [R1+0x32d0] ;  /* 0x0032d000010e7983 */ /* 0x020f680000300a00 */
[----:B------:R-:W5:Y:S04]  /*a95f0*/  LDL.LU R24, [R1+0x13c] ;  /* 0x00013c0001187983 */ /* 0x000f680000300800 */
[----:B0-----:R-:W1:Y:S01]  /*a9600*/  LDL.LU R29, [R1+0x134] ;  /* 0x00013400011d7983 */ /* 0x001e620000300800 */
[----:B---3--:R-:W-:Y:S01]  /*a9610*/  IMAD R4, R20, 0x4, R3 ;  /* 0x0000000414047824 */ /* 0x008fe200078e0203 */
[----:B----4-:R-:W-:Y:S01]  /*a9620*/  ISETP.LT.AND P3, PT, R11, UR5, !P0 ;  /* 0x000000050b007c0c */ /* 0x010fe2000c761270 */
[----:B------:R-:W0:Y:S01]  /*a9630*/  LDC R20, c[0x0][0x3b8] ;  /* 0x0000ee00ff147b82 */ /* 0x000e220000000800 */
[----:B------:R-:W-:Y:S01]  /*a9640*/  PRMT R5, R5, 0x7632, R5 ;  /* 0x0000763205057816 */ /* 0x000fe20000000005 */
[----:B------:R-:W-:Y:S01]  /*a9650*/  IMAD R3, R8, 0x4, R4 ;  /* 0x0000000408037824 */ /* 0x000fe200078e0204 */
[C---:B------:R-:W-:Y:S01]  /*a9660*/  LEA R10, P6, R4.reuse, R2, 0x1 ;  /* 0x00000002040a7211 */ /* 0x040fe200078c08ff */
[----:B------:R-:W5:Y:S03]  /*a9670*/  LDCU UR5, c[0x0][0x39c] ;  /* 0x00007380ff0577ac */ /* 0x000f660008000800 */
[----:B------:R-:W-:-:S02]  /*a9680*/  LEA.HI.X.SX32 R11, R4, R0, 0x1, P6 ;  /* 0x00000000040b7211 */ /* 0x000fc400030f0eff */
[----:B------:R-:W-:Y:S02]  /*a9690*/  LEA R4, P6, R3, R2, 0x1 ;  /* 0x0000000203047211 */ /* 0x000fe400078c08ff */
[----:B------:R-:W-:Y:S01]  /*a96a0*/  PRMT R8, R6, 0x7632, R8 ;  /* 0x0000763206087816 */ /* 0x000fe20000000008 */
[----:B------:R3:W-:Y:S01]  /*a96b0*/  @P4 STG.E.U16 desc[UR8][R10.64], R5 ;  /* 0x000000050a004986 */ /* 0x0007e2000c101508 */
[----:B------:R-:W-:Y:S02]  /*a96c0*/  PRMT R9, R9, 0x7632, R9 ;  /* 0x0000763209097816 */ /* 0x000fe40000000009 */
[----:B---3--:R-:W-:Y:S01]  /*a96d0*/  LEA.HI.X.SX32 R5, R3, R0, 0x1, P6 ;  /* 0x0000000003057211 */ /* 0x008fe200030f0eff */
[----:B------:R-:W-:Y:S01]  /*a96e0*/  IMAD R3, R12, 0x4, R3 ;  /* 0x000000040c037824 */ /* 0x000fe200078e0203 */
[----:B------:R-:W3:Y:S01]  /*a96f0*/  LDL.LU.64 R10, [R1+0x32c8] ;  /* 0x0032c800010a7983 */ /* 0x000ee20000300a00 */
[----:B--2---:R-:W-:Y:S01]  /*a9700*/  ISETP.LT.AND P2, PT, R16, UR6, !P0 ;  /* 0x0000000610007c0c */ /* 0x004fe2000c741270 */
[----:B------:R-:W2:Y:S01]  /*a9710*/  LDC R12, c[0x0][0x3b8] ;  /* 0x0000ee00ff0c7b82 */ /* 0x000ea20000000800 */
[----:B------:R-:W4:Y:S01]  /*a9720*/  LDCU UR6, c[0x0][0x39c] ;  /* 0x00007380ff0677ac */ /* 0x000f220008000800 */
[----:B------:R4:W-:Y:S01]  /*a9730*/  @P5 STG.E.U16 desc[UR8][R4.64], R8 ;  /* 0x0000000804005986 */ /* 0x0009e2000c101508 */
[----:B------:R-:W-:-:S03]  /*a9740*/  LEA R28, P5, R3, R2, 0x1 ;  /* 0x00000002031c7211 */ /* 0x000fc600078a08ff */
[----:B------:R-:W2:Y:S02]  /*a9750*/  LDL.LU R6, [R1+0x32c4] ;  /* 0x0032c40001067983 */ /* 0x000ea40000300800 */
[----:B------:R-:W0:Y:S02]  /*a9760*/  LDC R16, c[0x0][0x3b8] ;  /* 0x0000ee00ff107b82 */ /* 0x000e240000000800 */
[----:B----4-:R-:W4:Y:S01]  /*a9770*/  LDL.LU R8, [R1+0x140] ;  /* 0x0001400001087983 */ /* 0x010f220000300800 */
[----:B-1----:R-:W-:Y:S01]  /*a9780*/  ISETP.LT.AND P4, PT, R29, UR4, !P0 ;  /* 0x000000041d007c0c */ /* 0x002fe2000c781270 */
[----:B0-----:R-:W-:Y:S01]  /*a9790*/  IMAD R5, R20, 0x4, R3 ;  /* 0x0000000414057824 */ /* 0x001fe200078e0203 */
[----:B------:R-:W-:-:S03]  /*a97a0*/  LEA.HI.X.SX32 R29, R3, R0, 0x1, P5 ;  /* 0x00000000031d7211 */ /* 0x000fc600028f0eff */
[----:B------:R-:W0:Y:S01]  /*a97b0*/  LDC R20, c[0x0][0x3b8] ;  /* 0x0000ee00ff147b82 */ /* 0x000e220000000800 */
[----:B-----5:R-:W-:Y:S01]  /*a97c0*/  ISETP.LT.AND P6, PT, R24, UR5, !P0 ;  /* 0x0000000518007c0c */ /* 0x020fe2000c7c1270 */
[----:B------:R-:W-:Y:S01]  /*a97d0*/  IMAD R3, R16, 0x4, R5 ;  /* 0x0000000410037824 */ /* 0x000fe200078e0205 */
[----:B------:R-:W-:Y:S01]  /*a97e0*/  LEA R4, P5, R5, R2, 0x1 ;  /* 0x0000000205047211 */ /* 0x000fe200078a08ff */
[----:B------:R1:W-:Y:S01]  /*a97f0*/  @P3 STG.E.U16 desc[UR8][R28.64], R9 ;  /* 0x000000091c003986 */ /* 0x0003e2000c101508 */
[----:B------:R-:W-:Y:S01]  /*a9800*/  PRMT R13, R13, 0x7632, R13 ;  /* 0x000076320d0d7816 */ /* 0x000fe2000000000d */
[----:B------:R-:W5:Y:S02]  /*a9810*/  LDCU UR4, c[0x0][0x39c] ;  /* 0x00007380ff0477ac */ /* 0x000f640008000800 */
[----:B------:R-:W0:Y:S01]  /*a9820*/  LDC R24, c[0x0][0x3b8] ;  /* 0x0000ee00ff187b82 */ /* 0x000e220000000800 */
[----:B------:R-:W-:Y:S01]  /*a9830*/  PRMT R17, R17, 0x7632, R17 ;  /* 0x0000763211117816 */ /* 0x000fe20000000011 */
[----:B------:R-:W0:Y:S01]  /*a9840*/  LDCU UR5, c[0x0][0x39c] ;  /* 0x00007380ff0577ac */ /* 0x000e220008000800 */
[----:B-1----:R-:W3:Y:S04]  /*a9850*/  LDL.LU R29, [R1+0x150] ;  /* 0x00015000011d7983 */ /* 0x002ee80000300800 */
[----:B------:R-:W5:Y:S01]  /*a9860*/  LDL.LU R16, [R1+0x14c] ;  /* 0x00014c0001107983 */ /* 0x000f620000300800 */
[----:B------:R-:W-:-:S03]  /*a9870*/  LEA.HI.X.SX32 R5, R5, R0, 0x1, P5 ;  /* 0x0000000005057211 */ /* 0x000fc600028f0eff */
[----:B------:R-:W5:Y:S04]  /*a9880*/  LDL.LU R28, [R1+0x158] ;  /* 0x00015800011c7983 */ /* 0x000f680000300800 */
[----:B------:R2:W-:Y:S01]  /*a9890*/  @P2 STG.E.U16 desc[UR8][R4.64], R13 ;  /* 0x0000000d04002986 */ /* 0x0005e2000c101508 */
[----:B----4-:R-:W-:Y:S01]  /*a98a0*/  ISETP.LT.AND P5, PT, R8, UR6, !P0 ;  /* 0x0000000608007c0c */ /* 0x010fe2000c7a1270 */
[----:B--2---:R-:W-:Y:S01]  /*a98b0*/  IMAD R5, R12, 0x4, R3 ;  /* 0x000000040c057824 */ /* 0x004fe200078e0203 */
[----:B------:R-:W-:Y:S01]  /*a98c0*/  LEA R8, P3, R3, R2, 0x1 ;  /* 0x0000000203087211 */ /* 0x000fe200078608ff */
[----:B------:R-:W1:Y:S01]  /*a98d0*/  LDC R13, c[0x0][0x3b8] ;  /* 0x0000ee00ff0d7b82 */ /* 0x000e620000000800 */
[----:B------:R-:W-:Y:S01]  /*a98e0*/  PRMT R21, R21, 0x7632, R21 ;  /* 0x0000763215157816 */ /* 0x000fe20000000015 */
[----:B------:R-:W2:Y:S01]  /*a98f0*/  LDCU UR6, c[0x0][0x39c] ;  /* 0x00007380ff0677ac */ /* 0x000ea20008000800 */
[----:B------:R-:W-:Y:S01]  /*a9900*/  LEA.HI.X.SX32 R9, R3, R0, 0x1, P3 ;  /* 0x0000000003097211 */ /* 0x000fe200018f0eff */
[----:B0-----:R-:W-:-:S04]  /*a9910*/  IMAD R3, R20, 0x4, R5 ;  /* 0x0000000414037824 */ /* 0x001fc800078e0205 */
[----:B------:R0:W-:Y:S01]  /*a9920*/  @P4 STG.E.U16 desc[UR8][R8.64], R17 ;  /* 0x0000001108004986 */ /* 0x0001e2000c101508 */
[----:B------:R-:W-:Y:S01]  /*a9930*/  IMAD R12, R24, 0x4, R3 ;  /* 0x00000004180c7824 */ /* 0x000fe200078e0203 */
[C---:B------:R-:W-:Y:S01]  /*a9940*/  LEA R4, P4, R5.reuse, R2, 0x1 ;  /* 0x0000000205047211 */ /* 0x040fe200078808ff */
[----:B------:R-:W4:Y:S03]  /*a9950*/  LDC R20, c[0x0][0x3b8] ;  /* 0x0000ee00ff147b82 */ /* 0x000f260000000800 */
[----:B------:R-:W-:Y:S02]  /*a9960*/  LEA.HI.X.SX32 R5, R5, R0, 0x1, P4 ;  /* 0x0000000005057211 */ /* 0x000fe400020f0eff */
[----:B---3--:R-:W-:Y:S02]  /*a9970*/  ISETP.LT.AND P3, PT, R29, UR7, !P0 ;  /* 0x000000071d007c0c */ /* 0x008fe4000c761270 */
[----:B0-----:R-:W-:Y:S01]  /*a9980*/  LEA R8, P4, R3, R2, 0x1 ;  /* 0x0000000203087211 */ /* 0x001fe200078808ff */
[----:B------:R-:W2:Y:S01]  /*a9990*/  LDL.LU R29, [R1+0x15c] ;  /* 0x00015c00011d7983 */ /* 0x000ea20000300800 */
[----:B------:R-:W-:Y:S01]  /*a99a0*/  PRMT R25, R25, 0x7632, R25 ;  /* 0x0000763219197816 */ /* 0x000fe20000000019 */
[----:B------:R-:W0:Y:S02]  /*a99b0*/  LDCU UR7, c[0x0][0x39c] ;  /* 0x00007380ff0777ac */ /* 0x000e240008000800 */
[----:B------:R-:W3:Y:S04]  /*a99c0*/  LDL.LU R17, [R1+0x154] ;  /* 0x0001540001117983 */ /* 0x000ee80000300800 */
[----:B------:R-:W2:Y:S01]  /*a99d0*/  LDL.LU R24, [R1+0x48] ;  /* 0x0000480001187983 */ /* 0x000ea20000300800 */
[----:B------:R-:W-:-:S02]  /*a99e0*/  LEA.HI.X.SX32 R9, R3, R0, 0x1, P4 ;  /* 0x0000000003097211 */ /* 0x000fc400020f0eff */
[----:B-----5:R-:W-:Y:S01]  /*a99f0*/  ISETP.LT.AND P2, PT, R16, UR4, !P0 ;  /* 0x0000000410007c0c */ /* 0x020fe2000c741270 */
[----:B------:R5:W-:Y:S01]  /*a9a00*/  @P6 STG.E.U16 desc[UR8][R4.64], R21 ;  /* 0x0000001504006986 */ /* 0x000be2000c101508 */
[----:B------:R-:W0:Y:S01]  /*a9a10*/  LDC R16, c[0x0][0x3b8] ;  /* 0x0000ee00ff107b82 */ /* 0x000e220000000800 */
[----:B------:R-:W3:Y:S02]  /*a9a20*/  LDCU UR4, c[0x0][0x39c] ;  /* 0x00007380ff0477ac */ /* 0x000ee40008000800 */
[----:B------:R1:W-:Y:S05]  /*a9a30*/  @P5 STG.E.U16 desc[UR8][R8.64], R25 ;  /* 0x0000001908005986 */ /* 0x0003ea000c101508 */
[----:B-----5:R-:W5:Y:S01]  /*a9a40*/  LDC R21, c[0x0][0x3b8] ;  /* 0x0000ee00ff157b82 */ /* 0x020f620000000800 */
[----:B-1----:R-:W5:Y:S01]  /*a9a50*/  LDL.LU R25, [R1+0x164] ;  /* 0x0001640001197983 */ /* 0x002f620000300800 */
[----:B------:R-:W-:-:S04]  /*a9a60*/  LEA R4, P6, R12, R2, 0x1 ;  /* 0x000000020c047211 */ /* 0x000fc800078c08ff */
[----:B------:R-:W-:Y:S01]  /*a9a70*/  LEA.HI.X.SX32 R5, R12, R0, 0x1, P6 ;  /* 0x000000000c057211 */ /* 0x000fe200030f0eff */
[----:B0-----:R-:W-:Y:S01]  /*a9a80*/  IMAD R12, R16, 0x4, R12 ;  /* 0x00000004100c7824 */ /* 0x001fe200078e020c */
[----:B------:R-:W-:Y:S01]  /*a9a90*/  ISETP.LT.AND P5, PT, R28, UR5, !P0 ;  /* 0x000000051c007c0c */ /* 0x000fe2000c7a1270 */
[----:B------:R-:W0:Y:S01]  /*a9aa0*/  LDC R16, c[0x0][0x3b8] ;  /* 0x0000ee00ff107b82 */ /* 0x000e220000000800 */
[----:B------:R-:W5:Y:S01]  /*a9ab0*/  LDL.LU R28, [R1+0x168] ;  /* 0x00016800011c7983 */ /* 0x000f620000300800 */
[----:B------:R-:W-:Y:S01]  /*a9ac0*/  IMAD R9, R13, 0x4, R12 ;  /* 0x000000040d097824 */ /* 0x000fe200078e020c */
[----:B------:R-:W5:Y:S02]  /*a9ad0*/  LDCU UR5, c[0x0][0x39c] ;  /* 0x00007380ff0577ac */ /* 0x000f640008000800 */
[----:B------:R-:W5:Y:S01]  /*a9ae0*/  LDL.LU R13, [R1+0x160] ;  /* 0x00016000010d7983 */ /* 0x000f620000300800 */
[----:B----4-:R-:W-:Y:S02]  /*a9af0*/  IMAD R3, R20, 0x4, R9 ;  /* 0x0000000414037824 */ /* 0x010fe400078e0209 */
[----:B------:R-:W1:Y:S01]  /*a9b00*/  LDC R20, c[0x0][0x3b8] ;  /* 0x0000ee00ff147b82 */ /* 0x000e620000000800 */
[----:B--2---:R2:W-:Y:S01]  /*a9b10*/  @P2 STG.E.U16 desc[UR8][R4.64], R24 ;  /* 0x0000001804002986 */ /* 0x0045e2000c101508 */
[----:B------:R-:W-:Y:S01]  /*a9b20*/  ISETP.LT.AND P2, PT, R29, UR6, !P0 ;  /* 0x000000061d007c0c */ /* 0x000fe2000c741270 */
[----:B------:R-:W4:Y:S02]  /*a9b30*/  LDCU UR6, c[0x0][0x39c] ;  /* 0x00007380ff0677ac */ /* 0x000f240008000800 */
[----:B------:R-:W4:Y:S01]  /*a9b40*/  LDL.LU R29, [R1+0x170] ;  /* 0x00017000011d7983 */ /* 0x000f220000300800 */
[----:B---3--:R-:W-:Y:S01]  /*a9b50*/  ISETP.LT.AND P4, PT, R17, UR4, !P0 ;  /* 0x0000000411007c0c */ /* 0x008fe2000c781270 */
[----:B------:R-:W3:Y:S01]  /*a9b60*/  LDCU UR4, c[0x0][0x39c] ;  /* 0x00007380ff0477ac */ /* 0x000ee20008000800 */
[----:B------:R-:W1:Y:S01]  /*a9b70*/  LDC R17, c[0x0][0x3b8] ;  /* 0x0000ee00ff117b82 */ /* 0x000e620000000800 */
[----:B--2---:R-:W-:-:S04]  /*a9b80*/  LEA R4, P6, R12, R2, 0x1 ;  /* 0x000000020c047211 */ /* 0x004fc800078c08ff */
[----:B------:R-:W-:Y:S02]  /*a9b90*/  LEA.HI.X.SX32 R5, R12, R0, 0x1, P6 ;  /* 0x000000000c057211 */ /* 0x000fe400030f0eff */
[C---:B------:R-:W-:Y:S01]  /*a9ba0*/  LEA R8, P6, R9.reuse, R2, 0x1 ;  /* 0x0000000209087211 */ /* 0x040fe200078c08ff */
[----:B------:R-:W2:Y:S02]  /*a9bb0*/  LDC R12, c[0x0][0x3b8] ;  /* 0x0000ee00ff0c7b82 */ /* 0x000ea40000000800 */
[----:B------:R0:W-:Y:S01]  /*a9bc0*/  @P3 STG.E.U16 desc[UR8][R4.64], R6 ;  /* 0x0000000604003986 */ /* 0x0001e2000c101508 */
[----:B------:R-:W-:-:S05]  /*a9bd0*/  LEA.HI.X.SX32 R9, R9, R0, 0x1, P6 ;  /* 0x0000000009097211 */ /* 0x000fca00030f0eff */
[----:B------:R1:W-:Y:S01]  /*a9be0*/  @P4 STG.E.U16 desc[UR8][R8.64], R7 ;  /* 0x0000000708004986 */ /* 0x0003e2000c101508 */
[----:B-----5:R-:W-:Y:S01]  /*a9bf0*/  ISETP.LT.AND P4, PT, R25, UR5, !P0 ;  /* 0x0000000519007c0c */ /* 0x020fe2000c781270 */
[----:B------:R-:W5:Y:S02]  /*a9c00*/  LDCU UR5, c[0x0][0x39c] ;  /* 0x00007380ff0577ac */ /* 0x000f640008000800 */
[----:B------:R-:W2:Y:S01]  /*a9c10*/  LDL.LU R25, [R1+0x178] ;  /* 0x0001780001197983 */ /* 0x000ea20000300800 */
[----:B0-----:R-:W-:-:S04]  /*a9c20*/  LEA R4, P6, R3, R2, 0x1 ;  /* 0x0000000203047211 */ /* 0x001fc800078c08ff */
[----:B------:R-:W-:Y:S01]  /*a9c30*/  LEA.HI.X.SX32 R5, R3, R0, 0x1, P6 ;  /* 0x0000000003057211 */ /* 0x000fe200030f0eff */
[----:B------:R-:W-:Y:S02]  /*a9c40*/  IMAD R3, R16, 0x4, R3 ;  /* 0x0000000410037824 */ /* 0x000fe400078e0203 */
[----:B------:R-:W2:Y:S01]  /*a9c50*/  LDL.LU R16, [R1+0x16c] ;  /* 0x00016c0001107983 */ /* 0x000ea20000300800 */
[----:B---3--:R-:W-:Y:S01]  /*a9c60*/  ISETP.LT.AND P3, PT, R13, UR4, !P0 ;  /* 0x000000040d007c0c */ /* 0x008fe2000c761270 */
[----:B-1----:R-:W-:Y:S01]  /*a9c70*/  IMAD R9, R17, 0x4, R3 ;  /* 0x0000000411097824 */ /* 0x002fe200078e0203 */
[----:B------:R-:W0:Y:S01]  /*a9c80*/  LDC R13, c[0x0][0x3b8] ;  /* 0x0000ee00ff0d7b82 */ /* 0x000e220000000800 */
[----:B------:R1:W-:Y:S01]  /*a9c90*/  @P5 STG.E.U16 desc[UR8][R4.64], R10 ;  /* 0x0000000a04005986 */ /* 0x0003e2000c101508 */
[----:B------:R-:W3:Y:S06]  /*a9ca0*/  LDCU UR4, c[0x0][0x39c] ;  /* 0x00007380ff0477ac */ /* 0x000eec0008000800 */
[----:B------:R-:W0:Y:S01]  /*a9cb0*/  LDC R17, c[0x0][0x3b8] ;  /* 0x0000ee00ff117b82 */ /* 0x000e220000000800 */
[----:B-1----:R-:W-:-:S04]  /*a9cc0*/  LEA R4, P6, R3, R2, 0x1 ;  /* 0x0000000203047211 */ /* 0x002fc800078c08ff */
[----:B------:R-:W-:Y:S02]  /*a9cd0*/  LEA.HI.X.SX32 R5, R3, R0, 0x1, P6 ;  /* 0x0000000003057211 */ /* 0x000fe400030f0eff */
[----:B------:R-:W-:Y:S01]  /*a9ce0*/  LEA R8, P6, R9, R2, 0x1 ;  /* 0x0000000209087211 */ /* 0x000fe200078c08ff */
[----:B------:R-:W-:-:S03]  /*a9cf0*/  IMAD R3, R21, 0x4, R9 ;  /* 0x0000000415037824 */ /* 0x000fc600078e0209 */
[----:B------:R-:W-:Y:S01]  /*a9d00*/  LEA.HI.X.SX32 R9, R9, R0, 0x1, P6 ;  /* 0x0000000009097211 */ /* 0x000fe200030f0eff */
[----:B------:R-:W-:Y:S01]  /*a9d10*/  @P2 STG.E.U16 desc[UR8][R4.64], R14 ;  /* 0x0000000e04002986 */ /* 0x000fe2000c101508 */
[----:B----4-:R-:W-:Y:S01]  /*a9d20*/  ISETP.LT.AND P5, PT, R28, UR6, !P0 ;  /* 0x000000061c007c0c */ /* 0x010fe2000c7a1270 */
[----:B------:R-:W1:Y:S02]  /*a9d30*/  LDCU UR6, c[0x0][0x39c] ;  /* 0x00007380ff0677ac */ /* 0x000e640008000800 */
[----:B------:R-:W4:Y:S04]  /*a9d40*/  LDL.LU R28, [R1+0x17c] ;  /* 0x00017c00011c7983 */ /* 0x000f280000300800 */
[----:B------:R0:W-:Y:S04]  /*a9d50*/  @P3 STG.E.U16 desc[UR8][R8.64], R18 ;  /* 0x0000001208003986 */ /* 0x0001e8000c101508 */
[----:B------:R-:W1:Y:S01]  /*a9d60*/  LDL.LU R21, [R1+0x174] ;  /* 0x0001740001157983 */ /* 0x000e620000300800 */
[----:B-----5:R-:W-:Y:S01]  /*a9d70*/  ISETP.LT.AND P3, PT, R29, UR5, !P0 ;  /* 0x000000051d007c0c */ /* 0x020fe2000c761270 */
[----:B0-----:R-:W-:-:S02]  /*a9d80*/  IMAD R9, R13, 0x4, R3 ;  /* 0x000000040d097824 */ /* 0x001fc400078e0203 */
[----:B------:R-:W5:Y:S01]  /*a9d90*/  LDL.LU R29, [R1+0x180] ;  /* 0x00018000011d7983 */ /* 0x000f620000300800 */
[C---:B------:R-:W-:Y:S01]  /*a9da0*/  LEA R4, P6, R3.reuse, R2, 0x1 ;  /* 0x0000000203047211 */ /* 0x040fe200078c08ff */
[----:B------:R-:W4:Y:S01]  /*a9db0*/  LDCU UR5, c[0x0][0x39c] ;  /* 0x00007380ff0577ac */ /* 0x000f220008000800 */
[----:B------:R-:W-:Y:S01]  /*a9dc0*/  PRMT R6, R6, 0x7632, R6 ;  /* 0x0000763206067816 */ /* 0x000fe20000000006 */
[----:B------:R-:W0:Y:S01]  /*a9dd0*/  LDC R13, c[0x0][0x3b8] ;  /* 0x0000ee00ff0d7b82 */ /* 0x000e220000000800 */
[----:B------:R-:W-:Y:S02]  /*a9de0*/  LEA.HI.X.SX32 R5, R3, R0, 0x1, P6 ;  /* 0x0000000003057211 */ /* 0x000fe400030f0eff */
[----:B------:R-:W-:Y:S01]  /*a9df0*/  LEA R8, P6, R9, R2, 0x1 ;  /* 0x0000000209087211 */ /* 0x000fe200078c08ff */
[----:B--2---:R-:W-:-:S03]  /*a9e00*/  IMAD R3, R12, 0x4, R9 ;  /* 0x000000040c037824 */ /* 0x004fc600078e0209 */
[----:B------:R-:W-:Y:S01]  /*a9e10*/  LEA.HI.X.SX32 R9, R9, R0, 0x1, P6 ;  /* 0x0000000009097211 */ /* 0x000fe200030f0eff */
[----:B------:R2:W-:Y:S01]  /*a9e20*/  @P4 STG.E.U16 desc[UR8][R4.64], R22 ;  /* 0x0000001604004986 */ /* 0x0005e2000c101508 */
[----:B------:R-:W0:Y:S03]  /*a9e30*/  LDC R12, c[0x0][0x3b8] ;  /* 0x0000ee00ff0c7b82 */ /* 0x000e260000000800 */
[----:B------:R2:W-:Y:S01]  /*a9e40*/  @P5 STG.E.U16 desc[UR8][R8.64], R26 ;  /* 0x0000001a08005986 */ /* 0x0005e2000c101508 */
[----:B---3--:R-:W-:Y:S01]  /*a9e50*/  ISETP.LT.AND P2, PT, R16, UR4, !P0 ;  /* 0x0000000410007c0c */ /* 0x008fe2000c741270 */
[----:B------:R-:W3:Y:S03]  /*a9e60*/  LDCU UR4, c[0x0][0x39c] ;  /* 0x00007380ff0477ac */ /* 0x000ee60008000800 */
[----:B------:R-:W0:Y:S01]  /*a9e70*/  LDC R16, c[0x0][0x3b8] ;  /* 0x0000ee00ff107b82 */ /* 0x000e220000000800 */
[----:B--2---:R-:W-:Y:S01]  /*a9e80*/  LEA R4, P6, R3, R2, 0x1 ;  /* 0x0000000203047211 */ /* 0x004fe200078c08ff */
[----:B------:R-:W-:-:S03]  /*a9e90*/  IMAD R9, R20, 0x4, R3 ;  /* 0x0000000414097824 */ /* 0x000fc600078e0203 */
[----:B------:R-:W-:Y:S02]  /*a9ea0*/  LEA.HI.X.SX32 R5, R3, R0, 0x1, P6 ;  /* 0x0000000003057211 */ /* 0x000fe400030f0eff */
[----:B------:R-:W-:Y:S02]  /*a9eb0*/  PRMT R3, R24, 0x7632, R3 ;  /* 0x0000763218037816 */ /* 0x000fe40000000003 */
[----:B------:R-:W-:Y:S02]  /*a9ec0*/  LEA R8, P6, R9, R2, 0x1 ;  /* 0x0000000209087211 */ /* 0x000fe400078c08ff */
[----:B---3--:R-:W-:Y:S01]  /*a9ed0*/  ISETP.LT.AND P5, PT, R25, UR4, !P0 ;  /* 0x0000000419007c0c */ /* 0x008fe2000c7a1270 */
[----:B------:R-:W5:Y:S01]  /*a9ee0*/  LDCU UR4, c[0x0][0x39c] ;  /* 0x00007380ff0477ac */ /* 0x000f620008000800 */
[----:B------:R-:W2:Y:S04]  /*a9ef0*/  LDL.LU R25, [R1+0x184] ;  /* 0x0001840001197983 */ /* 0x000ea80000300800 */
[----:B------:R3:W-:Y:S04]  /*a9f00*/  @P2 STG.E.U16 desc[UR8][R4.64], R3 ;  /* 0x0000000304002986 */ /* 0x0007e8000c101508 */
[----:B------:R-:W2:Y:S01]  /*a9f10*/  LDL.LU R24, [R1+0x188] ;  /* 0x0001880001187983 */ /* 0x000ea20000300800 */
[----:B---3--:R-:W-:Y:S01]  /*a9f20*/  IMAD R3, R17, 0x4, R9 ;  /* 0x0000000411037824 */ /* 0x008fe200078e0209 */
[----:B------:R-:W-:-:S04]  /*a9f30*/  LEA.HI.X.SX32 R9, R9, R0, 0x1, P6 ;  /* 0x0000000009097211 */ /* 0x000fc800030f0eff */
[C---:B------:R-:W-:Y:S01]  /*a9f40*/  LEA R4, P6, R3.reuse, R2, 0x1 ;  /* 0x0000000203047211 */ /* 0x040fe200078c08ff */
[----:B------:R0:W-:Y:S01]  /*a9f50*/  @P3 STG.E.U16 desc[UR8][R8.64], R6 ;  /* 0x0000000608003986 */ /* 0x0001e2000c101508 */
[----:B----4-:R-:W-:Y:S01]  /*a9f60*/  ISETP.LT.AND P2, PT, R28, UR5, !P0 ;  /* 0x000000051c007c0c */ /* 0x010fe2000c741270 */
[----:B------:R-:W2:Y:S01]  /*a9f70*/  LDCU UR5, c[0x0][0x39c] ;  /* 0x00007380ff0577ac */ /* 0x000ea20008000800 */
[----:B------:R-:W-:Y:S01]  /*a9f80*/  LEA.HI.X.SX32 R5, R3, R0, 0x1, P6 ;  /* 0x0000000003057211 */ /* 0x000fe200030f0eff */
[----:B------:R-:W3:Y:S01]  /*a9f90*/  LDL.LU R28, [R1+0x18c] ;  /* 0x00018c00011c7983 */ /* 0x000ee20000300800 */
[--C-:B0-----:R-:W-:Y:S01]  /*a9fa0*/  IMAD R6, R16, 0x4, R3.reuse ;  /* 0x0000000410067824 */ /* 0x101fe200078e0203 */
[----:B------:R-:W-:Y:S01]  /*a9fb0*/  PRMT R3, R7, 0x7632, R3 ;  /* 0x0000763207037816 */ /* 0x000fe20000000003 */
[----:B------:R-:W0:Y:S01]  /*a9fc0*/  LDC R16, c[0x0][0x3b8] ;  /* 0x0000ee00ff107b82 */ /* 0x000e220000000800 */
[----:B------:R-:W4:Y:S01]  /*a9fd0*/  LDL.LU R7, [R1+0x32c0] ;  /* 0x0032c00001077983 */ /* 0x000f220000300800 */
[----:B-----5:R-:W-:Y:S01]  /*a9fe0*/  ISETP.LT.AND P3, PT, R29, UR4, !P0 ;  /* 0x000000041d007c0c */ /* 0x020fe2000c761270 */
[----:B------:R-:W3:Y:S02]  /*a9ff0*/  LDCU UR4, c[0x0][0x39c] ;  /* 0x00007380ff0477ac */ /* 0x000ee40008000800 */
[----:B------:R-:W5:Y:S01]  /*aa000*/  LDL.LU R29, [R1+0x190] ;  /* 0x00019000011d7983 */ /* 0x000f620000300800 */
[----:B-1----:R-:W-:-:S02]  /*aa010*/  ISETP.LT.AND P4, PT, R21, UR6, !P0 ;  /* 0x0000000615007c0c */ /* 0x002fc4000c781270 */
[----:B------:R-:W-:Y:S01]  /*aa020*/  LEA R8, P6, R6, R2, 0x1 ;  /* 0x0000000206087211 */ /* 0x000fe200078c08ff */
[----:B------:R-:W1:Y:S01]  /*aa030*/  LDCU UR6, c[0x0][0x39c] ;  /* 0x00007380ff0677ac */ /* 0x000e620008000800 */
[----:B------:R-:W-:Y:S01]  /*aa040*/  PRMT R10, R10, 0x7632, R10 ;  /* 0x000076320a0a7816 */ /* 0x000fe2000000000a */
[----:B------:R-:W4:Y:S01]  /*aa050*/  LDL.LU R17, [R1+0x194] ;  /* 0x0001940001117983 */ /* 0x000f220000300800 */
[----:B------:R-:W-:-:S07]  /*aa060*/  LEA.HI.X.SX32 R9, R6, R0, 0x1, P6 ;  /* 0x0000000006097211 */ /* 0x000fce00030f0eff */
[----:B------:R0:W-:Y:S01]  /*aa070*/  @P4 STG.E.U16 desc[UR8][R4.64], R3 ;  /* 0x0000000304004986 */ /* 0x0001e2000c101508 */
[----:B------:R-:W-:Y:S01]  /*aa080*/  PRMT R14, R14, 0x7632, R14 ;  /* 0x000076320e0e7816 */ /* 0x000fe2000000000e */
[----:B0-----:R-:W-:Y:S02]  /*aa090*/  IMAD R3, R13, 0x4, R6 ;  /* 0x000000040d037824 */ /* 0x001fe400078e0206 */
[----:B------:R0:W-:Y:S01]  /*aa0a0*/  @P5 STG.E.U16 desc[UR8][R8.64], R10 ;  /* 0x0000000a08005986 */ /* 0x0001e2000c101508 */
[----:B------:R-:W-:Y:S01]  /*aa0b0*/  PRMT R18, R18, 0x7632, R18 ;  /* 0x0000763212127816 */ /* 0x000fe20000000012 */
[----:B------:R-:W3:Y:S01]  /*aa0c0*/  LDC R13, c[0x0][0x3b8] ;  /* 0x0000ee00ff0d7b82 */ /* 0x000ee20000000800 */
[----:B------:R-:W-:Y:S01]  /*aa0d0*/  IMAD R6, R12, 0x4, R3 ;  /* 0x000000040c067824 */ /* 0x000fe200078e0203 */
[----:B------:R-:W-:-:S04]  /*aa0e0*/  LEA R4, P6, R3, R2, 0x1 ;  /* 0x0000000203047211 */ /* 0x000fc800078c08ff */
[----:B------:R-:W-:Y:S01]  /*aa0f0*/  LEA.HI.X.SX32 R5, R3, R0, 0x1, P6 ;  /* 0x0000000003057211 */ /* 0x000fe200030f0eff */
[----:B------:R-:W-:Y:S01]  /*aa100*/  IMAD R3, R16, 0x4, R6 ;  /* 0x0000000410037824 */ /* 0x000fe200078e0206 */
[----:B------:R-:W-:Y:S01]  /*aa110*/  PRMT R22, R22, 0x7632, R22 ;  /* 0x0000763216167816 */ /* 0x000fe20000000016 */
[----:B------:R-:W4:Y:S01]  /*aa120*/  LDC R12, c[0x0][0x3b8] ;  /* 0x0000ee00ff0c7b82 */ /* 0x000f220000000800 */
[C---:B0-----:R-:W-:Y:S01]  /*aa130*/  LEA R8, P6, R6.reuse, R2, 0x1 ;  /* 0x0000000206087211 */ /* 0x041fe200078c08ff */
[----:B------:R0:W-:Y:S03]  /*aa140*/  @P2 STG.E.U16 desc[UR8][R4.64], R14 ;  /* 0x0000000e04002986 */ /* 0x0001e6000c101508 */
[----:B------:R-:W-:Y:S02]  /*aa150*/  LEA.HI.X.SX32 R9, R6, R0, 0x1, P6 ;  /* 0x0000000006097211 */ /* 0x000fe400030f0eff */
[----:B------:R-:W-:Y:S01]  /*aa160*/  PRMT R26, R26, 0x7632, R26 ;  /* 0x000076321a1a7816 */ /* 0x000fe2000000001a */
[----:B------:R-:W4:Y:S01]  /*aa170*/  LDC R10, c[0x0][0x3b8] ;  /* 0x0000ee00ff0a7b82 */ /* 0x000f220000000800 */
[----:B--2---:R-:W-:Y:S01]  /*aa180*/  ISETP.LT.AND P4, PT, R25, UR5, !P0 ;  /* 0x0000000519007c0c */ /* 0x004fe2000c781270 */
[----:B------:R-:W5:Y:S01]  /*aa190*/  LDCU UR5, c[0x0][0x39c] ;  /* 0x00007380ff0577ac */ /* 0x000f620008000800 */
[C---:B0-----:R-:W-:Y:S01]  /*aa1a0*/  LEA R4, P6, R3.reuse, R2, 0x1 ;  /* 0x0000000203047211 */ /* 0x041fe200078c08ff */
[----:B------:R-:W-:Y:S04]  /*aa1b0*/  @P3 STG.E.U16 desc[UR8][R8.64], R18 ;  /* 0x0000001208003986 */ /* 0x000fe8000c101508 */
[----:B------:R-:W0:Y:S01]  /*aa1c0*/  LDC R14, c[0x0][0x3b8] ;  /* 0x0000ee00ff0e7b82 */ /* 0x000e220000000800 */
[----:B------:R-:W-:-:S02]  /*aa1d0*/  LEA.HI.X.SX32 R5, R3, R0, 0x1, P6 ;  /* 0x0000000003057211 */ /* 0x000fc400030f0eff */
[----:B-1----:R-:W-:Y:S02]  /*aa1e0*/  ISETP.LT.AND P5, PT, R24, UR6, !P0 ;  /* 0x0000000618007c0c */ /* 0x002fe4000c7a1270 */
[----:B---3--:R-:W-:Y:S01]  /*aa1f0*/  ISETP.LT.AND P2, PT, R28, UR4, !P0 ;  /* 0x000000041c007c0c */ /* 0x008fe2000c741270 */
[----:B------:R-:W2:Y:S01]  /*aa200*/  LDL.LU R24, [R1+0x198] ;  /* 0x0001980001187983 */ /* 0x000ea20000300800 */
[----:B------:R-:W-:Y:S01]  /*aa210*/  IMAD R6, R13, 0x4, R3 ;  /* 0x000000040d067824 */ /* 0x000fe200078e0203 */
[----:B------:R-:W2:Y:S01]  /*aa220*/  LDCU UR4, c[0x0][0x39c] ;  /* 0x00007380ff0477ac */ /* 0x000ea20008000800 */
[----:B------:R-:W1:Y:S01]  /*aa230*/  LDC R3, c[0x0][0x3b8] ;  /* 0x0000ee00ff037b82 */ /* 0x000e620000000800 */
[----:B------:R-:W3:Y:S01]  /*aa240*/  LDL.LU R28, [R1+0x19c] ;  /* 0x00019c00011c7983 */ /* 0x000ee20000300800 */
[----:B------:R-:W0:Y:S03]  /*aa250*/  LDCU UR6, c[0x0][0x39c] ;  /* 0x00007380ff0677ac */ /* 0x000e260008000800 */
[----:B------:R-:W3:Y:S03]  /*aa260*/  LDL.LU R21, [R1+0x1a0] ;  /* 0x0001a00001157983 */ /* 0x000ee60000300800 */
[----:B------:R-:W0:Y:S01]  /*aa270*/  LDC R13, c[0x0][0x3b8] ;  /* 0x0000ee00ff0d7b82 */ /* 0x000e220000000800 */
[----:B------:R-:W3:Y:S04]  /*aa280*/  LDL.LU R25, [R1+0x1a4] ;  /* 0x0001a40001197983 */ /* 0x000ee80000300800 */
[----:B------:R0:W-:Y:S01]  /*aa290*/  @P4 STG.E.U16 desc[UR8][R4.64], R22 ;  /* 0x0000001604004986 */ /* 0x0001e2000c101508 */
[----:B-----5:R-:W-:Y:S01]  /*aa2a0*/  ISETP.LT.AND P3, PT, R29, UR5, !P0 ;  /* 0x000000051d007c0c */ /* 0x020fe2000c761270 */
[----:B------:R-:W3:Y:S02]  /*aa2b0*/  LDCU UR5, c[0x0][0x39c] ;  /* 0x00007380ff0577ac */ /* 0x000ee40008000800 */
[----:B------:R-:W5:Y:S04]  /*aa2c0*/  LDL.LU R29, [R1+0xc] ;  /* 0x00000c00011d7983 */ /* 0x000f680000300800 */
[----:B0-----:R-:W3:Y:S01]  /*aa2d0*/  LDL.LU R22, [R1+0x4c] ;  /* 0x00004c0001167983 */ /* 0x001ee20000300800 */
[----:B------:R-:W-:-:S04]  /*aa2e0*/  LEA R8, P6, R6, R2, 0x1 ;  /* 0x0000000206087211 */ /* 0x000fc800078c08ff */
[----:B------:R-:W-:Y:S01]  /*aa2f0*/  LEA.HI.X.SX32 R9, R6, R0, 0x1, P6 ;  /* 0x0000000006097211 */ /* 0x000fe200030f0eff */
[----:B----4-:R-:W-:Y:S02]  /*aa300*/  IMAD R6, R12, 0x4, R6 ;  /* 0x000000040c067824 */ /* 0x010fe400078e0206 */
[----:B------:R-:W0:Y:S02]  /*aa310*/  LDC R12, c[0x0][0x3b8] ;  /* 0x0000ee00ff0c7b82 */ /* 0x000e240000000800 */
[----:B------:R4:W-:Y:S01]  /*aa320*/  @P5 STG.E.U16 desc[UR8][R8.64], R26 ;  /* 0x0000001a08005986 */ /* 0x0009e2000c101508 */
[----:B------:R-:W-:-:S04]  /*aa330*/  LEA R4, P5, R6, R2, 0x1 ;  /* 0x0000000206047211 */ /* 0x000fc800078a08ff */
[----:B------:R-:W-:Y:S02]  /*aa340*/  LEA.HI.X.SX32 R5, R6, R0, 0x1, P5 ;  /* 0x0000000006057211 */ /* 0x000fe400028f0eff */
[----:B--2---:R-:W-:Y:S01]  /*aa350*/  ISETP.LT.AND P6, PT, R24, UR4, !P0 ;  /* 0x0000000418007c0c */ /* 0x004fe2000c7c1270 */
[----:B----4-:R-:W-:Y:S01]  /*aa360*/  IMAD R9, R10, 0x4, R6 ;  /* 0x000000040a097824 */ /* 0x010fe200078e0206 */
[----:B------:R-:W2:Y:S01]  /*aa370*/  LDL.LU R24, [R1+0x1ac] ;  /* 0x0001ac0001187983 */ /* 0x000ea20000300800 */
[----:B------:R-:W-:Y:S01]  /*aa380*/  ISETP.LT.AND P4, PT, R17, UR6, !P0 ;  /* 0x0000000611007c0c */ /* 0x000fe2000c781270 */
[----:B------:R-:W4:Y:S02]  /*aa390*/  LDCU UR6, c[0x0][0x39c] ;  /* 0x00007380ff0677ac */ /* 0x000f240008000800 */
[----:B---3--:R3:W-:Y:S01]  /*aa3a0*/  @P2 STG.E.U16 desc[UR8][R4.64], R22 ;  /* 0x0000001604002986 */ /* 0x0087e2000c101508 */
[----:B------:R-:W-:Y:S01]  /*aa3b0*/  ISETP.LT.AND P2, PT, R28, UR5, !P0 ;  /* 0x000000051c007c0c */ /* 0x000fe2000c741270 */
[----:B------:R-:W-:Y:S01]  /*aa3c0*/  IMAD R6, R14, 0x4, R9 ;  /* 0x000000040e067824 */ /* 0x000fe200078e0209 */
[C---:B------:R-:W-:Y:S01]  /*aa3d0*/  LEA R8, P5, R9.reuse, R2, 0x1 ;  /* 0x0000000209087211 */ /* 0x040fe200078a08ff */
[----:B------:R-:W2:Y:S01]  /*aa3e0*/  LDL.LU R28, [R1+0x1b0] ;  /* 0x0001b000011c7983 */ /* 0x000ea20000300800 */
[----:B------:R-:W2:Y:S01]  /*aa3f0*/  LDCU UR4, c[0x0][0x39c] ;  /* 0x00007380ff0477ac */ /* 0x000ea20008000800 */
[----:B------:R-:W2:Y:S02]  /*aa400*/  LDC R10, c[0x0][0x3b8] ;  /* 0x0000ee00ff0a7b82 */ /* 0x000ea40000000800 */
[----:B------:R-:W2:Y:S01]  /*aa410*/  LDL.LU R14, [R1+0x1b4] ;  /* 0x0001b400010e7983 */ /* 0x000ea20000300800 */
[----:B------:R-:W-:Y:S01]  /*aa420*/  LEA.HI.X.SX32 R9, R9, R0, 0x1, P5 ;  /* 0x0000000009097211 */ /* 0x000fe200028f0eff */
[----:B------:R-:W2:Y:S02]  /*aa430*/  LDCU UR5, c[0x0][0x39c] ;  /* 0x00007380ff0577ac */ /* 0x000ea40008000800 */
[----:B------:R-:W2:Y:S01]  /*aa440*/  LDL.LU R26, [R1+0x1b8] ;  /* 0x0001b800011a7983 */ /* 0x000ea20000300800 */
[----:B---3--:R-:W-:-:S03]  /*aa450*/  LEA R4, P5, R6, R2, 0x1 ;  /* 0x0000000206047211 */ /* 0x008fc600078a08ff */
[----:B------:R-:W3:Y:S01]  /*aa460*/  LDL.LU R16, [R1+0x1bc] ;  /* 0x0001bc0001107983 */ /* 0x000ee20000300800 */
[----:B------:R-:W-:Y:S01]  /*aa470*/  LEA.HI.X.SX32 R5, R6, R0, 0x1, P5 ;  /* 0x0000000006057211 */ /* 0x000fe200028f0eff */
[----:B0-----:R-:W-:Y:S01]  /*aa480*/  IMAD R17, R12, 0x4, R6 ;  /* 0x000000040c117824 */ /* 0x001fe200078e0206 */
[----:B----4-:R-:W-:Y:S01]  /*aa490*/  ISETP.LT.AND P5, PT, R21, UR6, !P0 ;  /* 0x0000000615007c0c */ /* 0x010fe2000c7a1270 */
[----:B------:R0:W-:Y:S01]  /*aa4a0*/  @P3 STG.E.U16 desc[UR8][R8.64], R7 ;  /* 0x0000000708003986 */ /* 0x0001e2000c101508 */
[----:B------:R-:W4:Y:S01]  /*aa4b0*/  LDC R6, c[0x0][0x3b8] ;  /* 0x0000ee00ff067b82 */ /* 0x000f220000000800 */
[----:B-1----:R-:W-:Y:S01]  /*aa4c0*/  IMAD R21, R3, 0x4, R17 ;  /* 0x0000000403157824 */ /* 0x002fe200078e0211 */
[----:B------:R-:W1:Y:S01]  /*aa4d0*/  LDCU UR6, c[0x0][0x39c] ;  /* 0x00007380ff0677ac */ /* 0x000e620008000800 */
[----:B-----5:R5:W-:Y:S01]  /*aa4e0*/  @P4 STG.E.U16 desc[UR8][R4.64], R29 ;  /* 0x0000001d04004986 */ /* 0x020be2000c101508 */
[----:B------:R-:W-:Y:S01]  /*aa4f0*/  ISETP.LT.AND P3, PT, R25, UR7, !P0 ;  /* 0x0000000719007c0c */ /* 0x000fe2000c761270 */
[----:B------:R-:W-:Y:S01]  /*aa500*/  IMAD R13, R13, 0x4, R21 ;  /* 0x000000040d0d7824 */ /* 0x000fe200078e0215 */
[----:B------:R-:W1:Y:S01]  /*aa510*/  LDCU UR7, c[0x0][0x39c] ;  /* 0x00007380ff0777ac */ /* 0x000e620008000800 */
[----:B------:R-:W3:Y:S01]  /*aa520*/  LDL.LU R25, [R1+0x144] ;  /* 0x0001440001197983 */ /* 0x000ee20000300800 */
[----:B------:R-:W1:Y:S01]  /*aa530*/  LDC R3, c[0x0][0x3b8] ;  /* 0x0000ee00ff037b82 */ /* 0x000e620000000800 */
[----:B0-----:R-:W-:-:S04]  /*aa540*/  LEA R8, P4, R17, R2, 0x1 ;  /* 0x0000000211087211 */ /* 0x001fc800078808ff */
[----:B------:R-:W-:Y:S02]  /*aa550*/  LEA.HI.X.SX32 R9, R17, R0, 0x1, P4 ;  /* 0x0000000011097211 */ /* 0x000fe400020f0eff */
[----:B-----5:R-:W-:-:S04]  /*aa560*/  LEA R4, P4, R21, R2, 0x1 ;  /* 0x0000000215047211 */ /* 0x020fc800078808ff */
[----:B------:R-:W-:Y:S01]  /*aa570*/  LEA.HI.X.SX32 R5, R21, R0, 0x1, P4 ;  /* 0x0000000015057211 */ /* 0x000fe200020f0eff */
[----:B------:R0:W-:Y:S04]  /*aa580*/  @P6 STG.E.U16 desc[UR8][R8.64], R11 ;  /* 0x0000000b08006986 */ /* 0x0001e8000c101508 */
[----:B------:R5:W-:Y:S01]  /*aa590*/  @P2 STG.E.U16 desc[UR8][R4.64], R15 ;  /* 0x0000000f04002986 */ /* 0x000be2000c101508 */
[----:B--2---:R-:W-:Y:S01]  /*aa5a0*/  ISETP.LT.AND P4, PT, R24, UR4, !P0 ;  /* 0x0000000418007c0c */ /* 0x004fe2000c781270 */
[----:B------:R-:W-:Y:S02]  /*aa5b0*/  IMAD R17, R10, 0x4, R13 ;  /* 0x000000040a117824 */ /* 0x000fe400078e020d */
[----:B------:R-:W2:Y:S01]  /*aa5c0*/  LDL.LU R24, [R1+0x1a8] ;  /* 0x0001a80001187983 */ /* 0x000ea20000300800 */
[----:B------:R-:W1:Y:S01]  /*aa5d0*/  LDC R10, c[0x0][0x3b8] ;  /* 0x0000ee00ff0a7b82 */ /* 0x000e620000000800 */
[C---:B0-----:R-:W-:Y:S01]  /*aa5e0*/  LEA R8, P6, R13.reuse, R2, 0x1 ;  /* 0x000000020d087211 */ /* 0x041fe200078c08ff */
[----:B------:R-:W3:Y:S01]  /*aa5f0*/  LDCU UR4, c[0x0][0x39c] ;  /* 0x00007380ff0477ac */ /* 0x000ee20008000800 */
[----:B------:R-:W-:Y:S01]  /*aa600*/  ISETP.LT.AND P2, PT, R28, UR5, !P0 ;  /* 0x000000051c007c0c */ /* 0x000fe2000c741270 */
[----:B------:R-:W0:Y:S01]  /*aa610*/  LDCU UR5, c[0x0][0x39c] ;  /* 0x00007380ff0577ac */ /* 0x000e220008000800 */
[----:B------:R-:W2:Y:S01]  /*aa620*/  LDL.LU R28, [R1+0x138] ;  /* 0x00013800011c7983 */ /* 0x000ea20000300800 */
[----:B------:R-:W-:-:S02]  /*aa630*/  LEA.HI.X.SX32 R9, R13, R0, 0x1, P6 ;  /* 0x000000000d097211 */ /* 0x000fc400030f0eff */
[----:B-----5:R-:W-:-:S04]  /*aa640*/  LEA R4, P6, R17, R2, 0x1 ;  /* 0x0000000211047211 */ /* 0x020fc800078c08ff */
[----:B------:R-:W-:Y:S01]  /*aa650*/  LEA.HI.X.SX32 R5, R17, R0, 0x1, P6 ;  /* 0x0000000011057211 */ /* 0x000fe200030f0eff */
[----:B----4-:R-:W-:Y:S02]  /*aa660*/  IMAD R17, R6, 0x4, R17 ;  /* 0x0000000406117824 */ /* 0x010fe400078e0211 */
[----:B------:R-:W4:Y:S01]  /*aa670*/  LDC R6, c[0x0][0x3b8] ;  /* 0x0000ee00ff067b82 */ /* 0x000f220000000800 */
[----:B------:R1:W-:Y:S04]  /*aa680*/  @P5 STG.E.U16 desc[UR8][R8.64], R19 ;  /* 0x0000001308005986 */ /* 0x0003e8000c101508 */
[----:B------:R5:W-:Y:S01]  /*aa690*/  @P3 STG.E.U16 desc[UR8][R4.64], R23 ;  /* 0x0000001704003986 */ /* 0x000be2000c101508 */
[----:B-1----:R-:W-:Y:S02]  /*aa6a0*/  IMAD R9, R3, 0x4, R17 ;  /* 0x0000000403097824 */ /* 0x002fe400078e0211 */
[----:B------:R-:W1:Y:S01]  /*aa6b0*/  LDC R3, c[0x0][0x3b8] ;  /* 0x0000ee00ff037b82 */ /* 0x000e620000000800 */
[----:B-----5:R-:W-:-:S04]  /*aa6c0*/  LEA R4, P3, R17, R2, 0x1 ;  /* 0x0000000211047211 */ /* 0x020fc800078608ff */
[----:B------:R-:W-:Y:S01]  /*aa6d0*/  LEA.HI.X.SX32 R5, R17, R0, 0x1, P3 ;  /* 0x0000000011057211 */ /* 0x000fe200018f0eff */
[----:B------:R-:W-:Y:S02]  /*aa6e0*/  IMAD R17, R10, 0x4, R9 ;  /* 0x000000040a117824 */ /* 0x000fe400078e0209 */
[----:B------:R-:W5:Y:S01]  /*aa6f0*/  LDC R10, c[0x0][0x3b8] ;  /* 0x0000ee00ff0a7b82 */ /* 0x000f620000000800 */
[----:B------:R-:W-:Y:S02]  /*aa700*/  ISETP.LT.AND P6, PT, R14, UR6, !P0 ;  /* 0x000000060e007c0c */ /* 0x000fe4000c7c1270 */
[C---:B------:R-:W-:Y:S01]  /*aa710*/  LEA R8, P3, R9.reuse, R2, 0x1 ;  /* 0x0000000209087211 */ /* 0x040fe200078608ff */
[----:B------:R4:W-:Y:S01]  /*aa720*/  @P4 STG.E.U16 desc[UR8][R4.64], R27 ;  /* 0x0000001b04004986 */ /* 0x0009e2000c101508 */
[----:B---3--:R-:W-:Y:S01]  /*aa730*/  ISETP.LT.AND P4, PT, R16, UR4, !P0 ;  /* 0x0000000410007c0c */ /* 0x008fe2000c781270 */
[----:B------:R-:W2:Y:S02]  /*aa740*/  LDCU UR6, c[0x0][0x39c] ;  /* 0x00007380ff0677ac */ /* 0x000ea40008000800 */
[----:B------:R-:W3:Y:S01]  /*aa750*/  LDC R14, c[0x0][0x3b8] ;  /* 0x0000ee00ff0e7b82 */ /* 0x000ee20000000800 */
[----:B------:R-:W-:-:S02]  /*aa760*/  LEA.HI.X.SX32 R9, R9, R0, 0x1, P3 ;  /* 0x0000000009097211 */ /* 0x000fc400018f0eff */
[----:B------:R-:W-:Y:S02]  /*aa770*/  PRMT R7, R22, 0x7632, R7 ;  /* 0x0000763216077816 */ /* 0x000fe40000000007 */
[----:B------:R-:W-:-:S03]  /*aa780*/  LEA R12, P3, R17, R2, 0x1 ;  /* 0x00000002110c7211 */ /* 0x000fc600078608ff */
[----:B------:R-:W2:Y:S01]  /*aa790*/  LDC R16, c[0x0][0x3b8] ;  /* 0x0000ee00ff107b82 */ /* 0x000ea20000000800 */
[----:B------:R-:W-:Y:S01]  /*aa7a0*/  LEA.HI.X.SX32 R13, R17, R0, 0x1, P3 ;  /* 0x00000000110d7211 */ /* 0x000fe200018f0eff */
[----:B----4-:R-:W-:Y:S01]  /*aa7b0*/  IMAD R5, R6, 0x4, R17 ;  /* 0x0000000406057824 */ /* 0x010fe200078e0211 */
[----:B------:R-:W-:Y:S02]  /*aa7c0*/  PRMT R11, R7, 0x7632, R11 ;  /* 0x00007632070b7816 */ /* 0x000fe4000000000b */
[----:B------:R-:W-:Y:S01]  /*aa7d0*/  ISETP.LT.AND P5, PT, R26, UR7, !P0 ;  /* 0x000000071a007c0c */ /* 0x000fe2000c7a1270 */
[----:B------:R-:W4:Y:S01]  /*aa7e0*/  LDCU UR7, c[0x0][0x39c] ;  /* 0x00007380ff0777ac */ /* 0x000f220008000800 */
[----:B------:R5:W-:Y:S01]  /*aa7f0*/  @P2 STG.E.U16 desc[UR8][R8.64], R7 ;  /* 0x0000000708002986 */ /* 0x000be2000c101508 */
[----:B------:R-:W2:Y:S01]  /*aa800*/  LDC R17, c[0x0][0x3b8] ;  /* 0x0000ee00ff117b82 */ /* 0x000ea20000000800 */
[----:B-1----:R-:W-:Y:S02]  /*aa810*/  IMAD R3, R3, 0x4, R5 ;  /* 0x0000000403037824 */ /* 0x002fe400078e0205 */
[----:B------:R2:W-:Y:S01]  /*aa820*/  @P6 STG.E.U16 desc[UR8][R12.64], R11 ;  /* 0x0000000b0c006986 */ /* 0x0005e2000c101508 */
[----:B------:R-:W-:-:S04]  /*aa830*/  LEA R4, P6, R5, R2, 0x1 ;  /* 0x0000000205047211 */ /* 0x000fc800078c08ff */
[----:B------:R-:W-:Y:S02]  /*aa840*/  LEA.HI.X.SX32 R5, R5, R0, 0x1, P6 ;  /* 0x0000000005057211 */ /* 0x000fe400030f0eff */
[----:B------:R-:W-:Y:S01]  /*aa850*/  LEA R6, P6, R3, R2, 0x1 ;  /* 0x0000000203067211 */ /* 0x000fe200078c08ff */
[----:B-----5:R-:W-:Y:S01]  /*aa860*/  IMAD R9, R10, 0x4, R3 ;  /* 0x000000040a097824 */ /* 0x020fe200078e0203 */
[----:B------:R-:W-:Y:S02]  /*aa870*/  PRMT R15, R29, 0x7632, R15 ;  /* 0x000076321d0f7816 */ /* 0x000fe4000000000f */
[----:B------:R-:W-:Y:S01]  /*aa880*/  LEA.HI.X.SX32 R7, R3, R0, 0x1, P6 ;  /* 0x0000000003077211 */ /* 0x000fe200030f0eff */
[----:B---3--:R-:W-:Y:S01]  /*aa890*/  IMAD R3, R14, 0x4, R9 ;  /* 0x000000040e037824 */ /* 0x008fe200078e0209 */
[----:B0-----:R-:W-:Y:S01]  /*aa8a0*/  ISETP.LT.AND P2, PT, R25, UR5, !P0 ;  /* 0x0000000519007c0c */ /* 0x001fe2000c741270 */
[----:B------:R0:W-:Y:S01]  /*aa8b0*/  @P5 STG.E.U16 desc[UR8][R4.64], R15 ;  /* 0x0000000f04005986 */ /* 0x0001e2000c101508 */
[----:B------:R-:W-:Y:S01]  /*aa8c0*/  PRMT R18, R11, 0x7632, R18 ;  /* 0x000076320b127816 */ /* 0x000fe20000000012 */
[----:B--2---:R-:W-:Y:S01]  /*aa8d0*/  IMAD R13, R16, 0x4, R3 ;  /* 0x00000004100d7824 */ /* 0x004fe200078e0203 */
[----:B------:R-:W-:-:S02]  /*aa8e0*/  LEA R8, P5, R9, R2, 0x1 ;  /* 0x0000000209087211 */ /* 0x000fc400078a08ff */
[----:B------:R-:W-:Y:S01]  /*aa8f0*/  ISETP.LT.AND P3, PT, R24, UR6, !P0 ;  /* 0x0000000618007c0c */ /* 0x000fe2000c761270 */
[----:B------:R0:W-:Y:S01]  /*aa900*/  @P4 STG.E.U16 desc[UR8][R6.64], R18 ;  /* 0x0000001206004986 */ /* 0x0001e2000c101508 */
[----:B------:R-:W-:Y:S02]  /*aa910*/  LEA.HI.X.SX32 R9, R9, R0, 0x1, P5 ;  /* 0x0000000009097211 */ /* 0x000fe400028f0eff */
[----:B------:R-:W-:Y:S02]  /*aa920*/  PRMT R19, R15, 0x7632, R19 ;  /* 0x000076320f137816 */ /* 0x000fe40000000013 */
[-C--:B------:R-:W-:Y:S02]  /*aa930*/  LEA R10, P5, R3, R2.reuse, 0x1 ;  /* 0x00000002030a7211 */ /* 0x080fe400078a08ff */
[----:B------:R-:W-:Y:S01]  /*aa940*/  LEA R12, P4, R13, R2, 0x1 ;  /* 0x000000020d0c7211 */ /* 0x000fe200078808ff */
[----:B------:R-:W-:Y:S01]  /*aa950*/  IMAD R17, R17, 0x4, R13 ;  /* 0x0000000411117824 */ /* 0x000fe200078e020d */
[----:B------:R-:W-:-:S02]  /*aa960*/  PRMT R20, R19, 0x7632, R20 ;  /* 0x0000763213147816 */ /* 0x000fc40000000014 */
[-C--:B------:R-:W-:Y:S02]  /*aa970*/  LEA.HI.X.SX32 R11, R3, R0.reuse, 0x1, P5 ;  /* 0x00000000030b7211 */ /* 0x080fe400028f0eff */
[----:B------:R-:W-:Y:S02]  /*aa980*/  PRMT R23, R23, 0x7632, R23 ;  /* 0x0000763217177816 */ /* 0x000fe40000000017 */
[----:B------:R-:W-:Y:S01]  /*aa990*/  LEA.HI.X.SX32 R13, R13, R0, 0x1, P4 ;  /* 0x000000000d0d7211 */ /* 0x000fe200020f0eff */
[----:B------:R0:W-:Y:S01]  /*aa9a0*/  @P2 STG.E.U16 desc[UR8][R8.64], R19 ;  /* 0x0000001308002986 */ /* 0x0001e2000c101508 */
[----:B------:R-:W-:-:S03]  /*aa9b0*/  LEA R2, P4, R17, R2, 0x1 ;  /* 0x0000000211027211 */ /* 0x000fc600078808ff */
[----:B------:R0:W-:Y:S01]  /*aa9c0*/  @P3 STG.E.U16 desc[UR8][R10.64], R20 ;  /* 0x000000140a003986 */ /* 0x0001e2000c101508 */
[----:B------:R-:W-:Y:S02]  /*aa9d0*/  LEA.HI.X.SX32 R3, R17, R0, 0x1, P4 ;  /* 0x0000000011037211 */ /* 0x000fe400020f0eff */
[----:B----4-:R-:W-:-:S13]  /*aa9e0*/  ISETP.LT.AND P0, PT, R28, UR7, !P0 ;  /* 0x000000071c007c0c */ /* 0x010fda000c701270 */
[----:B------:R0:W-:Y:S01]  /*aa9f0*/  @P0 STG.E.U16 desc[UR8][R12.64], R23 ;  /* 0x000000170c000986 */ /* 0x0001e2000c101508 */
[----:B------:R-:W-:Y:S05]  /*aaa00*/  @!P1 EXIT ;  /* 0x000000000000994d */ /* 0x000fea0003800000 */
[----:B------:R-:W-:-:S05]  /*aaa10*/  PRMT R27, R27, 0x7632, R27 ;  /* 0x000076321b1b7816 */ /* 0x000fca000000001b */
[----:B------:R-:W-:Y:S01]  /*aaa20*/  STG.E.U16 desc[UR8][R2.64], R27 ;  /* 0x0000001b02007986 */ /* 0x000fe2000c101508 */
[----:B------:R-:W-:Y:S05]  /*aaa30*/  EXIT ;  /* 0x000000000000794d */ /* 0x000fea0003800000 */
.L_x_3:
[----:B------:R-:W-:-:S00]  /*aaa40*/  BRA `(.L_x_3) ;  /* 0xfffffffc00fc7947 */ /* 0x000fc0000383ffff */
[----:B------:R-:W-:-:S00]  /*aaa50*/  NOP ;  /* 0x0000000000007918 */ /* 0x000fc00000000000 */
        /* <DEDUP_REMOVED lines=10> */
.L_x_4:


//--------------------- .nv.shared.matmul_kernel  --------------------------
	.section	.nv.shared.matmul_kernel,"aw",@nobits
	.sectionflags	@""
	.align	16
	.zero		1024


//--------------------- .nv.shared.reserved.0     --------------------------
	.section	.nv.shared.reserved.0,"aw",@nobits
	.weak		__nv_reservedSMEM_offset_0_alias
	.size		__nv_reservedSMEM_offset_0_alias, 0, 64
	.other		__nv_reservedSMEM_offset_0_alias,@"STO_CUDA_RESERVED_SHARED STV_DEFAULT"
__nv_reservedSMEM_offset_0_alias:
	.zero		0
	.zero		64


//--------------------- .nv.constant0.matmul_kernel --------------------------
	.section	.nv.constant0.matmul_kernel,"a",@progbits
	.sectionflags	@""
	.align	4
.nv.constant0.matmul_kernel:
	.zero		976


//--------------------- SYMBOLS --------------------------

	.type		.nv.reservedSmem.offset0,@object
	.size		.nv.reservedSmem.offset0,0x4
	.type		.nv.reservedSmem.cap,@object
	.size		.nv.reservedSmem.cap,0x4
